def matmul_kernel(
    a_ptr,
    b_ptr,
    c_ptr,
    M,
    N,
    K,
    stride_am,
    stride_ak,
    stride_bk,
    stride_bn,
    stride_cm,
    stride_cn,
    BLOCK_M: tl.constexpr,
    BLOCK_N: tl.constexpr,
    BLOCK_K: tl.constexpr,
    GROUP_M: tl.constexpr,
):
    pid = tl.program_id(axis=0)
    num_pid_m = tl.cdiv(M, BLOCK_M)
    num_pid_n = tl.cdiv(N, BLOCK_N)
    num_pid_in_group = GROUP_M * num_pid_n
    group_id = pid // num_pid_in_group
    first_pid_m = group_id * GROUP_M
    group_size_m = min(num_pid_m - first_pid_m, GROUP_M)
    pid_m = first_pid_m + ((pid % num_pid_in_group) % group_size_m)
    pid_n = (pid % num_pid_in_group) // group_size_m

    offs_am = (pid_m * BLOCK_M + tl.arange(0, BLOCK_M)) % M
    offs_bn = (pid_n * BLOCK_N + tl.arange(0, BLOCK_N)) % N
    offs_k = tl.arange(0, BLOCK_K)
    a_ptrs = a_ptr + offs_am[:, None] * stride_am + offs_k[None, :] * stride_ak
    b_ptrs = b_ptr + offs_k[:, None] * stride_bk + offs_bn[None, :] * stride_bn

    acc = tl.zeros((BLOCK_M, BLOCK_N), dtype=tl.float32)
    for kk in range(0, tl.cdiv(K, BLOCK_K)):
        a = tl.load(a_ptrs, mask=offs_k[None, :] < K - kk * BLOCK_K, other=0.0)
        b = tl.load(b_ptrs, mask=offs_k[:, None] < K - kk * BLOCK_K, other=0.0)
        acc = tl.dot(a, b, acc)
        a_ptrs += BLOCK_K * stride_ak
        b_ptrs += BLOCK_K * stride_bk

    c = acc.to(c_ptr.dtype.element_ty)
    offs_cm = pid_m * BLOCK_M + tl.arange(0, BLOCK_M)
    offs_cn = pid_n * BLOCK_N + tl.arange(0, BLOCK_N)
    c_ptrs = c_ptr + offs_cm[:, None] * stride_cm + offs_cn[None, :] * stride_cn
    mask = (offs_cm[:, None] < M) & (offs_cn[None, :] < N)
    tl.store(c_ptrs, c, mask=mask)

# config = {"BLOCK_K": 256, "BLOCK_M": 32, "BLOCK_N": 128, "GROUP_M": 8, "arch": "sm_90", "dtype": "bf16", "num_ctas": 1, "num_stages": 3, "num_warps": 4}
# arch = sm_90


// ===== COMPILED SASS (sm_90a) =====

	.target	sm_90a

	.elftype	@"ET_EXEC"


//--------------------- .note.nv.tkinfo           --------------------------
	.section	.note.nv.tkinfo,"",@"SHT_NOTE"
	.sectionflags	@"SHF_NOTE_NV_TKINFO"
	.tkinfo
        /*0018*/ 	.word	0x00000002
        /*0030*/ 	.string	""
        /*0030*/ 	.string	"ptxas"
        /*0030*/ 	.string	"Cuda compilation tools, release 13.0, V13.0.88"
        /*0030*/ 	.string	"Build cuda_13.0.r13.0/compiler.36424714_0"
        /*0030*/ 	.string	"-v  -suppress-debug-info  -lineinfo  -arch sm_90a "



//--------------------- .note.nv.cuinfo           --------------------------
	.section	.note.nv.cuinfo,"",@"SHT_NOTE"
	.sectionflags	@"SHF_NOTE_NV_CUINFO"
        /*0018*/ 	.short	0x0002
        /*001a*/ 	.short	0x005a
        /*001c*/ 	.short	0x0082
	.zero		2


//--------------------- .nv.info                  --------------------------
	.section	.nv.info,"",@"SHT_CUDA_INFO"
	.align	4


	//----- nvinfo : EIATTR_REGCOUNT
	.align		4
        /*0000*/ 	.byte	0x04, 0x2f
        /*0002*/ 	.short	(.L_1 - .L_0)
	.align		4
.L_0:
        /*0004*/ 	.word	index@(matmul_kernel)
        /*0008*/ 	.word	0x00000020


	//----- nvinfo : EIATTR_FRAME_SIZE
	.align		4
.L_1:
        /*000c*/ 	.byte	0x04, 0x11
        /*000e*/ 	.short	(.L_3 - .L_2)
	.align		4
.L_2:
        /*0010*/ 	.word	index@(matmul_kernel)
        /*0014*/ 	.word	0x00001c28


	//----- nvinfo : EIATTR_MIN_STACK_SIZE
	.align		4
.L_3:
        /*0018*/ 	.byte	0x04, 0x12
        /*001a*/ 	.short	(.L_5 - .L_4)
	.align		4
.L_4:
        /*001c*/ 	.word	index@(matmul_kernel)
        /*0020*/ 	.word	0x00001c28
.L_5:


//--------------------- .nv.compat                --------------------------
	.section	.nv.compat,"",@"SHT_CUDA_COMPAT_INFO"
	.align	4
        /*0000*/ 	.byte	0x02, 0x09, 0x01, 0x00, 0x02, 0x02, 0x01, 0x00, 0x02, 0x05, 0x05, 0x00, 0x03, 0x07, 0x01, 0x01
        /*0010*/ 	.byte	0x02, 0x03, 0x00, 0x00, 0x02, 0x06, 0x01, 0x00, 0x04, 0x0b, 0x08, 0x00, 0x00, 0x00, 0x00, 0x00
        /*0020*/ 	.byte	0x00, 0x00, 0x00, 0x00


//--------------------- .nv.info.matmul_kernel    --------------------------
	.section	.nv.info.matmul_kernel,"",@"SHT_CUDA_INFO"
	.sectionflags	@""
	.align	4


	//----- nvinfo : EIATTR_CUDA_API_VERSION
	.align		4
        /*0000*/ 	.byte	0x04, 0x37
        /*0002*/ 	.short	(.L_7 - .L_6)
.L_6:
        /*0004*/ 	.word	0x00000082


	//----- nvinfo : EIATTR_KPARAM_INFO
	.align		4
.L_7:
        /*0008*/ 	.byte	0x04, 0x17
        /*000a*/ 	.short	(.L_9 - .L_8)
.L_8:
        /*000c*/ 	.word	0x00000000
        /*0010*/ 	.short	0x000d
        /*0012*/ 	.short	0x0048
        /*0014*/ 	.byte	0x00, 0xf4, 0x21, 0x00


	//----- nvinfo : EIATTR_KPARAM_INFO
	.align		4
.L_9:
        /*0018*/ 	.byte	0x04, 0x17
        /*001a*/ 	.short	(.L_11 - .L_10)
.L_10:
        /*001c*/ 	.word	0x00000000
        /*0020*/ 	.short	0x000c
        /*0022*/ 	.short	0x0040
        /*0024*/ 	.byte	0x00, 0xf4, 0x21, 0x00


	//----- nvinfo : EIATTR_KPARAM_INFO
	.align		4
.L_11:
        /*0028*/ 	.byte	0x04, 0x17
        /*002a*/ 	.short	(.L_13 - .L_12)
.L_12:
        /*002c*/ 	.word	0x00000000
        /*0030*/ 	.short	0x000b
        /*0032*/ 	.short	0x0038
        /*0034*/ 	.byte	0x00, 0xf0, 0x11, 0x00


	//----- nvinfo : EIATTR_KPARAM_INFO
	.align		4
.L_13:
        /*0038*/ 	.byte	0x04, 0x17
        /*003a*/ 	.short	(.L_15 - .L_14)
.L_14:
        /*003c*/ 	.word	0x00000000
        /*0040*/ 	.short	0x000a
        /*0042*/ 	.short	0x0034
        /*0044*/ 	.byte	0x00, 0xf0, 0x11, 0x00


	//----- nvinfo : EIATTR_KPARAM_INFO
	.align		4
.L_15:
        /*0048*/ 	.byte	0x04, 0x17
        /*004a*/ 	.short	(.L_17 - .L_16)
.L_16:
        /*004c*/ 	.word	0x00000000
        /*0050*/ 	.short	0x0009
        /*0052*/ 	.short	0x0030
        /*0054*/ 	.byte	0x00, 0xf0, 0x11, 0x00


	//----- nvinfo : EIATTR_KPARAM_INFO
	.align		4
.L_17:
        /*0058*/ 	.byte	0x04, 0x17
        /*005a*/ 	.short	(.L_19 - .L_18)
.L_18:
        /*005c*/ 	.word	0x00000000
        /*0060*/ 	.short	0x0008
        /*0062*/ 	.short	0x002c
        /*0064*/ 	.byte	0x00, 0xf0, 0x11, 0x00


	//----- nvinfo : EIATTR_KPARAM_INFO
	.align		4
.L_19:
        /*0068*/ 	.byte	0x04, 0x17
        /*006a*/ 	.short	(.L_21 - .L_20)
.L_20:
        /*006c*/ 	.word	0x00000000
        /*0070*/ 	.short	0x0007
        /*0072*/ 	.short	0x0028
        /*0074*/ 	.byte	0x00, 0xf0, 0x11, 0x00


	//----- nvinfo : EIATTR_KPARAM_INFO
	.align		4
.L_21:
        /*0078*/ 	.byte	0x04, 0x17
        /*007a*/ 	.short	(.L_23 - .L_22)
.L_22:
        /*007c*/ 	.word	0x00000000
        /*0080*/ 	.short	0x0006
        /*0082*/ 	.short	0x0024
        /*0084*/ 	.byte	0x00, 0xf0, 0x11, 0x00


	//----- nvinfo : EIATTR_KPARAM_INFO
	.align		4
.L_23:
        /*0088*/ 	.byte	0x04, 0x17
        /*008a*/ 	.short	(.L_25 - .L_24)
.L_24:
        /*008c*/ 	.word	0x00000000
        /*0090*/ 	.short	0x0005
        /*0092*/ 	.short	0x0020
        /*0094*/ 	.byte	0x00, 0xf0, 0x11, 0x00


	//----- nvinfo : EIATTR_KPARAM_INFO
	.align		4
.L_25:
        /*0098*/ 	.byte	0x04, 0x17
        /*009a*/ 	.short	(.L_27 - .L_26)
.L_26:
        /*009c*/ 	.word	0x00000000
        /*00a0*/ 	.short	0x0004
        /*00a2*/ 	.short	0x001c
        /*00a4*/ 	.byte	0x00, 0xf0, 0x11, 0x00


	//----- nvinfo : EIATTR_KPARAM_INFO
	.align		4
.L_27:
        /*00a8*/ 	.byte	0x04, 0x17
        /*00aa*/ 	.short	(.L_29 - .L_28)
.L_28:
        /*00ac*/ 	.word	0x00000000
        /*00b0*/ 	.short	0x0003
        /*00b2*/ 	.short	0x0018
        /*00b4*/ 	.byte	0x00, 0xf0, 0x11, 0x00


	//----- nvinfo : EIATTR_KPARAM_INFO
	.align		4
.L_29:
        /*00b8*/ 	.byte	0x04, 0x17
        /*00ba*/ 	.short	(.L_31 - .L_30)
.L_30:
        /*00bc*/ 	.word	0x00000000
        /*00c0*/ 	.short	0x0002
        /*00c2*/ 	.short	0x0010
        /*00c4*/ 	.byte	0x00, 0xf4, 0x21, 0x00


	//----- nvinfo : EIATTR_KPARAM_INFO
	.align		4
.L_31:
        /*00c8*/ 	.byte	0x04, 0x17
        /*00ca*/ 	.short	(.L_33 - .L_32)
.L_32:
        /*00cc*/ 	.word	0x00000000
        /*00d0*/ 	.short	0x0001
        /*00d2*/ 	.short	0x0008
        /*00d4*/ 	.byte	0x00, 0xf4, 0x21, 0x00


	//----- nvinfo : EIATTR_KPARAM_INFO
	.align		4
.L_33:
        /*00d8*/ 	.byte	0x04, 0x17
        /*00da*/ 	.short	(.L_35 - .L_34)
.L_34:
        /*00dc*/ 	.word	0x00000000
        /*00e0*/ 	.short	0x0000
        /*00e2*/ 	.short	0x0000
        /*00e4*/ 	.byte	0x00, 0xf4, 0x21, 0x00


	//----- nvinfo : EIATTR_SPARSE_MMA_MASK
	.align		4
.L_35:
        /*00e8*/ 	.byte	0x03, 0x50
        /*00ea*/ 	.short	0x0000


	//----- nvinfo : EIATTR_MAXREG_COUNT
	.align		4
        /*00ec*/ 	.byte	0x03, 0x1b
        /*00ee*/ 	.short	0x00ff


	//----- nvinfo : EIATTR_NUM_BARRIERS
	.align		4
        /*00f0*/ 	.byte	0x02, 0x4c
        /*00f2*/ 	.byte	0x01
	.zero		1


	//----- nvinfo : EIATTR_ANNOTATIONS
	.align		4
        /*00f4*/ 	.byte	0x04, 0x55
        /*00f6*/ 	.short	(.L_37 - .L_36)


	//   ....[0]....
.L_36:
        /*00f8*/ 	.word	0x00000001
        /*00fc*/ 	.byte	0x00, 0x06, 0x00, 0x00, 0x01, 0x00, 0x00, 0x00, 0x30, 0x06, 0x00, 0x00, 0x01, 0x00, 0x00, 0x00
        /* <DEDUP_REMOVED lines=3208> */
        /*c98c*/ 	.byte	0x00, 0x26, 0x03, 0x00, 0x01, 0x00, 0x00, 0x00, 0x30, 0x26, 0x03, 0x00


	//----- nvinfo : EIATTR_MERCURY_ISA_VERSION
	.align		4
.L_37:
        /*c998*/ 	.byte	0x03, 0x5f
        /*c99a*/ 	.short	0x0101


	//----- nvinfo : EIATTR_EXIT_INSTR_OFFSETS
	.align		4
        /*c99c*/ 	.byte	0x04, 0x1c
        /*c99e*/ 	.short	(.L_39 - .L_38)


	//   ....[0]....
.L_38:
        /*c9a0*/ 	.word	0x000329f0


	//   ....[1]....
        /*c9a4*/ 	.word	0x00032a20


	//----- nvinfo : EIATTR_REQNTID
	.align		4
.L_39:
        /*c9a8*/ 	.byte	0x04, 0x10
        /*c9aa*/ 	.short	(.L_41 - .L_40)
.L_40:
        /*c9ac*/ 	.word	0x00000080
        /*c9b0*/ 	.word	0x00000001
        /*c9b4*/ 	.word	0x00000001


	//----- nvinfo : EIATTR_CBANK_PARAM_SIZE
	.align		4
.L_41:
        /*c9b8*/ 	.byte	0x03, 0x19
        /*c9ba*/ 	.short	0x0050


	//----- nvinfo : EIATTR_PARAM_CBANK
	.align		4
        /*c9bc*/ 	.byte	0x04, 0x0a
        /*c9be*/ 	.short	(.L_43 - .L_42)
	.align		4
.L_42:
        /*c9c0*/ 	.word	index@(.nv.constant0.matmul_kernel)
        /*c9c4*/ 	.short	0x0210
        /*c9c6*/ 	.short	0x0050


	//----- nvinfo : EIATTR_SW_WAR
	.align		4
.L_43:
        /*c9c8*/ 	.byte	0x04, 0x36
        /*c9ca*/ 	.short	(.L_45 - .L_44)
.L_44:
        /*c9cc*/ 	.word	0x00000008
.L_45:


//--------------------- .nv.callgraph             --------------------------
	.section	.nv.callgraph,"",@"SHT_CUDA_CALLGRAPH"
	.align	4
	.sectionentsize	8
	.align		4
        /*0000*/ 	.word	0x00000000
	.align		4
        /*0004*/ 	.word	0xffffffff
	.align		4
        /*0008*/ 	.word	0x00000000
	.align		4
        /*000c*/ 	.word	0xfffffffe
	.align		4
        /*0010*/ 	.word	0x00000000
	.align		4
        /*0014*/ 	.word	0xfffffffd
	.align		4
        /*0018*/ 	.word	0x00000000
	.align		4
        /*001c*/ 	.word	0xfffffffc


//--------------------- .text.matmul_kernel       --------------------------
	.section	.text.matmul_kernel,"ax",@progbits
	.align	128
        .global         matmul_kernel
        .type           matmul_kernel,@function
        .size           matmul_kernel,(.L_x_4 - matmul_kernel)
        .other          matmul_kernel,@"STO_CUDA_ENTRY STV_DEFAULT"
matmul_kernel:
.text.matmul_kernel:
[----:B------:R-:W0:Y:S08]  /*0000*/  LDC R1, c[0x0][0x28] ;  /* 0x00000a00ff017b82 */ /* 0x000e300000000800 */
[----:B------:R-:W1:Y:S01]  /*0010*/  LDC.64 R2, c[0x0][0x228] ;  /* 0x00008a00ff027b82 */ /* 0x000e620000000a00 */
[----:B------:R-:W2:Y:S01]  /*0020*/  S2R R14, SR_TID.X ;  /* 0x00000000000e7919 */ /* 0x000ea20000002100 */
[----:B0-----:R-:W-:Y:S01]  /*0030*/  VIADD R1, R1, 0xffffe3d8 ;  /* 0xffffe3d801017836 */ /* 0x001fe20000000000 */
[----:B------:R-:W-:Y:S01]  /*0040*/  UMOV UR4, 0x400 ;  /* 0x0000040000047882 */ /* 0x000fe20000000000 */
[----:B------:R-:W-:-:S04]  /*0050*/  ULDC.64 UR12, c[0x0][0x208] ;  /* 0x00008200000c7ab9 */ /* 0x000fc80000000a00 */
[----:B------:R-:W0:Y:S01]  /*0060*/  S2UR UR5, SR_CgaCtaId ;  /* 0x00000000000579c3 */ /* 0x000e220000008800 */
[----:B-1----:R-:W-:-:S05]  /*0070*/  VIADD R0, R3, 0x7f ;  /* 0x0000007f03007836 */ /* 0x002fca0000000000 */
[----:B------:R-:W-:Y:S01]  /*0080*/  SHF.R.S32.HI R5, RZ, 0x1f, R0 ;  /* 0x0000001fff057819 */ /* 0x000fe20000011400 */
[----:B0-----:R-:W-:-:S03]  /*0090*/  ULEA UR4, UR5, UR4, 0x18 ;  /* 0x0000000405047291 */ /* 0x001fc6000f8ec03f */
[----:B------:R-:W-:-:S04]  /*00a0*/  LEA.HI R5, R5, R0, RZ, 0x7 ;  /* 0x0000000005057211 */ /* 0x000fc800078f38ff */
[----:B------:R-:W-:Y:S02]  /*00b0*/  SHF.R.S32.HI R0, RZ, 0x7, R5 ;  /* 0x00000007ff007819 */ /* 0x000fe40000011405 */
[----:B------:R-:W0:Y:S03]  /*00c0*/  S2R R5, SR_CTAID.X ;  /* 0x0000000000057919 */ /* 0x000e260000002500 */
[----:B------:R-:W-:-:S05]  /*00d0*/  IMAD.SHL.U32 R0, R0, 0x8, RZ ;  /* 0x0000000800007824 */ /* 0x000fca00078e00ff */
[-C--:B------:R-:W-:Y:S02]  /*00e0*/  IABS R9, R0.reuse ;  /* 0x0000000000097213 */ /* 0x080fe40000000000 */
[----:B------:R-:W-:Y:S02]  /*00f0*/  IABS R12, R0 ;  /* 0x00000000000c7213 */ /* 0x000fe40000000000 */
[----:B------:R-:W1:Y:S08]  /*0100*/  I2F.RP R4, R9 ;  /* 0x0000000900047306 */ /* 0x000e700000209400 */
[----:B-1----:R-:W1:Y:S01]  /*0110*/  MUFU.RCP R4, R4 ;  /* 0x0000000400047308 */ /* 0x002e620000001000 */
[----:B0-----:R-:W-:Y:S01]  /*0120*/  IABS R10, R5 ;  /* 0x00000005000a7213 */ /* 0x001fe20000000000 */
[----:B-1----:R-:W-:-:S02]  /*0130*/  VIADD R6, R4, 0xffffffe ;  /* 0x0ffffffe04067836 */ /* 0x002fc40000000000 */
[----:B------:R-:W-:-:S04]  /*0140*/  IMAD.MOV R4, RZ, RZ, -R12 ;  /* 0x000000ffff047224 */ /* 0x000fc800078e0a0c */
[----:B------:R0:W1:Y:S02]  /*0150*/  F2I.FTZ.U32.TRUNC.NTZ R7, R6 ;  /* 0x0000000600077305 */ /* 0x000064000021f000 */
[----:B0-----:R-:W-:Y:S02]  /*0160*/  IMAD.MOV.U32 R6, RZ, RZ, RZ ;  /* 0x000000ffff067224 */ /* 0x001fe400078e00ff */
[----:B-1----:R-:W-:-:S04]  /*0170*/  IMAD.MOV R8, RZ, RZ, -R7 ;  /* 0x000000ffff087224 */ /* 0x002fc800078e0a07 */
[----:B------:R-:W-:Y:S02]  /*0180*/  IMAD R11, R8, R9, RZ ;  /* 0x00000009080b7224 */ /* 0x000fe400078e02ff */
[----:B------:R-:W-:Y:S02]  /*0190*/  IMAD.MOV.U32 R8, RZ, RZ, R10 ;  /* 0x000000ffff087224 */ /* 0x000fe400078e000a */
[----:B------:R-:W-:-:S06]  /*01a0*/  IMAD.HI.U32 R7, R7, R11, R6 ;  /* 0x0000000b07077227 */ /* 0x000fcc00078e0006 */
[----:B------:R-:W-:-:S04]  /*01b0*/  IMAD.HI.U32 R7, R7, R8, RZ ;  /* 0x0000000807077227 */ /* 0x000fc800078e00ff */
[----:B------:R-:W-:-:S05]  /*01c0*/  IMAD R4, R7, R4, R8 ;  /* 0x0000000407047224 */ /* 0x000fca00078e0208 */
[----:B------:R-:W-:-:S13]  /*01d0*/  ISETP.GT.U32.AND P1, PT, R9, R4, PT ;  /* 0x000000040900720c */ /* 0x000fda0003f24070 */
[----:B------:R-:W-:Y:S02]  /*01e0*/  @!P1 IMAD.IADD R4, R4, 0x1, -R9 ;  /* 0x0000000104049824 */ /* 0x000fe400078e0a09 */
[----:B------:R-:W-:Y:S01]  /*01f0*/  @!P1 VIADD R7, R7, 0x1 ;  /* 0x0000000107079836 */ /* 0x000fe20000000000 */
[----:B------:R-:W-:Y:S02]  /*0200*/  ISETP.NE.AND P1, PT, R0, RZ, PT ;  /* 0x000000ff0000720c */ /* 0x000fe40003f25270 */
[----:B------:R-:W-:Y:S02]  /*0210*/  ISETP.GE.U32.AND P0, PT, R4, R9, PT ;  /* 0x000000090400720c */ /* 0x000fe40003f06070 */
[----:B------:R-:W-:-:S04]  /*0220*/  LOP3.LUT R4, R5, R0, RZ, 0x3c, !PT ;  /* 0x0000000005047212 */ /* 0x000fc800078e3cff */
[----:B------:R-:W-:Y:S01]  /*0230*/  ISETP.GE.AND P2, PT, R4, RZ, PT ;  /* 0x000000ff0400720c */ /* 0x000fe20003f46270 */
[----:B------:R-:W-:-:S06]  /*0240*/  VIADD R4, R2, 0x1f ;  /* 0x0000001f02047836 */ /* 0x000fcc0000000000 */
[----:B------:R-:W-:-:S04]  /*0250*/  @P0 VIADD R7, R7, 0x1 ;  /* 0x0000000107070836 */ /* 0x000fc80000000000 */
[----:B------:R-:W-:Y:S01]  /*0260*/  IMAD.MOV.U32 R6, RZ, RZ, R7 ;  /* 0x000000ffff067224 */ /* 0x000fe200078e0007 */
[----:B------:R-:W-:-:S03]  /*0270*/  SHF.R.S32.HI R7, RZ, 0x1f, R4 ;  /* 0x0000001fff077819 */ /* 0x000fc60000011404 */
[----:B------:R-:W-:Y:S01]  /*0280*/  @!P2 IMAD.MOV R6, RZ, RZ, -R6 ;  /* 0x000000ffff06a224 */ /* 0x000fe200078e0a06 */
[----:B------:R-:W-:Y:S02]  /*0290*/  @!P1 LOP3.LUT R6, RZ, R0, RZ, 0x33, !PT ;  /* 0x00000000ff069212 */ /* 0x000fe400078e33ff */
[----:B------:R-:W-:-:S03]  /*02a0*/  LEA.HI R7, R7, R4, RZ, 0x5 ;  /* 0x0000000407077211 */ /* 0x000fc600078f28ff */
[----:B------:R-:W-:Y:S02]  /*02b0*/  IMAD.SHL.U32 R4, R6, 0x8, RZ ;  /* 0x0000000806047824 */ /* 0x000fe400078e00ff */
[----:B------:R-:W-:-:S03]  /*02c0*/  IMAD.MOV R6, RZ, RZ, -R6 ;  /* 0x000000ffff067224 */ /* 0x000fc600078e0a06 */
[----:B------:R-:W-:Y:S01]  /*02d0*/  LEA.HI.SX32 R7, R7, -R4, 0x1b ;  /* 0x8000000407077211 */ /* 0x000fe200078fdaff */
[----:B------:R-:W-:Y:S02]  /*02e0*/  IMAD R13, R0, R6, R5 ;  /* 0x00000006000d7224 */ /* 0x000fe400078e0205 */
[----:B------:R-:W-:Y:S01]  /*02f0*/  IMAD.MOV.U32 R6, RZ, RZ, RZ ;  /* 0x000000ffff067224 */ /* 0x000fe200078e00ff */
[----:B------:R-:W-:-:S04]  /*0300*/  VIMNMX R8, R7, 0x8, PT ;  /* 0x0000000807087848 */ /* 0x000fc80003fe0100 */
[-C--:B------:R-:W-:Y:S02]  /*0310*/  IABS R10, R8.reuse ;  /* 0x00000008000a7213 */ /* 0x080fe40000000000 */
[----:B------:R-:W-:Y:S02]  /*0320*/  IABS R0, R8 ;  /* 0x0000000800007213 */ /* 0x000fe40000000000 */
[----:B------:R-:W0:Y:S08]  /*0330*/  I2F.RP R9, R10 ;  /* 0x0000000a00097306 */ /* 0x000e300000209400 */
[----:B0-----:R-:W0:Y:S02]  /*0340*/  MUFU.RCP R9, R9 ;  /* 0x0000000900097308 */ /* 0x001e240000001000 */
[----:B0-----:R-:W-:-:S06]  /*0350*/  VIADD R7, R9, 0xffffffe ;  /* 0x0ffffffe09077836 */ /* 0x001fcc0000000000 */
[----:B------:R-:W0:Y:S02]  /*0360*/  F2I.FTZ.U32.TRUNC.NTZ R7, R7 ;  /* 0x0000000700077305 */ /* 0x000e24000021f000 */
[----:B0-----:R-:W-:-:S04]  /*0370*/  IMAD.MOV R11, RZ, RZ, -R7 ;  /* 0x000000ffff0b7224 */ /* 0x001fc800078e0a07 */
[----:B------:R-:W-:Y:S01]  /*0380*/  IMAD.MOV.U32 R5, RZ, RZ, R11 ;  /* 0x000000ffff057224 */ /* 0x000fe200078e000b */
[----:B------:R-:W-:-:S03]  /*0390*/  IABS R11, R13 ;  /* 0x0000000d000b7213 */ /* 0x000fc60000000000 */
[----:B------:R-:W-:-:S04]  /*03a0*/  IMAD R5, R5, R10, RZ ;  /* 0x0000000a05057224 */ /* 0x000fc800078e02ff */
[----:B------:R-:W-:Y:S01]  /*03b0*/  IMAD.HI.U32 R6, R7, R5, R6 ;  /* 0x0000000507067227 */ /* 0x000fe200078e0006 */
[----:B--2---:R-:W-:-:S03]  /*03c0*/  SHF.R.U32.HI R7, RZ, 0x5, R14 ;  /* 0x00000005ff077819 */ /* 0x004fc6000001160e */
[----:B------:R-:W-:Y:S01]  /*03d0*/  IMAD.MOV R5, RZ, RZ, -R0 ;  /* 0x000000ffff057224 */ /* 0x000fe200078e0a00 */
[----:B------:R-:W-:Y:S01]  /*03e0*/  SGXT.U32 R15, R7, 0x2 ;  /* 0x00000002070f781a */ /* 0x000fe20000000000 */
[----:B------:R-:W-:Y:S02]  /*03f0*/  IMAD.HI.U32 R0, R6, R11, RZ ;  /* 0x0000000b06007227 */ /* 0x000fe400078e00ff */
[----:B------:R-:W0:Y:S02]  /*0400*/  LDC R6, c[0x0][0x230] ;  /* 0x00008c00ff067b82 */ /* 0x000e240000000800 */
[----:B------:R-:W-:-:S05]  /*0410*/  IMAD R5, R0, R5, R11 ;  /* 0x0000000500057224 */ /* 0x000fca00078e020b */
[----:B------:R-:W-:-:S13]  /*0420*/  ISETP.GT.U32.AND P1, PT, R10, R5, PT ;  /* 0x000000050a00720c */ /* 0x000fda0003f24070 */
[----:B------:R-:W-:Y:S02]  /*0430*/  @!P1 IMAD.IADD R5, R5, 0x1, -R10 ;  /* 0x0000000105059824 */ /* 0x000fe400078e0a0a */
[----:B------:R-:W-:Y:S01]  /*0440*/  @!P1 VIADD R0, R0, 0x1 ;  /* 0x0000000100009836 */ /* 0x000fe20000000000 */
[----:B------:R-:W-:Y:S01]  /*0450*/  ISETP.NE.AND P1, PT, R8, RZ, PT ;  /* 0x000000ff0800720c */ /* 0x000fe20003f25270 */
[----:B0-----:R-:W-:Y:S01]  /*0460*/  VIADD R6, R6, 0xff ;  /* 0x000000ff06067836 */ /* 0x001fe20000000000 */
[----:B------:R-:W-:Y:S02]  /*0470*/  ISETP.GE.U32.AND P0, PT, R5, R10, PT ;  /* 0x0000000a0500720c */ /* 0x000fe40003f06070 */
[----:B------:R-:W-:-:S04]  /*0480*/  LOP3.LUT R5, R13, R8, RZ, 0x3c, !PT ;  /* 0x000000080d057212 */ /* 0x000fc800078e3cff */
[----:B------:R-:W-:-:S07]  /*0490*/  ISETP.GE.AND P2, PT, R5, RZ, PT ;  /* 0x000000ff0500720c */ /* 0x000fce0003f46270 */
[----:B------:R-:W-:Y:S01]  /*04a0*/  @P0 VIADD R0, R0, 0x1 ;  /* 0x0000000100000836 */ /* 0x000fe20000000000 */
[----:B------:R-:W-:Y:S02]  /*04b0*/  ISETP.GT.AND P0, PT, R6, 0xff, PT ;  /* 0x000000ff0600780c */ /* 0x000fe40003f04270 */
[C---:B------:R-:W-:Y:S02]  /*04c0*/  LOP3.LUT R6, R15.reuse, 0x8, RZ, 0xfc, !PT ;  /* 0x000000080f067812 */ /* 0x040fe400078efcff */
[C---:B------:R-:W-:Y:S01]  /*04d0*/  LOP3.LUT R6, R15.reuse, 0x14, RZ, 0xfc, !PT ;  /* 0x000000140f067812 */ /* 0x040fe200078efcff */
[----:B------:R-:W-:Y:S01]  /*04e0*/  @!P2 IMAD.MOV R0, RZ, RZ, -R0 ;  /* 0x000000ffff00a224 */ /* 0x000fe200078e0a00 */
[----:B------:R-:W-:Y:S02]  /*04f0*/  @!P1 LOP3.LUT R0, RZ, R8, RZ, 0x33, !PT ;  /* 0x00000008ff009212 */ /* 0x000fe400078e33ff */
[C---:B------:R-:W-:Y:S02]  /*0500*/  LOP3.LUT R6, R15.reuse, 0x20, RZ, 0xfc, !PT ;  /* 0x000000200f067812 */ /* 0x040fe400078efcff */
[C---:B------:R-:W-:Y:S01]  /*0510*/  LOP3.LUT R6, R15.reuse, 0x2c, RZ, 0xfc, !PT ;  /* 0x0000002c0f067812 */ /* 0x040fe200078efcff */
[----:B------:R-:W-:Y:S01]  /*0520*/  IMAD.MOV R5, RZ, RZ, -R0 ;  /* 0x000000ffff057224 */ /* 0x000fe200078e0a00 */
[C---:B------:R-:W-:Y:S01]  /*0530*/  LOP3.LUT R6, R15.reuse, 0x38, RZ, 0xfc, !PT ;  /* 0x000000380f067812 */ /* 0x040fe200078efcff */
[----:B------:R-:W-:Y:S01]  /*0540*/  IMAD.SHL.U32 R0, R0, 0x80, RZ ;  /* 0x0000008000007824 */ /* 0x000fe200078e00ff */
[C---:B------:R-:W-:Y:S01]  /*0550*/  LOP3.LUT R6, R15.reuse, 0x44, RZ, 0xfc, !PT ;  /* 0x000000440f067812 */ /* 0x040fe200078efcff */
[----:B------:R-:W-:Y:S01]  /*0560*/  IMAD R5, R8, R5, R13 ;  /* 0x0000000508057224 */ /* 0x000fe200078e020d */
[----:B------:R-:W-:-:S02]  /*0570*/  LOP3.LUT R6, R15, 0x50, RZ, 0xfc, !PT ;  /* 0x000000500f067812 */ /* 0x000fc400078efcff */
[C---:B------:R-:W-:Y:S01]  /*0580*/  LOP3.LUT R6, R15.reuse, 0x5c, RZ, 0xfc, !PT ;  /* 0x0000005c0f067812 */ /* 0x040fe200078efcff */
[----:B------:R-:W-:Y:S01]  /*0590*/  IMAD.IADD R5, R4, 0x1, R5 ;  /* 0x0000000104057824 */ /* 0x000fe200078e0205 */
[----:B------:R-:W-:Y:S02]  /*05a0*/  LOP3.LUT R4, R14, 0x1f, RZ, 0xc0, !PT ;  /* 0x0000001f0e047812 */ /* 0x000fe400078ec0ff */
[C---:B------:R-:W-:Y:S02]  /*05b0*/  LOP3.LUT R6, R15.reuse, 0x68, RZ, 0xfc, !PT ;  /* 0x000000680f067812 */ /* 0x040fe400078efcff */
[----:B------:R-:W-:Y:S01]  /*05c0*/  LOP3.LUT R6, R15, 0x74, RZ, 0xfc, !PT ;  /* 0x000000740f067812 */ /* 0x000fe200078efcff */
[----:B------:R-:W-:Y:S01]  /*05d0*/  IMAD R19, R5, 0x20, R4 ;  /* 0x0000002005137824 */ /* 0x000fe200078e0204 */
[C---:B------:R-:W-:Y:S02]  /*05e0*/  LOP3.LUT R4, R15.reuse, 0x4, RZ, 0xfc, !PT ;  /* 0x000000040f047812 */ /* 0x040fe400078efcff */
[----:B------:R-:W-:-:S02]  /*05f0*/  LOP3.LUT R5, R15, 0xc, RZ, 0xfc, !PT ;  /* 0x0000000c0f057812 */ /* 0x000fc400078efcff */
[----:B------:R0:W-:Y:S01]  /*0600*/  STL [R1+0xdbc], R19 ;  /* 0x000dbc1301007387 */ /* 0x0001e20000100800 */
[C---:B------:R-:W-:Y:S02]  /*0610*/  LOP3.LUT R4, R15.reuse, 0x10, RZ, 0xfc, !PT ;  /* 0x000000100f047812 */ /* 0x040fe400078efcff */
[C---:B------:R-:W-:Y:S01]  /*0620*/  LOP3.LUT R5, R15.reuse, 0x18, RZ, 0xfc, !PT ;  /* 0x000000180f057812 */ /* 0x040fe200078efcff */
[----:B------:R0:W-:Y:S01]  /*0630*/  STL [R1+0x274], R0 ;  /* 0x0002740001007387 */ /* 0x0001e20000100800 */
[C---:B------:R-:W-:Y:S02]  /*0640*/  LOP3.LUT R4, R15.reuse, 0x1c, RZ, 0xfc, !PT ;  /* 0x0000001c0f047812 */ /* 0x040fe400078efcff */
[C---:B------:R-:W-:Y:S02]  /*0650*/  LOP3.LUT R5, R15.reuse, 0x24, RZ, 0xfc, !PT ;  /* 0x000000240f057812 */ /* 0x040fe400078efcff */
[C---:B------:R-:W-:Y:S02]  /*0660*/  LOP3.LUT R4, R15.reuse, 0x28, RZ, 0xfc, !PT ;  /* 0x000000280f047812 */ /* 0x040fe400078efcff */
[----:B------:R-:W-:-:S02]  /*0670*/  LOP3.LUT R5, R15, 0x30, RZ, 0xfc, !PT ;  /* 0x000000300f057812 */ /* 0x000fc400078efcff */
[C---:B------:R-:W-:Y:S02]  /*0680*/  LOP3.LUT R4, R15.reuse, 0x34, RZ, 0xfc, !PT ;  /* 0x000000340f047812 */ /* 0x040fe400078efcff */
[C---:B------:R-:W-:Y:S02]  /*0690*/  LOP3.LUT R5, R15.reuse, 0x3c, RZ, 0xfc, !PT ;  /* 0x0000003c0f057812 */ /* 0x040fe400078efcff */
        /* <DEDUP_REMOVED lines=10> */
[----:B------:R-:W-:Y:S01]  /*0740*/  LOP3.LUT R4, R15, 0x7c, RZ, 0xfc, !PT ;  /* 0x0000007c0f047812 */ /* 0x000fe200078efcff */
[----:B0-----:R-:W-:Y:S06]  /*0750*/  @P0 BRA `(.L_x_0) ;  /* 0x00000000002c0947 */ /* 0x001fec0003800000 */
[----:B------:R-:W-:Y:S01]  /*0760*/  IMAD.SHL.U32 R0, R14, 0x8, RZ ;  /* 0x000000080e007824 */ /* 0x000fe200078e00ff */
[----:B------:R-:W-:Y:S02]  /*0770*/  CS2R R16, SRZ ;  /* 0x0000000000107805 */ /* 0x000fe4000001ff00 */
[----:B------:R-:W-:Y:S02]  /*0780*/  CS2R R12, SRZ ;  /* 0x00000000000c7805 */ /* 0x000fe4000001ff00 */
[----:B------:R-:W-:Y:S02]  /*0790*/  CS2R R14, SRZ ;  /* 0x00000000000e7805 */ /* 0x000fe4000001ff00 */
[----:B------:R-:W-:Y:S01]  /*07a0*/  CS2R R10, SRZ ;  /* 0x00000000000a7805 */ /* 0x000fe2000001ff00 */
[----:B------:R0:W-:Y:S01]  /*07b0*/  STL [R1+0xdc0], R0 ;  /* 0x000dc00001007387 */ /* 0x0001e20000100800 */
[----:B------:R-:W-:Y:S02]  /*07c0*/  CS2R R8, SRZ ;  /* 0x0000000000087805 */ /* 0x000fe4000001ff00 */
[----:B------:R-:W-:-:S02]  /*07d0*/  CS2R R6, SRZ ;  /* 0x0000000000067805 */ /* 0x000fc4000001ff00 */
[----:B------:R-:W-:Y:S02]  /*07e0*/  CS2R R4, SRZ ;  /* 0x0000000000047805 */ /* 0x000fe4000001ff00 */
[----:B------:R-:W-:Y:S01]  /*07f0*/  CS2R R2, SRZ ;  /* 0x0000000000027805 */ /* 0x000fe2000001ff00 */
[----:B------:R-:W-:Y:S06]  /*0800*/  BRA `(.L_x_1) ;  /* 0x0000030c00bc7947 */ /* 0x000fec0003800000 */
.L_x_0:
[----:B------:R-:W-:Y:S01]  /*0810*/  IABS R25, R3 ;  /* 0x0000000300197213 */ /* 0x000fe20000000000 */
[----:B------:R0:W-:Y:S01]  /*0820*/  STL [R1+0xf8c], R3 ;  /* 0x000f8c0301007387 */ /* 0x0001e20000100800 */
[----:B------:R-:W-:Y:S01]  /*0830*/  IABS R13, R2 ;  /* 0x00000002000d7213 */ /* 0x000fe20000000000 */
[----:B------:R-:W-:Y:S01]  /*0840*/  ULDC UR10, c[0x0][0x238] ;  /* 0x00008e00000a7ab9 */ /* 0x000fe20000000800 */
[----:B------:R-:W-:Y:S01]  /*0850*/  ISETP.GE.AND P3, PT, R19, RZ, PT ;  /* 0x000000ff1300720c */ /* 0x000fe20003f66270 */
[----:B------:R-:W-:Y:S01]  /*0860*/  ULDC.64 UR8, c[0x0][0x218] ;  /* 0x0000860000087ab9 */ /* 0x000fe20000000a00 */
[----:B------:R-:W1:Y:S01]  /*0870*/  I2F.RP R4, R13 ;  /* 0x0000000d00047306 */ /* 0x000e620000209400 */
[----:B------:R-:W-:Y:S01]  /*0880*/  ULDC UR5, c[0x0][0x234] ;  /* 0x00008d0000057ab9 */ /* 0x000fe20000000800 */
[----:B------:R-:W-:Y:S01]  /*0890*/  ULDC.64 UR6, c[0x0][0x210] ;  /* 0x0000840000067ab9 */ /* 0x000fe20000000a00 */
[----:B0-----:R-:W2:Y:S05]  /*08a0*/  LDL R3, [R1+0x274] ;  /* 0x0002740001037983 */ /* 0x001eaa0000100800 */
[----:B------:R-:W0:Y:S08]  /*08b0*/  I2F.RP R0, R25 ;  /* 0x0000001900007306 */ /* 0x000e300000209400 */
[----:B-1----:R-:W1:Y:S08]  /*08c0*/  MUFU.RCP R4, R4 ;  /* 0x0000000400047308 */ /* 0x002e700000001000 */
[----:B0-----:R-:W0:Y:S01]  /*08d0*/  MUFU.RCP R0, R0 ;  /* 0x0000000000007308 */ /* 0x001e220000001000 */
[----:B-1----:R-:W-:-:S07]  /*08e0*/  VIADD R4, R4, 0xffffffe ;  /* 0x0ffffffe04047836 */ /* 0x002fce0000000000 */
[----:B------:R1:W3:Y:S01]  /*08f0*/  F2I.FTZ.U32.TRUNC.NTZ R5, R4 ;  /* 0x0000000400057305 */ /* 0x0002e2000021f000 */
[----:B0-----:R-:W-:-:S07]  /*0900*/  VIADD R0, R0, 0xffffffe ;  /* 0x0ffffffe00007836 */ /* 0x001fce0000000000 */
[----:B------:R0:W4:Y:S01]  /*0910*/  F2I.FTZ.U32.TRUNC.NTZ R7, R0 ;  /* 0x0000000000077305 */ /* 0x000122000021f000 */
[----:B-1----:R-:W-:Y:S02]  /*0920*/  IMAD.MOV.U32 R4, RZ, RZ, RZ ;  /* 0x000000ffff047224 */ /* 0x002fe400078e00ff */
[----:B---3--:R-:W-:Y:S01]  /*0930*/  IMAD.MOV R6, RZ, RZ, -R5 ;  /* 0x000000ffff067224 */ /* 0x008fe200078e0a05 */
[----:B0-----:R-:W-:-:S03]  /*0940*/  IABS R0, R19 ;  /* 0x0000001300007213 */ /* 0x001fc60000000000 */
[----:B------:R-:W-:-:S04]  /*0950*/  IMAD R6, R6, R13, RZ ;  /* 0x0000000d06067224 */ /* 0x000fc800078e02ff */
[----:B------:R-:W-:-:S04]  /*0960*/  IMAD.HI.U32 R5, R5, R6, R4 ;  /* 0x0000000605057227 */ /* 0x000fc800078e0004 */
[----:B----4-:R-:W-:Y:S02]  /*0970*/  IMAD.MOV R4, RZ, RZ, -R7 ;  /* 0x000000ffff047224 */ /* 0x010fe400078e0a07 */
[----:B------:R-:W-:-:S04]  /*0980*/  IMAD.HI.U32 R5, R5, R0, RZ ;  /* 0x0000000005057227 */ /* 0x000fc800078e00ff */
[----:B------:R-:W-:Y:S02]  /*0990*/  IMAD.MOV R5, RZ, RZ, -R5 ;  /* 0x000000ffff057224 */ /* 0x000fe400078e0a05 */
[----:B------:R-:W-:Y:S02]  /*09a0*/  IMAD R4, R4, R25, RZ ;  /* 0x0000001904047224 */ /* 0x000fe400078e02ff */
[----:B------:R-:W-:Y:S02]  /*09b0*/  IMAD.MOV.U32 R6, RZ, RZ, RZ ;  /* 0x000000ffff067224 */ /* 0x000fe400078e00ff */
[----:B------:R-:W-:Y:S02]  /*09c0*/  IMAD R5, R13, R5, R0 ;  /* 0x000000050d057224 */ /* 0x000fe400078e0200 */
[----:B------:R-:W-:-:S03]  /*09d0*/  IMAD.HI.U32 R4, R7, R4, R6 ;  /* 0x0000000407047227 */ /* 0x000fc600078e0006 */
[----:B------:R-:W-:-:S13]  /*09e0*/  ISETP.GT.U32.AND P1, PT, R13, R5, PT ;  /* 0x000000050d00720c */ /* 0x000fda0003f24070 */
[----:B------:R-:W-:-:S05]  /*09f0*/  @!P1 IMAD.IADD R5, R5, 0x1, -R13 ;  /* 0x0000000105059824 */ /* 0x000fca00078e0a0d */
[----:B------:R-:W-:-:S13]  /*0a00*/  ISETP.GT.U32.AND P1, PT, R13, R5, PT ;  /* 0x000000050d00720c */ /* 0x000fda0003f24070 */
[----:B------:R-:W-:Y:S01]  /*0a10*/  @!P1 IMAD.IADD R5, R5, 0x1, -R13 ;  /* 0x0000000105059824 */ /* 0x000fe200078e0a0d */
[----:B------:R-:W-:-:S03]  /*0a20*/  ISETP.NE.AND P1, PT, R2, RZ, PT ;  /* 0x000000ff0200720c */ /* 0x000fc60003f25270 */
[----:B------:R-:W-:-:S10]  /*0a30*/  @!P3 IMAD.MOV R5, RZ, RZ, -R5 ;  /* 0x000000ffff05b224 */ /* 0x000fd400078e0a05 */
[----:B------:R-:W-:-:S05]  /*0a40*/  @!P1 LOP3.LUT R5, RZ, R2, RZ, 0x33, !PT ;  /* 0x00000002ff059212 */ /* 0x000fca00078e33ff */
[----:B------:R0:W-:Y:S01]  /*0a50*/  STL [R1+0xef4], R5 ;  /* 0x000ef40501007387 */ /* 0x0001e20000100800 */
[----:B--2---:R-:W-:Y:S01]  /*0a60*/  IABS R9, R3 ;  /* 0x0000000300097213 */ /* 0x004fe20000000000 */
[C---:B------:R-:W-:Y:S02]  /*0a70*/  VIADD R8, R3.reuse, 0x7f ;  /* 0x0000007f03087836 */ /* 0x040fe40000000000 */
[C---:B------:R-:W-:Y:S02]  /*0a80*/  VIADD R10, R3.reuse, 0x7d ;  /* 0x0000007d030a7836 */ /* 0x040fe40000000000 */
[----:B------:R-:W-:Y:S01]  /*0a90*/  IMAD.HI.U32 R17, R4, R9, RZ ;  /* 0x0000000904117227 */ /* 0x000fe200078e00ff */
[----:B------:R-:W-:Y:S02]  /*0aa0*/  ISETP.GE.AND P0, PT, R8, RZ, PT ;  /* 0x000000ff0800720c */ /* 0x000fe40003f06270 */
[----:B------:R-:W-:Y:S01]  /*0ab0*/  IABS R8, R8 ;  /* 0x0000000800087213 */ /* 0x000fe20000000000 */
[----:B------:R-:W-:Y:S01]  /*0ac0*/  IMAD.MOV R17, RZ, RZ, -R17 ;  /* 0x000000ffff117224 */ /* 0x000fe200078e0a11 */
[----:B------:R-:W-:Y:S01]  /*0ad0*/  IABS R6, R10 ;  /* 0x0000000a00067213 */ /* 0x000fe20000000000 */
[----:B------:R-:W-:-:S02]  /*0ae0*/  VIADD R7, R3, 0x7e ;  /* 0x0000007e03077836 */ /* 0x000fc40000000000 */
[----:B------:R-:W-:Y:S02]  /*0af0*/  IMAD R9, R25, R17, R9 ;  /* 0x0000001119097224 */ /* 0x000fe400078e0209 */
[C---:B------:R-:W-:Y:S01]  /*0b00*/  IMAD.HI.U32 R16, R4.reuse, R8, RZ ;  /* 0x0000000804107227 */ /* 0x040fe200078e00ff */
[----:B------:R-:W-:Y:S02]  /*0b10*/  ISETP.GE.AND P2, PT, R7, RZ, PT ;  /* 0x000000ff0700720c */ /* 0x000fe40003f46270 */
[----:B------:R-:W-:Y:S01]  /*0b20*/  ISETP.GT.U32.AND P4, PT, R25, R9, PT ;  /* 0x000000091900720c */ /* 0x000fe20003f84070 */
[----:B------:R-:W-:Y:S01]  /*0b30*/  IMAD.HI.U32 R12, R4, R6, RZ ;  /* 0x00000006040c7227 */ /* 0x000fe200078e00ff */
[----:B------:R-:W-:-:S03]  /*0b40*/  IABS R7, R7 ;  /* 0x0000000700077213 */ /* 0x000fc60000000000 */
[----:B------:R-:W-:Y:S02]  /*0b50*/  IMAD.MOV R16, RZ, RZ, -R16 ;  /* 0x000000ffff107224 */ /* 0x000fe400078e0a10 */
[----:B------:R-:W-:Y:S02]  /*0b60*/  VIADD R11, R3, 0x7c ;  /* 0x0000007c030b7836 */ /* 0x000fe40000000000 */
[----:B------:R-:W-:Y:S02]  /*0b70*/  IMAD.MOV R12, RZ, RZ, -R12 ;  /* 0x000000ffff0c7224 */ /* 0x000fe400078e0a0c */
[C---:B------:R-:W-:Y:S01]  /*0b80*/  IMAD R8, R25.reuse, R16, R8 ;  /* 0x0000001019087224 */ /* 0x040fe200078e0208 */
[----:B------:R-:W-:Y:S01]  /*0b90*/  IABS R0, R11 ;  /* 0x0000000b00007213 */ /* 0x000fe20000000000 */
[----:B------:R-:W-:Y:S02]  /*0ba0*/  IMAD R6, R25, R12, R6 ;  /* 0x0000000c19067224 */ /* 0x000fe400078e0206 */
[----:B------:R-:W-:Y:S01]  /*0bb0*/  VIADD R12, R3, 0x7b ;  /* 0x0000007b030c7836 */ /* 0x000fe20000000000 */
[----:B------:R-:W-:Y:S01]  /*0bc0*/  ISETP.GT.U32.AND P5, PT, R25, R8, PT ;  /* 0x000000081900720c */ /* 0x000fe20003fa4070 */
[----:B------:R-:W-:Y:S01]  /*0bd0*/  @!P4 IMAD.IADD R9, R9, 0x1, -R25 ;  /* 0x000000010909c824 */ /* 0x000fe200078e0a19 */
[----:B------:R-:W-:Y:S01]  /*0be0*/  ISETP.GT.U32.AND P3, PT, R25, R6, PT ;  /* 0x000000061900720c */ /* 0x000fe20003f64070 */
[----:B------:R-:W-:Y:S01]  /*0bf0*/  IMAD.HI.U32 R15, R4, R7, RZ ;  /* 0x00000007040f7227 */ /* 0x000fe200078e00ff */
[----:B------:R-:W-:-:S02]  /*0c00*/  IABS R18, R12 ;  /* 0x0000000c00127213 */ /* 0x000fc40000000000 */
[----:B------:R-:W-:Y:S01]  /*0c10*/  ISETP.GT.U32.AND P6, PT, R25, R9, PT ;  /* 0x000000091900720c */ /* 0x000fe20003fc4070 */
[----:B------:R-:W-:-:S04]  /*0c20*/  IMAD.HI.U32 R14, R4, R0, RZ ;  /* 0x00000000040e7227 */ /* 0x000fc800078e00ff */
[----:B------:R-:W-:Y:S02]  /*0c30*/  IMAD.MOV R15, RZ, RZ, -R15 ;  /* 0x000000ffff0f7224 */ /* 0x000fe400078e0a0f */
[----:B------:R-:W-:Y:S02]  /*0c40*/  IMAD.MOV R14, RZ, RZ, -R14 ;  /* 0x000000ffff0e7224 */ /* 0x000fe400078e0a0e */
[----:B------:R-:W-:Y:S02]  /*0c50*/  IMAD R7, R25, R15, R7 ;  /* 0x0000000f19077224 */ /* 0x000fe400078e0207 */
[----:B------:R-:W-:-:S03]  /*0c60*/  IMAD.HI.U32 R19, R4, R18, RZ ;  /* 0x0000001204137227 */ /* 0x000fc600078e00ff */
[C---:B------:R-:W-:Y:S01]  /*0c70*/  ISETP.GT.U32.AND P4, PT, R25.reuse, R7, PT ;  /* 0x000000071900720c */ /* 0x040fe20003f84070 */
[C---:B------:R-:W-:Y:S02]  /*0c80*/  IMAD R0, R25.reuse, R14, R0 ;  /* 0x0000000e19007224 */ /* 0x040fe400078e0200 */
[----:B------:R-:W-:Y:S02]  /*0c90*/  IMAD.MOV R19, RZ, RZ, -R19 ;  /* 0x000000ffff137224 */ /* 0x000fe400078e0a13 */
[--C-:B------:R-:W-:Y:S01]  /*0ca0*/  @!P5 IMAD.IADD R8, R8, 0x1, -R25.reuse ;  /* 0x000000010808d824 */ /* 0x100fe200078e0a19 */
[C---:B------:R-:W-:Y:S01]  /*0cb0*/  ISETP.GT.U32.AND P1, PT, R25.reuse, R0, PT ;  /* 0x000000001900720c */ /* 0x040fe20003f24070 */
[----:B------:R-:W-:Y:S02]  /*0cc0*/  IMAD R18, R25, R19, R18 ;  /* 0x0000001319127224 */ /* 0x000fe400078e0212 */
[--C-:B------:R-:W-:Y:S01]  /*0cd0*/  @!P6 IMAD.IADD R9, R9, 0x1, -R25.reuse ;  /* 0x000000010909e824 */ /* 0x100fe200078e0a19 */
[C---:B------:R-:W-:Y:S01]  /*0ce0*/  ISETP.GT.U32.AND P6, PT, R25.reuse, R8, PT ;  /* 0x000000081900720c */ /* 0x040fe20003fc4070 */
[--C-:B------:R-:W-:Y:S01]  /*0cf0*/  @!P3 IMAD.IADD R6, R6, 0x1, -R25.reuse ;  /* 0x000000010606b824 */ /* 0x100fe200078e0a19 */
[----:B------:R-:W-:Y:S01]  /*0d00*/  ISETP.GT.U32.AND P5, PT, R25, R18, PT ;  /* 0x000000121900720c */ /* 0x000fe20003fa4070 */
[----:B------:R-:W-:Y:S01]  /*0d10*/  @!P4 IMAD.IADD R7, R7, 0x1, -R25 ;  /* 0x000000010707c824 */ /* 0x000fe200078e0a19 */
[C---:B------:R-:W-:Y:S01]  /*0d20*/  ISETP.GE.AND P4, PT, R3.reuse, RZ, PT ;  /* 0x000000ff0300720c */ /* 0x040fe20003f86270 */
[C---:B------:R-:W-:Y:S01]  /*0d30*/  VIADD R13, R3.reuse, 0x7a ;  /* 0x0000007a030d7836 */ /* 0x040fe20000000000 */
[----:B------:R-:W-:Y:S01]  /*0d40*/  ISETP.GE.AND P3, PT, R10, RZ, PT ;  /* 0x000000ff0a00720c */ /* 0x000fe20003f66270 */
[----:B------:R-:W-:-:S02]  /*0d50*/  VIADD R14, R3, 0x79 ;  /* 0x00000079030e7836 */ /* 0x000fc40000000000 */
[--C-:B------:R-:W-:Y:S01]  /*0d60*/  @!P1 IMAD.IADD R0, R0, 0x1, -R25.reuse ;  /* 0x0000000100009824 */ /* 0x100fe200078e0a19 */
[----:B------:R-:W-:Y:S01]  /*0d70*/  ISETP.GT.U32.AND P1, PT, R25, R7, PT ;  /* 0x000000071900720c */ /* 0x000fe20003f24070 */
[----:B------:R-:W-:Y:S01]  /*0d80*/  VIADD R2, R3, 0x78 ;  /* 0x0000007803027836 */ /* 0x000fe20000000000 */
[----:B------:R-:W-:Y:S01]  /*0d90*/  IABS R15, R13 ;  /* 0x0000000d000f7213 */ /* 0x000fe20000000000 */
[--C-:B------:R-:W-:Y:S01]  /*0da0*/  @!P6 IMAD.IADD R8, R8, 0x1, -R25.reuse ;  /* 0x000000010808e824 */ /* 0x100fe200078e0a19 */
[C---:B------:R-:W-:Y:S01]  /*0db0*/  ISETP.GT.U32.AND P6, PT, R25.reuse, R6, PT ;  /* 0x000000061900720c */ /* 0x040fe20003fc4070 */
[----:B------:R-:W-:Y:S01]  /*0dc0*/  @!P5 IMAD.IADD R18, R18, 0x1, -R25 ;  /* 0x000000011212d824 */ /* 0x000fe200078e0a19 */
[----:B------:R-:W-:Y:S01]  /*0dd0*/  IABS R16, R14 ;  /* 0x0000000e00107213 */ /* 0x000fe20000000000 */
[----:B------:R-:W-:Y:S01]  /*0de0*/  IMAD.MOV.U32 R20, RZ, RZ, R9 ;  /* 0x000000ffff147224 */ /* 0x000fe200078e0009 */
[----:B------:R-:W-:Y:S01]  /*0df0*/  ISETP.GT.U32.AND P5, PT, R25, R0, PT ;  /* 0x000000001900720c */ /* 0x000fe20003fa4070 */
[----:B------:R-:W-:-:S04]  /*0e00*/  IMAD.HI.U32 R17, R4, R15, RZ ;  /* 0x0000000f04117227 */ /* 0x000fc800078e00ff */
[----:B0-----:R-:W-:Y:S01]  /*0e10*/  IMAD.MOV.U32 R5, RZ, RZ, R8 ;  /* 0x000000ffff057224 */ /* 0x001fe200078e0008 */
[----:B------:R-:W-:Y:S01]  /*0e20*/  IABS R8, R2 ;  /* 0x0000000200087213 */ /* 0x000fe20000000000 */
[----:B------:R-:W-:-:S04]  /*0e30*/  IMAD.HI.U32 R19, R4, R16, RZ ;  /* 0x0000001004137227 */ /* 0x000fc800078e00ff */
[----:B------:R-:W-:Y:S02]  /*0e40*/  VIADD R10, R3, 0x77 ;  /* 0x00000077030a7836 */ /* 0x000fe40000000000 */
[----:B------:R-:W-:Y:S01]  /*0e50*/  @!P4 IMAD.MOV R20, RZ, RZ, -R20 ;  /* 0x000000ffff14c224 */ /* 0x000fe200078e0a14 */
[----:B------:R-:W-:Y:S01]  /*0e60*/  ISETP.GT.U32.AND P4, PT, R25, R18, PT ;  /* 0x000000121900720c */ /* 0x000fe20003f84070 */
[----:B------:R-:W-:Y:S01]  /*0e70*/  IMAD.MOV R17, RZ, RZ, -R17 ;  /* 0x000000ffff117224 */ /* 0x000fe200078e0a11 */
[----:B------:R-:W-:Y:S01]  /*0e80*/  IABS R9, R10 ;  /* 0x0000000a00097213 */ /* 0x000fe20000000000 */
[----:B------:R-:W-:Y:S01]  /*0e90*/  @!P0 IMAD.MOV R5, RZ, RZ, -R5 ;  /* 0x000000ffff058224 */ /* 0x000fe200078e0a05 */
[----:B------:R-:W-:Y:S01]  /*0ea0*/  STL [R1+0x1e8], R20 ;  /* 0x0001e81401007387 */ /* 0x000fe20000100800 */
[----:B------:R-:W-:Y:S01]  /*0eb0*/  @!P1 IMAD.IADD R7, R7, 0x1, -R25 ;  /* 0x0000000107079824 */ /* 0x000fe200078e0a19 */
[----:B------:R-:W-:Y:S01]  /*0ec0*/  ISETP.GE.AND P1, PT, R11, RZ, PT ;  /* 0x000000ff0b00720c */ /* 0x000fe20003f26270 */
[----:B------:R-:W-:Y:S01]  /*0ed0*/  IMAD.MOV R19, RZ, RZ, -R19 ;  /* 0x000000ffff137224 */ /* 0x000fe200078e0a13 */
[----:B------:R0:W-:Y:S01]  /*0ee0*/  STL [R1+0x1e4], R5 ;  /* 0x0001e40501007387 */ /* 0x0001e20000100800 */
[----:B------:R-:W-:-:S02]  /*0ef0*/  @!P6 IMAD.IADD R6, R6, 0x1, -R25 ;  /* 0x000000010606e824 */ /* 0x000fc400078e0a19 */
[----:B------:R-:W-:Y:S02]  /*0f00*/  IMAD R15, R25, R17, R15 ;  /* 0x00000011190f7224 */ /* 0x000fe400078e020f */
[----:B------:R-:W-:-:S03]  /*0f10*/  IMAD.HI.U32 R11, R4, R8, RZ ;  /* 0x00000008040b7227 */ /* 0x000fc600078e00ff */
[C---:B------:R-:W-:Y:S01]  /*0f20*/  ISETP.GT.U32.AND P0, PT, R25.reuse, R15, PT ;  /* 0x0000000f1900720c */ /* 0x040fe20003f04070 */
[----:B------:R-:W-:Y:S02]  /*0f30*/  IMAD.MOV.U32 R17, RZ, RZ, R7 ;  /* 0x000000ffff117224 */ /* 0x000fe400078e0007 */
[C---:B------:R-:W-:Y:S02]  /*0f40*/  IMAD R16, R25.reuse, R19, R16 ;  /* 0x0000001319107224 */ /* 0x040fe400078e0210 */
[----:B------:R-:W-:Y:S01]  /*0f50*/  @!P5 IMAD.IADD R0, R0, 0x1, -R25 ;  /* 0x000000010000d824 */ /* 0x000fe200078e0a19 */
[----:B------:R-:W-:Y:S01]  /*0f60*/  ISETP.GE.AND P5, PT, R12, RZ, PT ;  /* 0x000000ff0c00720c */ /* 0x000fe20003fa6270 */
[----:B0-----:R-:W-:Y:S01]  /*0f70*/  IMAD.MOV.U32 R5, RZ, RZ, R6 ;  /* 0x000000ffff057224 */ /* 0x001fe200078e0006 */
[----:B------:R-:W-:Y:S01]  /*0f80*/  ISETP.GT.U32.AND P6, PT, R25, R16, PT ;  /* 0x000000101900720c */ /* 0x000fe20003fc4070 */
[----:B------:R-:W-:-:S04]  /*0f90*/  IMAD.HI.U32 R12, R4, R9, RZ ;  /* 0x00000009040c7227 */ /* 0x000fc800078e00ff */
[----:B------:R-:W-:Y:S02]  /*0fa0*/  IMAD.MOV R11, RZ, RZ, -R11 ;  /* 0x000000ffff0b7224 */ /* 0x000fe400078e0a0b */
[----:B------:R-:W-:Y:S02]  /*0fb0*/  @!P2 IMAD.MOV R17, RZ, RZ, -R17 ;  /* 0x000000ffff11a224 */ /* 0x000fe400078e0a11 */
[----:B------:R-:W-:Y:S02]  /*0fc0*/  @!P3 IMAD.MOV R5, RZ, RZ, -R5 ;  /* 0x000000ffff05b224 */ /* 0x000fe400078e0a05 */
[----:B------:R-:W-:Y:S01]  /*0fd0*/  @!P4 IMAD.IADD R18, R18, 0x1, -R25 ;  /* 0x000000011212c824 */ /* 0x000fe200078e0a19 */
[----:B------:R-:W-:Y:S01]  /*0fe0*/  STL [R1+0x1e0], R17 ;  /* 0x0001e01101007387 */ /* 0x000fe20000100800 */
[----:B------:R-:W-:Y:S01]  /*0ff0*/  IMAD.MOV R12, RZ, RZ, -R12 ;  /* 0x000000ffff0c7224 */ /* 0x000fe200078e0a0c */
[----:B------:R-:W-:Y:S01]  /*1000*/  ISETP.GE.AND P4, PT, R13, RZ, PT ;  /* 0x000000ff0d00720c */ /* 0x000fe20003f86270 */
[C---:B------:R-:W-:Y:S01]  /*1010*/  IMAD R8, R25.reuse, R11, R8 ;  /* 0x0000000b19087224 */ /* 0x040fe200078e0208 */
[----:B------:R0:W-:Y:S01]  /*1020*/  STL [R1+0x1dc], R5 ;  /* 0x0001dc0501007387 */ /* 0x0001e20000100800 */
[----:B------:R-:W-:-:S02]  /*1030*/  IMAD R12, R25, R12, R9 ;  /* 0x0000000c190c7224 */ /* 0x000fc400078e0209 */
[----:B------:R-:W-:Y:S01]  /*1040*/  @!P1 IMAD.MOV R0, RZ, RZ, -R0 ;  /* 0x000000ffff009224 */ /* 0x000fe200078e0a00 */
[----:B------:R-:W-:Y:S01]  /*1050*/  ISETP.GT.U32.AND P1, PT, R25, R8, PT ;  /* 0x000000081900720c */ /* 0x000fe20003f24070 */
[--C-:B------:R-:W-:Y:S01]  /*1060*/  @!P0 IMAD.IADD R15, R15, 0x1, -R25.reuse ;  /* 0x000000010f0f8824 */ /* 0x100fe200078e0a19 */
[----:B------:R-:W-:Y:S01]  /*1070*/  ISETP.GE.AND P0, PT, R14, RZ, PT ;  /* 0x000000ff0e00720c */ /* 0x000fe20003f06270 */
[----:B------:R-:W-:Y:S01]  /*1080*/  @!P6 IMAD.IADD R16, R16, 0x1, -R25 ;  /* 0x000000011010e824 */ /* 0x000fe200078e0a19 */
[----:B------:R-:W-:Y:S01]  /*1090*/  ISETP.GE.AND P6, PT, R2, RZ, PT ;  /* 0x000000ff0200720c */ /* 0x000fe20003fc6270 */
[----:B------:R-:W-:Y:S01]  /*10a0*/  VIADD R2, R3, 0x76 ;  /* 0x0000007603027836 */ /* 0x000fe20000000000 */
[C---:B------:R-:W-:Y:S01]  /*10b0*/  ISETP.GT.U32.AND P2, PT, R25.reuse, R15, PT ;  /* 0x0000000f1900720c */ /* 0x040fe20003f44070 */
[----:B0-----:R-:W-:Y:S01]  /*10c0*/  IMAD.MOV.U32 R5, RZ, RZ, R18 ;  /* 0x000000ffff057224 */ /* 0x001fe200078e0012 */
[C---:B------:R-:W-:Y:S01]  /*10d0*/  ISETP.GT.U32.AND P3, PT, R25.reuse, R16, PT ;  /* 0x000000101900720c */ /* 0x040fe20003f64070 */
[----:B------:R0:W-:Y:S01]  /*10e0*/  STL [R1+0x1d8], R0 ;  /* 0x0001d80001007387 */ /* 0x0001e20000100800 */
[----:B------:R-:W-:Y:S01]  /*10f0*/  IABS R13, R2 ;  /* 0x00000002000d7213 */ /* 0x000fe20000000000 */
[----:B------:R-:W-:Y:S01]  /*1100*/  @!P5 IMAD.MOV R5, RZ, RZ, -R5 ;  /* 0x000000ffff05d224 */ /* 0x000fe200078e0a05 */
[----:B------:R-:W-:Y:S01]  /*1110*/  ISETP.GT.U32.AND P5, PT, R25, R12, PT ;  /* 0x0000000c1900720c */ /* 0x000fe20003fa4070 */
[----:B------:R-:W-:-:S02]  /*1120*/  @!P1 IMAD.IADD R8, R8, 0x1, -R25 ;  /* 0x0000000108089824 */ /* 0x000fc400078e0a19 */
[----:B------:R-:W-:Y:S01]  /*1130*/  IMAD.HI.U32 R7, R4, R13, RZ ;  /* 0x0000000d04077227 */ /* 0x000fe200078e00ff */
[----:B------:R1:W-:Y:S03]  /*1140*/  STL [R1+0x1d4], R5 ;  /* 0x0001d40501007387 */ /* 0x0003e60000100800 */
[----:B0-----:R-:W-:Y:S02]  /*1150*/  VIADD R0, R3, 0x75 ;  /* 0x0000007503007836 */ /* 0x001fe40000000000 */
[----:B------:R-:W-:Y:S02]  /*1160*/  IMAD.MOV R7, RZ, RZ, -R7 ;  /* 0x000000ffff077224 */ /* 0x000fe400078e0a07 */
[--C-:B------:R-:W-:Y:S01]  /*1170*/  @!P2 IMAD.IADD R15, R15, 0x1, -R25.reuse ;  /* 0x000000010f0fa824 */ /* 0x100fe200078e0a19 */
[----:B------:R-:W-:Y:S01]  /*1180*/  IABS R6, R0 ;  /* 0x0000000000067213 */ /* 0x000fe20000000000 */
[--C-:B------:R-:W-:Y:S01]  /*1190*/  @!P5 IMAD.IADD R12, R12, 0x1, -R25.reuse ;  /* 0x000000010c0cd824 */ /* 0x100fe200078e0a19 */
[C---:B------:R-:W-:Y:S01]  /*11a0*/  ISETP.GT.U32.AND P5, PT, R25.reuse, R8, PT ;  /* 0x000000081900720c */ /* 0x040fe20003fa4070 */
[----:B------:R-:W-:Y:S01]  /*11b0*/  @!P3 IMAD.IADD R16, R16, 0x1, -R25 ;  /* 0x000000011010b824 */ /* 0x000fe200078e0a19 */
[----:B------:R-:W-:Y:S01]  /*11c0*/  ISETP.GE.AND P3, PT, R2, RZ, PT ;  /* 0x000000ff0200720c */ /* 0x000fe20003f66270 */
[----:B------:R-:W-:Y:S01]  /*11d0*/  IMAD R13, R25, R7, R13 ;  /* 0x00000007190d7224 */ /* 0x000fe200078e020d */
[----:B------:R-:W-:Y:S01]  /*11e0*/  ISETP.GE.AND P2, PT, R10, RZ, PT ;  /* 0x000000ff0a00720c */ /* 0x000fe20003f46270 */
[----:B-1----:R-:W-:Y:S01]  /*11f0*/  IMAD.MOV.U32 R5, RZ, RZ, R15 ;  /* 0x000000ffff057224 */ /* 0x002fe200078e000f */
[----:B------:R-:W-:Y:S01]  /*1200*/  ISETP.GE.AND P1, PT, R0, RZ, PT ;  /* 0x000000ff0000720c */ /* 0x000fe20003f26270 */
[----:B------:R-:W-:-:S04]  /*1210*/  IMAD.HI.U32 R2, R4, R6, RZ ;  /* 0x0000000604027227 */ /* 0x000fc800078e00ff */
[----:B------:R-:W-:Y:S01]  /*1220*/  @!P4 IMAD.MOV R5, RZ, RZ, -R5 ;  /* 0x000000ffff05c224 */ /* 0x000fe200078e0a05 */
[C---:B------:R-:W-:Y:S01]  /*1230*/  ISETP.GT.U32.AND P4, PT, R25.reuse, R12, PT ;  /* 0x0000000c1900720c */ /* 0x040fe20003f84070 */
[----:B------:R-:W-:Y:S01]  /*1240*/  @!P5 IMAD.IADD R8, R8, 0x1, -R25 ;  /* 0x000000010808d824 */ /* 0x000fe200078e0a19 */
[C---:B------:R-:W-:Y:S01]  /*1250*/  ISETP.GT.U32.AND P5, PT, R25.reuse, R13, PT ;  /* 0x0000000d1900720c */ /* 0x040fe20003fa4070 */
[----:B------:R-:W-:Y:S01]  /*1260*/  IMAD.MOV R2, RZ, RZ, -R2 ;  /* 0x000000ffff027224 */ /* 0x000fe200078e0a02 */
[----:B------:R0:W-:Y:S01]  /*1270*/  STL [R1+0x1d0], R5 ;  /* 0x0001d00501007387 */ /* 0x0001e20000100800 */
[----:B------:R-:W-:Y:S02]  /*1280*/  IMAD.MOV.U32 R10, RZ, RZ, R8 ;  /* 0x000000ffff0a7224 */ /* 0x000fe400078e0008 */
[----:B------:R-:W-:Y:S02]  /*1290*/  IMAD R6, R25, R2, R6 ;  /* 0x0000000219067224 */ /* 0x000fe400078e0206 */
[----:B------:R-:W-:-:S02]  /*12a0*/  VIADD R0, R3, 0x74 ;  /* 0x0000007403007836 */ /* 0x000fc40000000000 */
[----:B------:R-:W-:Y:S01]  /*12b0*/  @!P6 IMAD.MOV R10, RZ, RZ, -R10 ;  /* 0x000000ffff0ae224 */ /* 0x000fe200078e0a0a */
[----:B------:R-:W-:Y:S01]  /*12c0*/  ISETP.GT.U32.AND P6, PT, R25, R6, PT ;  /* 0x000000061900720c */ /* 0x000fe20003fc4070 */
[----:B------:R-:W-:Y:S02]  /*12d0*/  VIADD R9, R3, 0x73 ;  /* 0x0000007303097836 */ /* 0x000fe40000000000 */
[----:B0-----:R-:W-:Y:S02]  /*12e0*/  IMAD.MOV.U32 R5, RZ, RZ, R16 ;  /* 0x000000ffff057224 */ /* 0x001fe400078e0010 */
[----:B------:R-:W-:Y:S02]  /*12f0*/  @!P5 IMAD.IADD R13, R13, 0x1, -R25 ;  /* 0x000000010d0dd824 */ /* 0x000fe400078e0a19 */
[----:B------:R-:W-:Y:S01]  /*1300*/  @!P0 IMAD.MOV R5, RZ, RZ, -R5 ;  /* 0x000000ffff058224 */ /* 0x000fe200078e0a05 */
[----:B------:R-:W-:Y:S01]  /*1310*/  ISETP.GE.AND P0, PT, R0, RZ, PT ;  /* 0x000000ff0000720c */ /* 0x000fe20003f06270 */
[----:B------:R-:W-:Y:S01]  /*1320*/  @!P4 IMAD.IADD R12, R12, 0x1, -R25 ;  /* 0x000000010c0cc824 */ /* 0x000fe200078e0a19 */
[----:B------:R-:W-:Y:S01]  /*1330*/  IABS R0, R0 ;  /* 0x0000000000007213 */ /* 0x000fe20000000000 */
[----:B------:R-:W-:Y:S01]  /*1340*/  VIADD R11, R3, 0x72 ;  /* 0x00000072030b7836 */ /* 0x000fe20000000000 */
[----:B------:R0:W-:Y:S01]  /*1350*/  STL [R1+0x1cc], R5 ;  /* 0x0001cc0501007387 */ /* 0x0001e20000100800 */
[----:B------:R-:W-:Y:S01]  /*1360*/  ISETP.GE.AND P4, PT, R9, RZ, PT ;  /* 0x000000ff0900720c */ /* 0x000fe20003f86270 */
[----:B------:R-:W-:Y:S01]  /*1370*/  VIADD R2, R3, 0x71 ;  /* 0x0000007103027836 */ /* 0x000fe20000000000 */
[----:B------:R-:W-:Y:S01]  /*1380*/  ISETP.GT.U32.AND P5, PT, R25, R13, PT ;  /* 0x0000000d1900720c */ /* 0x000fe20003fa4070 */
[----:B------:R-:W-:Y:S01]  /*1390*/  IMAD.HI.U32 R7, R4, R0, RZ ;  /* 0x0000000004077227 */ /* 0x000fe200078e00ff */
[----:B------:R-:W-:Y:S01]  /*13a0*/  IABS R9, R9 ;  /* 0x0000000900097213 */ /* 0x000fe20000000000 */
[----:B------:R1:W-:Y:S02]  /*13b0*/  STL [R1+0x1c8], R10 ;  /* 0x0001c80a01007387 */ /* 0x0003e40000100800 */
[----:B------:R-:W-:-:S02]  /*13c0*/  IMAD.MOV R8, RZ, RZ, -R7 ;  /* 0x000000ffff087224 */ /* 0x000fc400078e0a07 */
[----:B0-----:R-:W-:Y:S02]  /*13d0*/  IMAD.MOV.U32 R5, RZ, RZ, R12 ;  /* 0x000000ffff057224 */ /* 0x001fe400078e000c */
[----:B------:R-:W-:Y:S02]  /*13e0*/  @!P6 IMAD.IADD R6, R6, 0x1, -R25 ;  /* 0x000000010606e824 */ /* 0x000fe400078e0a19 */
[----:B------:R-:W-:Y:S01]  /*13f0*/  @!P2 IMAD.MOV R5, RZ, RZ, -R5 ;  /* 0x000000ffff05a224 */ /* 0x000fe200078e0a05 */
[----:B------:R-:W-:Y:S01]  /*1400*/  ISETP.GE.AND P2, PT, R11, RZ, PT ;  /* 0x000000ff0b00720c */ /* 0x000fe20003f46270 */
[C---:B------:R-:W-:Y:S01]  /*1410*/  IMAD.HI.U32 R7, R4.reuse, R9, RZ ;  /* 0x0000000904077227 */ /* 0x040fe200078e00ff */
[----:B------:R-:W-:Y:S02]  /*1420*/  IABS R11, R11 ;  /* 0x0000000b000b7213 */ /* 0x000fe40000000000 */
[----:B-1----:R-:W-:Y:S01]  /*1430*/  IABS R10, R2 ;  /* 0x00000002000a7213 */ /* 0x002fe20000000000 */
[C---:B------:R-:W-:Y:S01]  /*1440*/  IMAD R12, R25.reuse, R8, R0 ;  /* 0x00000008190c7224 */ /* 0x040fe200078e0200 */
[----:B------:R-:W-:Y:S01]  /*1450*/  ISETP.GT.U32.AND P6, PT, R25, R6, PT ;  /* 0x000000061900720c */ /* 0x000fe20003fc4070 */
[----:B------:R-:W-:Y:S01]  /*1460*/  IMAD.MOV R0, RZ, RZ, -R7 ;  /* 0x000000ffff007224 */ /* 0x000fe200078e0a07 */
[----:B------:R0:W-:Y:S01]  /*1470*/  STL [R1+0x1c4], R5 ;  /* 0x0001c40501007387 */ /* 0x0001e20000100800 */
[----:B------:R-:W-:-:S04]  /*1480*/  IMAD.HI.U32 R7, R4, R11, RZ ;  /* 0x0000000b04077227 */ /* 0x000fc800078e00ff */
[----:B------:R-:W-:Y:S01]  /*1490*/  @!P5 IMAD.IADD R13, R13, 0x1, -R25 ;  /* 0x000000010d0dd824 */ /* 0x000fe200078e0a19 */
[----:B------:R-:W-:Y:S01]  /*14a0*/  ISETP.GT.U32.AND P5, PT, R25, R12, PT ;  /* 0x0000000c1900720c */ /* 0x000fe20003fa4070 */
[----:B------:R-:W-:-:S04]  /*14b0*/  IMAD.HI.U32 R8, R4, R10, RZ ;  /* 0x0000000a04087227 */ /* 0x000fc800078e00ff */
[----:B------:R-:W-:Y:S02]  /*14c0*/  IMAD.MOV R7, RZ, RZ, -R7 ;  /* 0x000000ffff077224 */ /* 0x000fe400078e0a07 */
[----:B------:R-:W-:Y:S02]  /*14d0*/  IMAD.MOV R8, RZ, RZ, -R8 ;  /* 0x000000ffff087224 */ /* 0x000fe400078e0a08 */
[C---:B------:R-:W-:Y:S02]  /*14e0*/  IMAD R11, R25.reuse, R7, R11 ;  /* 0x00000007190b7224 */ /* 0x040fe400078e020b */
[C---:B------:R-:W-:Y:S02]  /*14f0*/  IMAD R9, R25.reuse, R0, R9 ;  /* 0x0000000019097224 */ /* 0x040fe400078e0209 */
[----:B0-----:R-:W-:Y:S02]  /*1500*/  IMAD.MOV.U32 R5, RZ, RZ, R13 ;  /* 0x000000ffff057224 */ /* 0x001fe400078e000d */
[----:B------:R-:W-:-:S02]  /*1510*/  IMAD R10, R25, R8, R10 ;  /* 0x00000008190a7224 */ /* 0x000fc400078e020a */
[----:B------:R-:W-:Y:S01]  /*1520*/  @!P6 IMAD.IADD R6, R6, 0x1, -R25 ;  /* 0x000000010606e824 */ /* 0x000fe200078e0a19 */
[C---:B------:R-:W-:Y:S01]  /*1530*/  ISETP.GT.U32.AND P6, PT, R25.reuse, R11, PT ;  /* 0x0000000b1900720c */ /* 0x040fe20003fc4070 */
[----:B------:R-:W-:Y:S01]  /*1540*/  @!P3 IMAD.MOV R5, RZ, RZ, -R5 ;  /* 0x000000ffff05b224 */ /* 0x000fe200078e0a05 */
[C---:B------:R-:W-:Y:S01]  /*1550*/  ISETP.GT.U32.AND P3, PT, R25.reuse, R9, PT ;  /* 0x000000091900720c */ /* 0x040fe20003f64070 */
[--C-:B------:R-:W-:Y:S01]  /*1560*/  @!P5 IMAD.IADD R12, R12, 0x1, -R25.reuse ;  /* 0x000000010c0cd824 */ /* 0x100fe200078e0a19 */
[----:B------:R-:W-:Y:S01]  /*1570*/  ISETP.GT.U32.AND P5, PT, R25, R10, PT ;  /* 0x0000000a1900720c */ /* 0x000fe20003fa4070 */
[C---:B------:R-:W-:Y:S01]  /*1580*/  VIADD R18, R3.reuse, 0x70 ;  /* 0x0000007003127836 */ /* 0x040fe20000000000 */
[----:B------:R0:W-:Y:S01]  /*1590*/  STL [R1+0x1c0], R5 ;  /* 0x0001c00501007387 */ /* 0x0001e20000100800 */
[C---:B------:R-:W-:Y:S02]  /*15a0*/  VIADD R14, R3.reuse, 0x6f ;  /* 0x0000006f030e7836 */ /* 0x040fe40000000000 */
[C---:B------:R-:W-:Y:S01]  /*15b0*/  VIADD R8, R3.reuse, 0x6e ;  /* 0x0000006e03087836 */ /* 0x040fe20000000000 */
[----:B------:R-:W-:Y:S01]  /*15c0*/  IABS R0, R18 ;  /* 0x0000001200007213 */ /* 0x000fe20000000000 */
[----:B------:R-:W-:Y:S01]  /*15d0*/  VIADD R23, R3, 0x8 ;  /* 0x0000000803177836 */ /* 0x000fe20000000000 */
[----:B------:R-:W-:Y:S01]  /*15e0*/  IABS R13, R14 ;  /* 0x0000000e000d7213 */ /* 0x000fe20000000000 */
[--C-:B------:R-:W-:Y:S01]  /*15f0*/  @!P6 IMAD.IADD R11, R11, 0x1, -R25.reuse ;  /* 0x000000010b0be824 */ /* 0x100fe200078e0a19 */
[----:B------:R-:W-:Y:S01]  /*1600*/  IABS R17, R8 ;  /* 0x0000000800117213 */ /* 0x000fe20000000000 */
[--C-:B------:R-:W-:Y:S01]  /*1610*/  @!P3 IMAD.IADD R9, R9, 0x1, -R25.reuse ;  /* 0x000000010909b824 */ /* 0x100fe200078e0a19 */
[C---:B------:R-:W-:Y:S01]  /*1620*/  ISETP.GT.U32.AND P3, PT, R25.reuse, R12, PT ;  /* 0x0000000c1900720c */ /* 0x040fe20003f64070 */
[----:B------:R-:W-:Y:S01]  /*1630*/  @!P5 IMAD.IADD R10, R10, 0x1, -R25 ;  /* 0x000000010a0ad824 */ /* 0x000fe200078e0a19 */
[C---:B------:R-:W-:Y:S01]  /*1640*/  ISETP.GT.U32.AND P5, PT, R25.reuse, R11, PT ;  /* 0x0000000b1900720c */ /* 0x040fe20003fa4070 */
[----:B0-----:R-:W-:Y:S01]  /*1650*/  IMAD.MOV.U32 R5, RZ, RZ, R6 ;  /* 0x000000ffff057224 */ /* 0x001fe200078e0006 */
[----:B------:R-:W-:Y:S01]  /*1660*/  ISETP.GT.U32.AND P6, PT, R25, R9, PT ;  /* 0x000000091900720c */ /* 0x000fe20003fc4070 */
[----:B------:R-:W-:-:S04]  /*1670*/  IMAD.HI.U32 R7, R4, R0, RZ ;  /* 0x0000000004077227 */ /* 0x000fc800078e00ff */
[----:B------:R-:W-:-:S04]  /*1680*/  IMAD.HI.U32 R6, R4, R13, RZ ;  /* 0x0000000d04067227 */ /* 0x000fc800078e00ff */
[----:B------:R-:W-:Y:S02]  /*1690*/  IMAD.MOV R7, RZ, RZ, -R7 ;  /* 0x000000ffff077224 */ /* 0x000fe400078e0a07 */
[----:B------:R-:W-:Y:S02]  /*16a0*/  IMAD.MOV R6, RZ, RZ, -R6 ;  /* 0x000000ffff067224 */ /* 0x000fe400078e0a06 */
[----:B------:R-:W-:Y:S01]  /*16b0*/  @!P1 IMAD.MOV R5, RZ, RZ, -R5 ;  /* 0x000000ffff059224 */ /* 0x000fe200078e0a05 */
[C---:B------:R-:W-:Y:S01]  /*16c0*/  ISETP.GT.U32.AND P1, PT, R25.reuse, R10, PT ;  /* 0x0000000a1900720c */ /* 0x040fe20003f24070 */
[C---:B------:R-:W-:Y:S02]  /*16d0*/  IMAD R0, R25.reuse, R7, R0 ;  /* 0x0000000719007224 */ /* 0x040fe400078e0200 */
[C---:B------:R-:W-:Y:S01]  /*16e0*/  IMAD R13, R25.reuse, R6, R13 ;  /* 0x00000006190d7224 */ /* 0x040fe200078e020d */
[----:B------:R0:W-:Y:S01]  /*16f0*/  STL [R1+0x1bc], R5 ;  /* 0x0001bc0501007387 */ /* 0x0001e20000100800 */
[--C-:B------:R-:W-:Y:S01]  /*1700*/  @!P3 IMAD.IADD R12, R12, 0x1, -R25.reuse ;  /* 0x000000010c0cb824 */ /* 0x100fe200078e0a19 */
[----:B------:R-:W-:Y:S01]  /*1710*/  ISETP.GT.U32.AND P3, PT, R25, R0, PT ;  /* 0x000000001900720c */ /* 0x000fe20003f64070 */
[----:B------:R-:W-:Y:S01]  /*1720*/  @!P5 IMAD.IADD R11, R11, 0x1, -R25 ;  /* 0x000000010b0bd824 */ /* 0x000fe200078e0a19 */
[----:B------:R-:W-:Y:S01]  /*1730*/  ISETP.GT.U32.AND P5, PT, R25, R13, PT ;  /* 0x0000000d1900720c */ /* 0x000fe20003fa4070 */
[----:B------:R-:W-:-:S02]  /*1740*/  VIADD R7, R3, 0x6d ;  /* 0x0000006d03077836 */ /* 0x000fc40000000000 */
[--C-:B------:R-:W-:Y:S01]  /*1750*/  @!P6 IMAD.IADD R9, R9, 0x1, -R25.reuse ;  /* 0x000000010909e824 */ /* 0x100fe200078e0a19 */
[----:B------:R-:W-:Y:S01]  /*1760*/  ISETP.GE.AND P6, PT, R2, RZ, PT ;  /* 0x000000ff0200720c */ /* 0x000fe20003fc6270 */
[----:B------:R-:W-:Y:S01]  /*1770*/  VIADD R2, R3, 0x6c ;  /* 0x0000006c03027836 */ /* 0x000fe20000000000 */
[----:B------:R-:W-:Y:S01]  /*1780*/  IABS R16, R7 ;  /* 0x0000000700107213 */ /* 0x000fe20000000000 */
[----:B------:R-:W-:Y:S01]  /*1790*/  @!P1 IMAD.IADD R10, R10, 0x1, -R25 ;  /* 0x000000010a0a9824 */ /* 0x000fe200078e0a19 */
[----:B------:R-:W-:Y:S01]  /*17a0*/  ISETP.GE.AND P1, PT, R18, RZ, PT ;  /* 0x000000ff1200720c */ /* 0x000fe20003f26270 */
[----:B------:R-:W-:Y:S01]  /*17b0*/  IMAD.MOV.U32 R19, RZ, RZ, R12 ;  /* 0x000000ffff137224 */ /* 0x000fe200078e000c */
[----:B------:R-:W-:Y:S01]  /*17c0*/  IABS R18, R2 ;  /* 0x0000000200127213 */ /* 0x000fe20000000000 */
[----:B0-----:R-:W-:Y:S02]  /*17d0*/  IMAD.MOV.U32 R5, RZ, RZ, R9 ;  /* 0x000000ffff057224 */ /* 0x001fe400078e0009 */
[----:B------:R-:W-:-:S04]  /*17e0*/  IMAD.HI.U32 R6, R4, R16, RZ ;  /* 0x0000001004067227 */ /* 0x000fc800078e00ff */
[--C-:B------:R-:W-:Y:S01]  /*17f0*/  @!P3 IMAD.IADD R0, R0, 0x1, -R25.reuse ;  /* 0x000000010000b824 */ /* 0x100fe200078e0a19 */
[----:B------:R-:W-:Y:S01]  /*1800*/  ISETP.GE.AND P3, PT, R14, RZ, PT ;  /* 0x000000ff0e00720c */ /* 0x000fe20003f66270 */
[----:B------:R-:W-:Y:S02]  /*1810*/  @!P5 IMAD.IADD R13, R13, 0x1, -R25 ;  /* 0x000000010d0dd824 */ /* 0x000fe400078e0a19 */
[----:B------:R-:W-:Y:S01]  /*1820*/  @!P0 IMAD.MOV R19, RZ, RZ, -R19 ;  /* 0x000000ffff138224 */ /* 0x000fe200078e0a13 */
[C---:B------:R-:W-:Y:S01]  /*1830*/  ISETP.GT.U32.AND P0, PT, R25.reuse, R0, PT ;  /* 0x000000001900720c */ /* 0x040fe20003f04070 */
[----:B------:R-:W-:Y:S01]  /*1840*/  IMAD.MOV.U32 R14, RZ, RZ, R18 ;  /* 0x000000ffff0e7224 */ /* 0x000fe200078e0012 */
[----:B------:R-:W-:Y:S01]  /*1850*/  ISETP.GT.U32.AND P5, PT, R25, R13, PT ;  /* 0x0000000d1900720c */ /* 0x000fe20003fa4070 */
[----:B------:R-:W-:Y:S01]  /*1860*/  @!P4 IMAD.MOV R5, RZ, RZ, -R5 ;  /* 0x000000ffff05c224 */ /* 0x000fe200078e0a05 */
[----:B------:R-:W-:Y:S01]  /*1870*/  STL [R1+0x1b8], R19 ;  /* 0x0001b81301007387 */ /* 0x000fe20000100800 */
[----:B------:R-:W-:-:S02]  /*1880*/  IMAD.MOV R6, RZ, RZ, -R6 ;  /* 0x000000ffff067224 */ /* 0x000fc400078e0a06 */
[C---:B------:R-:W-:Y:S01]  /*1890*/  IMAD.HI.U32 R12, R4.reuse, R14, RZ ;  /* 0x0000000e040c7227 */ /* 0x040fe200078e00ff */
[----:B------:R0:W-:Y:S03]  /*18a0*/  STL [R1+0x1b4], R5 ;  /* 0x0001b40501007387 */ /* 0x0001e60000100800 */
[----:B------:R-:W-:Y:S02]  /*18b0*/  IMAD R16, R25, R6, R16 ;  /* 0x0000000619107224 */ /* 0x000fe400078e0210 */
[----:B------:R-:W-:Y:S02]  /*18c0*/  IMAD.MOV R9, RZ, RZ, -R12 ;  /* 0x000000ffff097224 */ /* 0x000fe400078e0a0c */
[----:B------:R-:W-:-:S04]  /*18d0*/  IMAD.HI.U32 R15, R4, R17, RZ ;  /* 0x00000011040f7227 */ /* 0x000fc800078e00ff */
[----:B0-----:R-:W-:Y:S02]  /*18e0*/  IMAD.MOV.U32 R5, RZ, RZ, R10 ;  /* 0x000000ffff057224 */ /* 0x001fe400078e000a */
[C---:B------:R-:W-:Y:S02]  /*18f0*/  IMAD R14, R25.reuse, R9, R14 ;  /* 0x00000009190e7224 */ /* 0x040fe400078e020e */
[----:B------:R-:W-:Y:S01]  /*1900*/  @!P6 IMAD.MOV R5, RZ, RZ, -R5 ;  /* 0x000000ffff05e224 */ /* 0x000fe200078e0a05 */
[----:B------:R-:W-:Y:S01]  /*1910*/  ISETP.GT.U32.AND P6, PT, R25, R16, PT ;  /* 0x000000101900720c */ /* 0x000fe20003fc4070 */
[----:B------:R-:W-:Y:S02]  /*1920*/  IMAD.MOV R15, RZ, RZ, -R15 ;  /* 0x000000ffff0f7224 */ /* 0x000fe400078e0a0f */
[----:B------:R-:W-:Y:S01]  /*1930*/  @!P5 IMAD.IADD R13, R13, 0x1, -R25 ;  /* 0x000000010d0dd824 */ /* 0x000fe200078e0a19 */
[C---:B------:R-:W-:Y:S01]  /*1940*/  ISETP.GT.U32.AND P5, PT, R25.reuse, R14, PT ;  /* 0x0000000e1900720c */ /* 0x040fe20003fa4070 */
[----:B------:R-:W-:-:S02]  /*1950*/  IMAD R17, R25, R15, R17 ;  /* 0x0000000f19117224 */ /* 0x000fc400078e0211 */
[----:B------:R-:W-:Y:S01]  /*1960*/  @!P2 IMAD.MOV R11, RZ, RZ, -R11 ;  /* 0x000000ffff0ba224 */ /* 0x000fe200078e0a0b */
[----:B------:R-:W-:Y:S01]  /*1970*/  ISETP.GE.AND P2, PT, R8, RZ, PT ;  /* 0x000000ff0800720c */ /* 0x000fe20003f46270 */
[--C-:B------:R-:W-:Y:S01]  /*1980*/  @!P0 IMAD.IADD R0, R0, 0x1, -R25.reuse ;  /* 0x0000000100008824 */ /* 0x100fe200078e0a19 */
[----:B------:R-:W-:Y:S01]  /*1990*/  ISETP.GT.U32.AND P4, PT, R25, R17, PT ;  /* 0x000000111900720c */ /* 0x000fe20003f84070 */
[----:B------:R-:W-:Y:S01]  /*19a0*/  VIADD R6, R3, 0x6b ;  /* 0x0000006b03067836 */ /* 0x000fe20000000000 */
[----:B------:R-:W-:Y:S01]  /*19b0*/  STL [R1+0x1b0], R11 ;  /* 0x0001b00b01007387 */ /* 0x000fe20000100800 */
[--C-:B------:R-:W-:Y:S01]  /*19c0*/  @!P6 IMAD.IADD R16, R16, 0x1, -R25.reuse ;  /* 0x000000011010e824 */ /* 0x100fe200078e0a19 */
[----:B------:R-:W-:Y:S01]  /*19d0*/  ISETP.GE.AND P0, PT, R7, RZ, PT ;  /* 0x000000ff0700720c */ /* 0x000fe20003f06270 */
[C---:B------:R-:W-:Y:S01]  /*19e0*/  VIADD R7, R3.reuse, 0x6a ;  /* 0x0000006a03077836 */ /* 0x040fe20000000000 */
[----:B------:R0:W-:Y:S01]  /*19f0*/  STL [R1+0x1ac], R5 ;  /* 0x0001ac0501007387 */ /* 0x0001e20000100800 */
[----:B------:R-:W-:Y:S01]  /*1a00*/  @!P5 IMAD.IADD R14, R14, 0x1, -R25 ;  /* 0x000000010e0ed824 */ /* 0x000fe200078e0a19 */
[----:B------:R-:W-:Y:S01]  /*1a10*/  IABS R12, R6 ;  /* 0x00000006000c7213 */ /* 0x000fe20000000000 */
[----:B------:R-:W-:Y:S01]  /*1a20*/  VIADD R8, R3, 0x69 ;  /* 0x0000006903087836 */ /* 0x000fe20000000000 */
[----:B------:R-:W-:Y:S01]  /*1a30*/  IABS R9, R7 ;  /* 0x0000000700097213 */ /* 0x000fe20000000000 */
[----:B------:R-:W-:Y:S01]  /*1a40*/  IMAD.MOV.U32 R19, RZ, RZ, R13 ;  /* 0x000000ffff137224 */ /* 0x000fe200078e000d */
[----:B------:R-:W-:Y:S01]  /*1a50*/  ISETP.GT.U32.AND P5, PT, R25, R14, PT ;  /* 0x0000000e1900720c */ /* 0x000fe20003fa4070 */
[----:B------:R-:W-:Y:S01]  /*1a60*/  @!P4 IMAD.IADD R17, R17, 0x1, -R25 ;  /* 0x000000011111c824 */ /* 0x000fe200078e0a19 */
[----:B------:R-:W-:Y:S01]  /*1a70*/  ISETP.GE.AND P4, PT, R2, RZ, PT ;  /* 0x000000ff0200720c */ /* 0x000fe20003f86270 */
[----:B------:R-:W-:Y:S01]  /*1a80*/  IMAD.HI.U32 R10, R4, R9, RZ ;  /* 0x00000009040a7227 */ /* 0x000fe200078e00ff */
[----:B------:R-:W-:-:S02]  /*1a90*/  IABS R15, R8 ;  /* 0x00000008000f7213 */ /* 0x000fc40000000000 */
[C---:B------:R-:W-:Y:S01]  /*1aa0*/  ISETP.GT.U32.AND P6, PT, R25.reuse, R17, PT ;  /* 0x000000111900720c */ /* 0x040fe20003fc4070 */
[----:B0-----:R-:W-:Y:S02]  /*1ab0*/  IMAD.MOV.U32 R5, RZ, RZ, R0 ;  /* 0x000000ffff057224 */ /* 0x001fe400078e0000 */
[----:B------:R-:W-:Y:S02]  /*1ac0*/  IMAD.MOV R10, RZ, RZ, -R10 ;  /* 0x000000ffff0a7224 */ /* 0x000fe400078e0a0a */
[----:B------:R-:W-:Y:S01]  /*1ad0*/  @!P1 IMAD.MOV R5, RZ, RZ, -R5 ;  /* 0x000000ffff059224 */ /* 0x000fe200078e0a05 */
[----:B------:R-:W-:Y:S01]  /*1ae0*/  ISETP.GT.U32.AND P1, PT, R25, R16, PT ;  /* 0x000000101900720c */ /* 0x000fe20003f24070 */
[----:B------:R-:W-:-:S03]  /*1af0*/  IMAD.HI.U32 R2, R4, R12, RZ ;  /* 0x0000000c04027227 */ /* 0x000fc600078e00ff */
[----:B------:R0:W-:Y:S01]  /*1b00*/  STL [R1+0x1a8], R5 ;  /* 0x0001a80501007387 */ /* 0x0001e20000100800 */
[----:B------:R-:W-:Y:S02]  /*1b10*/  IMAD.MOV R2, RZ, RZ, -R2 ;  /* 0x000000ffff027224 */ /* 0x000fe400078e0a02 */
[--C-:B------:R-:W-:Y:S02]  /*1b20*/  @!P5 IMAD.IADD R14, R14, 0x1, -R25.reuse ;  /* 0x000000010e0ed824 */ /* 0x100fe400078e0a19 */
[----:B------:R-:W-:Y:S02]  /*1b30*/  IMAD R12, R25, R2, R12 ;  /* 0x00000002190c7224 */ /* 0x000fe400078e020c */
[--C-:B------:R-:W-:Y:S02]  /*1b40*/  @!P6 IMAD.IADD R17, R17, 0x1, -R25.reuse ;  /* 0x000000011111e824 */ /* 0x100fe400078e0a19 */
[----:B------:R-:W-:Y:S01]  /*1b50*/  @!P1 IMAD.IADD R16, R16, 0x1, -R25 ;  /* 0x0000000110109824 */ /* 0x000fe200078e0a19 */
[----:B------:R-:W-:Y:S01]  /*1b60*/  ISETP.GE.AND P1, PT, R6, RZ, PT ;  /* 0x000000ff0600720c */ /* 0x000fe20003f26270 */
[C---:B------:R-:W-:Y:S01]  /*1b70*/  IMAD R6, R25.reuse, R10, R9 ;  /* 0x0000000a19067224 */ /* 0x040fe200078e0209 */
[----:B------:R-:W-:Y:S01]  /*1b80*/  ISETP.GT.U32.AND P6, PT, R25, R12, PT ;  /* 0x0000000c1900720c */ /* 0x000fe20003fc4070 */
[----:B------:R-:W-:-:S02]  /*1b90*/  VIADD R10, R3, 0x67 ;  /* 0x00000067030a7836 */ /* 0x000fc40000000000 */
[----:B------:R-:W-:Y:S01]  /*1ba0*/  @!P3 IMAD.MOV R19, RZ, RZ, -R19 ;  /* 0x000000ffff13b224 */ /* 0x000fe200078e0a13 */
[----:B------:R-:W-:Y:S01]  /*1bb0*/  ISETP.GT.U32.AND P5, PT, R25, R6, PT ;  /* 0x000000061900720c */ /* 0x000fe20003fa4070 */
[----:B0-----:R-:W-:Y:S01]  /*1bc0*/  IMAD.MOV.U32 R5, RZ, RZ, R17 ;  /* 0x000000ffff057224 */ /* 0x001fe200078e0011 */
[----:B------:R-:W-:Y:S01]  /*1bd0*/  IABS R11, R10 ;  /* 0x0000000a000b7213 */ /* 0x000fe20000000000 */
[C---:B------:R-:W-:Y:S01]  /*1be0*/  IMAD.HI.U32 R18, R4.reuse, R15, RZ ;  /* 0x0000000f04127227 */ /* 0x040fe200078e00ff */
[----:B------:R-:W-:Y:S03]  /*1bf0*/  STL [R1+0x1a4], R19 ;  /* 0x0001a41301007387 */ /* 0x000fe60000100800 */
[----:B------:R-:W-:-:S04]  /*1c00*/  IMAD.HI.U32 R13, R4, R11, RZ ;  /* 0x0000000b040d7227 */ /* 0x000fc800078e00ff */
[--C-:B------:R-:W-:Y:S01]  /*1c10*/  @!P6 IMAD.IADD R12, R12, 0x1, -R25.reuse ;  /* 0x000000010c0ce824 */ /* 0x100fe200078e0a19 */
[----:B------:R-:W-:Y:S01]  /*1c20*/  ISETP.GE.AND P6, PT, R7, RZ, PT ;  /* 0x000000ff0700720c */ /* 0x000fe20003fc6270 */
[----:B------:R-:W-:Y:S02]  /*1c30*/  @!P5 IMAD.IADD R6, R6, 0x1, -R25 ;  /* 0x000000010606d824 */ /* 0x000fe400078e0a19 */
[----:B------:R-:W-:Y:S01]  /*1c40*/  VIADD R0, R3, 0x68 ;  /* 0x0000006803007836 */ /* 0x000fe20000000000 */
[C---:B------:R-:W-:Y:S01]  /*1c50*/  ISETP.GT.U32.AND P5, PT, R25.reuse, R12, PT ;  /* 0x0000000c1900720c */ /* 0x040fe20003fa4070 */
[----:B------:R-:W-:Y:S01]  /*1c60*/  IMAD.MOV R13, RZ, RZ, -R13 ;  /* 0x000000ffff0d7224 */ /* 0x000fe200078e0a0d */
[----:B------:R-:W-:Y:S01]  /*1c70*/  ISETP.GT.U32.AND P3, PT, R25, R6, PT ;  /* 0x000000061900720c */ /* 0x000fe20003f64070 */
[----:B------:R-:W-:Y:S01]  /*1c80*/  @!P2 IMAD.MOV R5, RZ, RZ, -R5 ;  /* 0x000000ffff05a224 */ /* 0x000fe200078e0a05 */
[----:B------:R-:W-:Y:S01]  /*1c90*/  IABS R2, R0 ;  /* 0x0000000000027213 */ /* 0x000fe20000000000 */
[----:B------:R-:W-:-:S02]  /*1ca0*/  IMAD.MOV R18, RZ, RZ, -R18 ;  /* 0x000000ffff127224 */ /* 0x000fc400078e0a12 */
[C---:B------:R-:W-:Y:S01]  /*1cb0*/  IMAD R11, R25.reuse, R13, R11 ;  /* 0x0000000d190b7224 */ /* 0x040fe200078e020b */
[----:B------:R0:W-:Y:S01]  /*1cc0*/  STL [R1+0x1a0], R5 ;  /* 0x0001a00501007387 */ /* 0x0001e20000100800 */
[----:B------:R-:W-:Y:S02]  /*1cd0*/  IMAD R15, R25, R18, R15 ;  /* 0x00000012190f7224 */ /* 0x000fe400078e020f */
[----:B------:R-:W-:-:S03]  /*1ce0*/  IMAD.HI.U32 R9, R4, R2, RZ ;  /* 0x0000000204097227 */ /* 0x000fc600078e00ff */
[C---:B------:R-:W-:Y:S01]  /*1cf0*/  ISETP.GT.U32.AND P2, PT, R25.reuse, R15, PT ;  /* 0x0000000f1900720c */ /* 0x040fe20003f44070 */
[----:B------:R-:W-:Y:S01]  /*1d00*/  @!P3 IMAD.IADD R6, R6, 0x1, -R25 ;  /* 0x000000010606b824 */ /* 0x000fe200078e0a19 */
[C---:B------:R-:W-:Y:S01]  /*1d10*/  ISETP.GT.U32.AND P3, PT, R25.reuse, R11, PT ;  /* 0x0000000b1900720c */ /* 0x040fe20003f64070 */
[----:B------:R-:W-:Y:S01]  /*1d20*/  @!P0 IMAD.MOV R16, RZ, RZ, -R16 ;  /* 0x000000ffff108224 */ /* 0x000fe200078e0a10 */
[----:B------:R-:W-:Y:S01]  /*1d30*/  ISETP.GE.AND P0, PT, R8, RZ, PT ;  /* 0x000000ff0800720c */ /* 0x000fe20003f06270 */
[----:B0-----:R-:W-:Y:S02]  /*1d40*/  IMAD.MOV.U32 R5, RZ, RZ, R14 ;  /* 0x000000ffff057224 */ /* 0x001fe400078e000e */
[----:B------:R-:W-:Y:S01]  /*1d50*/  IMAD.MOV R9, RZ, RZ, -R9 ;  /* 0x000000ffff097224 */ /* 0x000fe200078e0a09 */
[----:B------:R-:W-:Y:S01]  /*1d60*/  STL [R1+0x19c], R16 ;  /* 0x00019c1001007387 */ /* 0x000fe20000100800 */
[----:B------:R-:W-:Y:S02]  /*1d70*/  @!P4 IMAD.MOV R5, RZ, RZ, -R5 ;  /* 0x000000ffff05c224 */ /* 0x000fe400078e0a05 */
[----:B------:R-:W-:Y:S01]  /*1d80*/  @!P5 IMAD.IADD R12, R12, 0x1, -R25 ;  /* 0x000000010c0cd824 */ /* 0x000fe200078e0a19 */
[----:B------:R-:W-:Y:S01]  /*1d90*/  ISETP.GE.AND P5, PT, R0, RZ, PT ;  /* 0x000000ff0000720c */ /* 0x000fe20003fa6270 */
[----:B------:R-:W-:Y:S01]  /*1da0*/  IMAD R2, R25, R9, R2 ;  /* 0x0000000919027224 */ /* 0x000fe200078e0202 */
[----:B------:R0:W-:Y:S01]  /*1db0*/  STL [R1+0x198], R5 ;  /* 0x0001980501007387 */ /* 0x0001e20000100800 */
[----:B------:R-:W-:-:S02]  /*1dc0*/  VIADD R0, R3, 0x65 ;  /* 0x0000006503007836 */ /* 0x000fc40000000000 */
[----:B------:R-:W-:Y:S01]  /*1dd0*/  VIADD R7, R3, 0x66 ;  /* 0x0000006603077836 */ /* 0x000fe20000000000 */
[----:B------:R-:W-:Y:S01]  /*1de0*/  ISETP.GT.U32.AND P4, PT, R25, R2, PT ;  /* 0x000000021900720c */ /* 0x000fe20003f84070 */
[--C-:B------:R-:W-:Y:S01]  /*1df0*/  @!P3 IMAD.IADD R11, R11, 0x1, -R25.reuse ;  /* 0x000000010b0bb824 */ /* 0x100fe200078e0a19 */
[----:B------:R-:W-:Y:S01]  /*1e00*/  IABS R13, R0 ;  /* 0x00000000000d7213 */ /* 0x000fe20000000000 */
[----:B------:R-:W-:Y:S01]  /*1e10*/  @!P2 IMAD.IADD R15, R15, 0x1, -R25 ;  /* 0x000000010f0fa824 */ /* 0x000fe200078e0a19 */
[----:B------:R-:W-:Y:S01]  /*1e20*/  IABS R9, R7 ;  /* 0x0000000700097213 */ /* 0x000fe20000000000 */
[----:B------:R-:W-:Y:S01]  /*1e30*/  VIADD R18, R3, 0x53 ;  /* 0x0000005303127836 */ /* 0x000fe20000000000 */
[----:B------:R-:W-:Y:S01]  /*1e40*/  ISETP.GT.U32.AND P3, PT, R25, R11, PT ;  /* 0x0000000b1900720c */ /* 0x000fe20003f64070 */
[----:B0-----:R-:W-:Y:S01]  /*1e50*/  IMAD.MOV.U32 R5, RZ, RZ, R12 ;  /* 0x000000ffff057224 */ /* 0x001fe200078e000c */
[----:B------:R-:W-:Y:S01]  /*1e60*/  ISETP.GE.AND P2, PT, R10, RZ, PT ;  /* 0x000000ff0a00720c */ /* 0x000fe20003f46270 */
[----:B------:R-:W-:-:S04]  /*1e70*/  IMAD.HI.U32 R8, R4, R9, RZ ;  /* 0x0000000904087227 */ /* 0x000fc800078e00ff */
[----:B------:R-:W-:Y:S01]  /*1e80*/  @!P1 IMAD.MOV R5, RZ, RZ, -R5 ;  /* 0x000000ffff059224 */ /* 0x000fe200078e0a05 */
[C---:B------:R-:W-:Y:S01]  /*1e90*/  ISETP.GT.U32.AND P1, PT, R25.reuse, R15, PT ;  /* 0x0000000f1900720c */ /* 0x040fe20003f24070 */
[----:B------:R-:W-:Y:S02]  /*1ea0*/  IMAD.MOV R8, RZ, RZ, -R8 ;  /* 0x000000ffff087224 */ /* 0x000fe400078e0a08 */
[----:B------:R-:W-:Y:S01]  /*1eb0*/  @!P4 IMAD.IADD R2, R2, 0x1, -R25 ;  /* 0x000000010202c824 */ /* 0x000fe200078e0a19 */
[----:B------:R0:W-:Y:S01]  /*1ec0*/  STL [R1+0x194], R5 ;  /* 0x0001940501007387 */ /* 0x0001e20000100800 */
[----:B------:R-:W-:Y:S02]  /*1ed0*/  IMAD R9, R25, R8, R9 ;  /* 0x0000000819097224 */ /* 0x000fe400078e0209 */
[----:B------:R-:W-:Y:S01]  /*1ee0*/  VIADD R10, R3, 0x64 ;  /* 0x00000064030a7836 */ /* 0x000fe20000000000 */
[----:B------:R-:W-:Y:S01]  /*1ef0*/  ISETP.GT.U32.AND P4, PT, R25, R2, PT ;  /* 0x000000021900720c */ /* 0x000fe20003f84070 */
[----:B------:R-:W-:-:S02]  /*1f00*/  @!P3 IMAD.IADD R11, R11, 0x1, -R25 ;  /* 0x000000010b0bb824 */ /* 0x000fc400078e0a19 */
[----:B------:R-:W-:Y:S01]  /*1f10*/  VIADD R19, R3, 0x52 ;  /* 0x0000005203137836 */ /* 0x000fe20000000000 */
[----:B------:R-:W-:Y:S01]  /*1f20*/  IABS R12, R10 ;  /* 0x0000000a000c7213 */ /* 0x000fe20000000000 */
[----:B------:R-:W-:Y:S01]  /*1f30*/  @!P1 IMAD.IADD R15, R15, 0x1, -R25 ;  /* 0x000000010f0f9824 */ /* 0x000fe200078e0a19 */
[----:B------:R-:W-:Y:S01]  /*1f40*/  ISETP.GT.U32.AND P1, PT, R25, R9, PT ;  /* 0x000000091900720c */ /* 0x000fe20003f24070 */
[----:B0-----:R-:W-:Y:S02]  /*1f50*/  IMAD.MOV.U32 R5, RZ, RZ, R6 ;  /* 0x000000ffff057224 */ /* 0x001fe400078e0006 */
[----:B------:R-:W-:-:S04]  /*1f60*/  IMAD.HI.U32 R6, R4, R13, RZ ;  /* 0x0000000d04067227 */ /* 0x000fc800078e00ff */
[----:B------:R-:W-:Y:S02]  /*1f70*/  IMAD.MOV R6, RZ, RZ, -R6 ;  /* 0x000000ffff067224 */ /* 0x000fe400078e0a06 */
[----:B------:R-:W-:Y:S01]  /*1f80*/  @!P6 IMAD.MOV R5, RZ, RZ, -R5 ;  /* 0x000000ffff05e224 */ /* 0x000fe200078e0a05 */
[----:B------:R-:W-:Y:S01]  /*1f90*/  ISETP.GE.AND P6, PT, R7, RZ, PT ;  /* 0x000000ff0700720c */ /* 0x000fe20003fc6270 */
[----:B------:R-:W-:Y:S02]  /*1fa0*/  IMAD R13, R25, R6, R13 ;  /* 0x00000006190d7224 */ /* 0x000fe400078e020d */
[----:B------:R-:W-:Y:S01]  /*1fb0*/  VIADD R6, R3, 0x63 ;  /* 0x0000006303067836 */ /* 0x000fe20000000000 */
[----:B------:R0:W-:Y:S01]  /*1fc0*/  STL [R1+0x190], R5 ;  /* 0x0001900501007387 */ /* 0x0001e20000100800 */
[----:B------:R-:W-:Y:S01]  /*1fd0*/  IMAD.HI.U32 R14, R4, R12, RZ ;  /* 0x0000000c040e7227 */ /* 0x000fe200078e00ff */
[----:B------:R-:W-:-:S03]  /*1fe0*/  ISETP.GT.U32.AND P3, PT, R25, R13, PT ;  /* 0x0000000d1900720c */ /* 0x000fc60003f64070 */
[--C-:B------:R-:W-:Y:S01]  /*1ff0*/  @!P4 IMAD.IADD R2, R2, 0x1, -R25.reuse ;  /* 0x000000010202c824 */ /* 0x100fe200078e0a19 */
[----:B------:R-:W-:Y:S01]  /*2000*/  ISETP.GE.AND P4, PT, R0, RZ, PT ;  /* 0x000000ff0000720c */ /* 0x000fe20003f86270 */
[----:B------:R-:W-:Y:S01]  /*2010*/  IMAD.MOV R14, RZ, RZ, -R14 ;  /* 0x000000ffff0e7224 */ /* 0x000fe200078e0a0e */
[----:B------:R-:W-:Y:S01]  /*2020*/  IABS R0, R6 ;  /* 0x0000000600007213 */ /* 0x000fe20000000000 */
[----:B------:R-:W-:Y:S01]  /*2030*/  @!P1 IMAD.IADD R9, R9, 0x1, -R25 ;  /* 0x0000000109099824 */ /* 0x000fe200078e0a19 */
[----:B------:R-:W-:Y:S01]  /*2040*/  ISETP.GE.AND P1, PT, R10, RZ, PT ;  /* 0x000000ff0a00720c */ /* 0x000fe20003f26270 */
[----:B0-----:R-:W-:Y:S02]  /*2050*/  IMAD.MOV.U32 R5, RZ, RZ, R15 ;  /* 0x000000ffff057224 */ /* 0x001fe400078e000f */
[C---:B------:R-:W-:Y:S02]  /*2060*/  IMAD R12, R25.reuse, R14, R12 ;  /* 0x0000000e190c7224 */ /* 0x040fe400078e020c */
[----:B------:R-:W-:Y:S01]  /*2070*/  @!P0 IMAD.MOV R5, RZ, RZ, -R5 ;  /* 0x000000ffff058224 */ /* 0x000fe200078e0a05 */
[----:B------:R-:W-:Y:S01]  /*2080*/  ISETP.GT.U32.AND P0, PT, R25, R9, PT ;  /* 0x000000091900720c */ /* 0x000fe20003f04070 */
[----:B------:R-:W-:-:S02]  /*2090*/  @!P3 IMAD.IADD R13, R13, 0x1, -R25 ;  /* 0x000000010d0db824 */ /* 0x000fc400078e0a19 */
[----:B------:R-:W-:Y:S01]  /*20a0*/  IMAD.MOV.U32 R15, RZ, RZ, R2 ;  /* 0x000000ffff0f7224 */ /* 0x000fe200078e0002 */
[----:B------:R0:W-:Y:S01]  /*20b0*/  STL [R1+0x18c], R5 ;  /* 0x00018c0501007387 */ /* 0x0001e20000100800 */
[----:B------:R-:W-:Y:S01]  /*20c0*/  VIADD R7, R3, 0x62 ;  /* 0x0000006203077836 */ /* 0x000fe20000000000 */
[----:B------:R-:W-:Y:S01]  /*20d0*/  ISETP.GT.U32.AND P3, PT, R25, R13, PT ;  /* 0x0000000d1900720c */ /* 0x000fe20003f64070 */
[----:B------:R-:W-:-:S03]  /*20e0*/  IMAD.HI.U32 R10, R4, R0, RZ ;  /* 0x00000000040a7227 */ /* 0x000fc600078e00ff */
[----:B------:R-:W-:Y:S01]  /*20f0*/  IABS R8, R7 ;  /* 0x0000000700087213 */ /* 0x000fe20000000000 */
[----:B------:R-:W-:Y:S01]  /*2100*/  @!P5 IMAD.MOV R15, RZ, RZ, -R15 ;  /* 0x000000ffff0fd224 */ /* 0x000fe200078e0a0f */
[----:B------:R-:W-:Y:S01]  /*2110*/  ISETP.GT.U32.AND P5, PT, R25, R12, PT ;  /* 0x0000000c1900720c */ /* 0x000fe20003fa4070 */
[----:B------:R-:W-:Y:S01]  /*2120*/  @!P0 IMAD.IADD R9, R9, 0x1, -R25 ;  /* 0x0000000109098824 */ /* 0x000fe200078e0a19 */
[----:B------:R-:W-:Y:S01]  /*2130*/  ISETP.GE.AND P0, PT, R7, RZ, PT ;  /* 0x000000ff0700720c */ /* 0x000fe20003f06270 */
[----:B0-----:R-:W-:Y:S01]  /*2140*/  IMAD.MOV.U32 R5, RZ, RZ, R11 ;  /* 0x000000ffff057224 */ /* 0x001fe200078e000b */
[----:B------:R-:W-:Y:S01]  /*2150*/  STL [R1+0x188], R15 ;  /* 0x0001880f01007387 */ /* 0x000fe20000100800 */
[----:B------:R-:W-:-:S04]  /*2160*/  IMAD.HI.U32 R2, R4, R8, RZ ;  /* 0x0000000804027227 */ /* 0x000fc800078e00ff */
[----:B------:R-:W-:Y:S01]  /*2170*/  @!P2 IMAD.MOV R5, RZ, RZ, -R5 ;  /* 0x000000ffff05a224 */ /* 0x000fe200078e0a05 */
[----:B------:R-:W-:Y:S01]  /*2180*/  ISETP.GE.AND P2, PT, R6, RZ, PT ;  /* 0x000000ff0600720c */ /* 0x000fe20003f46270 */
[----:B------:R-:W-:Y:S02]  /*2190*/  IMAD.MOV R6, RZ, RZ, -R10 ;  /* 0x000000ffff067224 */ /* 0x000fe400078e0a0a */
[--C-:B------:R-:W-:Y:S01]  /*21a0*/  @!P3 IMAD.IADD R13, R13, 0x1, -R25.reuse ;  /* 0x000000010d0db824 */ /* 0x100fe200078e0a19 */
[----:B------:R0:W-:Y:S01]  /*21b0*/  STL [R1+0x184], R5 ;  /* 0x0001840501007387 */ /* 0x0001e20000100800 */
[C---:B------:R-:W-:Y:S02]  /*21c0*/  IMAD R0, R25.reuse, R6, R0 ;  /* 0x0000000619007224 */ /* 0x040fe400078e0200 */
[----:B------:R-:W-:Y:S02]  /*21d0*/  IMAD.MOV R2, RZ, RZ, -R2 ;  /* 0x000000ffff027224 */ /* 0x000fe400078e0a02 */
[----:B------:R-:W-:Y:S01]  /*21e0*/  @!P5 IMAD.IADD R12, R12, 0x1, -R25 ;  /* 0x000000010c0cd824 */ /* 0x000fe200078e0a19 */
[C---:B------:R-:W-:Y:S01]  /*21f0*/  ISETP.GT.U32.AND P3, PT, R25.reuse, R0, PT ;  /* 0x000000001900720c */ /* 0x040fe20003f64070 */
[----:B------:R-:W-:-:S02]  /*2200*/  IMAD R8, R25, R2, R8 ;  /* 0x0000000219087224 */ /* 0x000fc400078e0208 */
[----:B------:R-:W-:Y:S01]  /*2210*/  IMAD.MOV.U32 R14, RZ, RZ, R9 ;  /* 0x000000ffff0e7224 */ /* 0x000fe200078e0009 */
[----:B------:R-:W-:Y:S01]  /*2220*/  ISETP.GT.U32.AND P5, PT, R25, R12, PT ;  /* 0x0000000c1900720c */ /* 0x000fe20003fa4070 */
[----:B------:R-:W-:Y:S02]  /*2230*/  VIADD R6, R3, 0x60 ;  /* 0x0000006003067836 */ /* 0x000fe40000000000 */
[----:B------:R-:W-:Y:S01]  /*2240*/  @!P6 IMAD.MOV R14, RZ, RZ, -R14 ;  /* 0x000000ffff0ee224 */ /* 0x000fe200078e0a0e */
[----:B------:R-:W-:Y:S01]  /*2250*/  ISETP.GT.U32.AND P6, PT, R25, R8, PT ;  /* 0x000000081900720c */ /* 0x000fe20003fc4070 */
[----:B------:R-:W-:Y:S01]  /*2260*/  VIADD R10, R3, 0x61 ;  /* 0x00000061030a7836 */ /* 0x000fe20000000000 */
[----:B------:R-:W-:Y:S01]  /*2270*/  IABS R11, R6 ;  /* 0x00000006000b7213 */ /* 0x000fe20000000000 */
[----:B0-----:R-:W-:Y:S01]  /*2280*/  IMAD.MOV.U32 R5, RZ, RZ, R13 ;  /* 0x000000ffff057224 */ /* 0x001fe200078e000d */
[----:B------:R-:W-:Y:S01]  /*2290*/  STL [R1+0x180], R14 ;  /* 0x0001800e01007387 */ /* 0x000fe20000100800 */
[----:B------:R-:W-:Y:S01]  /*22a0*/  @!P3 IMAD.IADD R0, R0, 0x1, -R25 ;  /* 0x000000010000b824 */ /* 0x000fe200078e0a19 */
[----:B------:R-:W-:Y:S01]  /*22b0*/  IABS R7, R10 ;  /* 0x0000000a00077213 */ /* 0x000fe20000000000 */
[----:B------:R-:W-:Y:S01]  /*22c0*/  @!P4 IMAD.MOV R5, RZ, RZ, -R5 ;  /* 0x000000ffff05c224 */ /* 0x000fe200078e0a05 */
[----:B------:R-:W-:Y:S01]  /*22d0*/  ISETP.GE.AND P4, PT, R10, RZ, PT ;  /* 0x000000ff0a00720c */ /* 0x000fe20003f86270 */
[----:B------:R-:W-:Y:S01]  /*22e0*/  @!P5 IMAD.IADD R12, R12, 0x1, -R25 ;  /* 0x000000010c0cd824 */ /* 0x000fe200078e0a19 */
[----:B------:R-:W-:Y:S01]  /*22f0*/  ISETP.GT.U32.AND P3, PT, R25, R0, PT ;  /* 0x000000001900720c */ /* 0x000fe20003f64070 */
[----:B------:R-:W-:Y:S01]  /*2300*/  IMAD.MOV.U32 R10, RZ, RZ, R11 ;  /* 0x000000ffff0a7224 */ /* 0x000fe200078e000b */
[----:B------:R0:W-:Y:S01]  /*2310*/  STL [R1+0x17c], R5 ;  /* 0x00017c0501007387 */ /* 0x0001e20000100800 */
[----:B------:R-:W-:Y:S01]  /*2320*/  @!P6 IMAD.IADD R8, R8, 0x1, -R25 ;  /* 0x000000010808e824 */ /* 0x000fe200078e0a19 */
[----:B------:R-:W-:Y:S01]  /*2330*/  ISETP.GE.AND P5, PT, R6, RZ, PT ;  /* 0x000000ff0600720c */ /* 0x000fe20003fa6270 */
[----:B------:R-:W-:-:S03]  /*2340*/  IMAD.HI.U32 R13, R4, R7, RZ ;  /* 0x00000007040d7227 */ /* 0x000fc600078e00ff */
[----:B------:R-:W-:Y:S01]  /*2350*/  ISETP.GT.U32.AND P6, PT, R25, R8, PT ;  /* 0x000000081900720c */ /* 0x000fe20003fc4070 */
[----:B------:R-:W-:Y:S02]  /*2360*/  VIADD R2, R3, 0x5f ;  /* 0x0000005f03027836 */ /* 0x000fe40000000000 */
[----:B------:R-:W-:-:S03]  /*2370*/  IMAD.HI.U32 R6, R4, R10, RZ ;  /* 0x0000000a04067227 */ /* 0x000fc600078e00ff */
[----:B------:R-:W-:Y:S01]  /*2380*/  IABS R9, R2 ;  /* 0x0000000200097213 */ /* 0x000fe20000000000 */
[----:B0-----:R-:W-:Y:S02]  /*2390*/  IMAD.MOV.U32 R5, RZ, RZ, R12 ;  /* 0x000000ffff057224 */ /* 0x001fe400078e000c */
[----:B------:R-:W-:Y:S02]  /*23a0*/  IMAD.MOV R13, RZ, RZ, -R13 ;  /* 0x000000ffff0d7224 */ /* 0x000fe400078e0a0d */
[----:B------:R-:W-:Y:S01]  /*23b0*/  @!P1 IMAD.MOV R5, RZ, RZ, -R5 ;  /* 0x000000ffff059224 */ /* 0x000fe200078e0a05 */
[----:B------:R-:W-:Y:S01]  /*23c0*/  ISETP.GE.AND P1, PT, R2, RZ, PT ;  /* 0x000000ff0200720c */ /* 0x000fe20003f26270 */
[----:B------:R-:W-:Y:S02]  /*23d0*/  IMAD.MOV R6, RZ, RZ, -R6 ;  /* 0x000000ffff067224 */ /* 0x000fe400078e0a06 */
[----:B------:R-:W-:Y:S01]  /*23e0*/  @!P3 IMAD.IADD R0, R0, 0x1, -R25 ;  /* 0x000000010000b824 */ /* 0x000fe200078e0a19 */
[----:B------:R0:W-:Y:S01]  /*23f0*/  STL [R1+0x178], R5 ;  /* 0x0001780501007387 */ /* 0x0001e20000100800 */
[----:B------:R-:W-:-:S02]  /*2400*/  IMAD R7, R25, R13, R7 ;  /* 0x0000000d19077224 */ /* 0x000fc400078e0207 */
[C---:B------:R-:W-:Y:S02]  /*2410*/  IMAD R10, R25.reuse, R6, R10 ;  /* 0x00000006190a7224 */ /* 0x040fe400078e020a */
[----:B------:R-:W-:Y:S01]  /*2420*/  IMAD.HI.U32 R11, R4, R9, RZ ;  /* 0x00000009040b7227 */ /* 0x000fe200078e00ff */
[----:B------:R-:W-:-:S03]  /*2430*/  ISETP.GT.U32.AND P3, PT, R25, R7, PT ;  /* 0x000000071900720c */ /* 0x000fc60003f64070 */
[----:B------:R-:W-:Y:S02]  /*2440*/  IMAD.MOV R11, RZ, RZ, -R11 ;  /* 0x000000ffff0b7224 */ /* 0x000fe400078e0a0b */
[----:B0-----:R-:W-:Y:S02]  /*2450*/  IMAD.MOV.U32 R5, RZ, RZ, R0 ;  /* 0x000000ffff057224 */ /* 0x001fe400078e0000 */
[----:B------:R-:W-:Y:S02]  /*2460*/  @!P6 IMAD.IADD R8, R8, 0x1, -R25 ;  /* 0x000000010808e824 */ /* 0x000fe400078e0a19 */
[----:B------:R-:W-:Y:S01]  /*2470*/  @!P2 IMAD.MOV R5, RZ, RZ, -R5 ;  /* 0x000000ffff05a224 */ /* 0x000fe200078e0a05 */
[C---:B------:R-:W-:Y:S01]  /*2480*/  ISETP.GT.U32.AND P2, PT, R25.reuse, R10, PT ;  /* 0x0000000a1900720c */ /* 0x040fe20003f44070 */
[----:B------:R-:W-:Y:S02]  /*2490*/  IMAD R9, R25, R11, R9 ;  /* 0x0000000b19097224 */ /* 0x000fe400078e0209 */
[----:B------:R-:W-:Y:S01]  /*24a0*/  @!P3 IMAD.IADD R7, R7, 0x1, -R25 ;  /* 0x000000010707b824 */ /* 0x000fe200078e0a19 */
[----:B------:R0:W-:Y:S01]  /*24b0*/  STL [R1+0x174], R5 ;  /* 0x0001740501007387 */ /* 0x0001e20000100800 */
[----:B------:R-:W-:-:S02]  /*24c0*/  VIADD R15, R3, 0x5e ;  /* 0x0000005e030f7836 */ /* 0x000fc40000000000 */
[----:B------:R-:W-:Y:S01]  /*24d0*/  VIADD R13, R3, 0x5d ;  /* 0x0000005d030d7836 */ /* 0x000fe20000000000 */
[----:B------:R-:W-:Y:S01]  /*24e0*/  ISETP.GT.U32.AND P3, PT, R25, R7, PT ;  /* 0x000000071900720c */ /* 0x000fe20003f64070 */
[----:B------:R-:W-:Y:S01]  /*24f0*/  VIADD R6, R3, 0x5c ;  /* 0x0000005c03067836 */ /* 0x000fe20000000000 */
[----:B------:R-:W-:Y:S01]  /*2500*/  ISETP.GE.AND P6, PT, R15, RZ, PT ;  /* 0x000000ff0f00720c */ /* 0x000fe20003fc6270 */
[----:B------:R-:W-:Y:S01]  /*2510*/  VIADD R11, R3, 0x5b ;  /* 0x0000005b030b7836 */ /* 0x000fe20000000000 */
[----:B------:R-:W-:Y:S01]  /*2520*/  IABS R15, R15 ;  /* 0x0000000f000f7213 */ /* 0x000fe20000000000 */
[----:B------:R-:W-:Y:S01]  /*2530*/  @!P2 IMAD.IADD R10, R10, 0x1, -R25 ;  /* 0x000000010a0aa824 */ /* 0x000fe200078e0a19 */
[----:B------:R-:W-:Y:S01]  /*2540*/  IABS R14, R13 ;  /* 0x0000000d000e7213 */ /* 0x000fe20000000000 */
[----:B0-----:R-:W-:Y:S01]  /*2550*/  IMAD.MOV.U32 R5, RZ, RZ, R8 ;  /* 0x000000ffff057224 */ /* 0x001fe200078e0008 */
[----:B------:R-:W-:Y:S01]  /*2560*/  IABS R2, R6 ;  /* 0x0000000600027213 */ /* 0x000fe20000000000 */
[----:B------:R-:W-:Y:S01]  /*2570*/  IMAD.HI.U32 R16, R4, R15, RZ ;  /* 0x0000000f04107227 */ /* 0x000fe200078e00ff */
[----:B------:R-:W-:-:S02]  /*2580*/  ISETP.GT.U32.AND P2, PT, R25, R10, PT ;  /* 0x0000000a1900720c */ /* 0x000fc40003f44070 */
[----:B------:R-:W-:Y:S01]  /*2590*/  IABS R0, R11 ;  /* 0x0000000b00007213 */ /* 0x000fe20000000000 */
[----:B------:R-:W-:Y:S01]  /*25a0*/  @!P0 IMAD.MOV R5, RZ, RZ, -R5 ;  /* 0x000000ffff058224 */ /* 0x000fe200078e0a05 */
[----:B------:R-:W-:Y:S01]  /*25b0*/  ISETP.GT.U32.AND P0, PT, R25, R9, PT ;  /* 0x000000091900720c */ /* 0x000fe20003f04070 */
[----:B------:R-:W-:Y:S02]  /*25c0*/  IMAD.MOV R16, RZ, RZ, -R16 ;  /* 0x000000ffff107224 */ /* 0x000fe400078e0a10 */
[C---:B------:R-:W-:Y:S01]  /*25d0*/  IMAD.HI.U32 R12, R4.reuse, R14, RZ ;  /* 0x0000000e040c7227 */ /* 0x040fe200078e00ff */
[----:B------:R0:W-:Y:S03]  /*25e0*/  STL [R1+0x170], R5 ;  /* 0x0001700501007387 */ /* 0x0001e60000100800 */
[----:B------:R-:W-:Y:S01]  /*25f0*/  @!P3 IMAD.IADD R7, R7, 0x1, -R25 ;  /* 0x000000010707b824 */ /* 0x000fe200078e0a19 */
[----:B------:R-:W-:Y:S01]  /*2600*/  ISETP.GE.AND P3, PT, R13, RZ, PT ;  /* 0x000000ff0d00720c */ /* 0x000fe20003f66270 */
[----:B------:R-:W-:-:S04]  /*2610*/  IMAD.HI.U32 R8, R4, R2, RZ ;  /* 0x0000000204087227 */ /* 0x000fc800078e00ff */
[----:B------:R-:W-:Y:S02]  /*2620*/  @!P0 IMAD.IADD R9, R9, 0x1, -R25 ;  /* 0x0000000109098824 */ /* 0x000fe400078e0a19 */
[C---:B------:R-:W-:Y:S02]  /*2630*/  IMAD R13, R25.reuse, R16, R15 ;  /* 0x00000010190d7224 */ /* 0x040fe400078e020f */
[----:B------:R-:W-:Y:S01]  /*2640*/  @!P2 IMAD.IADD R10, R10, 0x1, -R25 ;  /* 0x000000010a0aa824 */ /* 0x000fe200078e0a19 */
[C---:B------:R-:W-:Y:S01]  /*2650*/  ISETP.GT.U32.AND P0, PT, R25.reuse, R9, PT ;  /* 0x000000091900720c */ /* 0x040fe20003f04070 */
[----:B------:R-:W-:Y:S01]  /*2660*/  IMAD.MOV R12, RZ, RZ, -R12 ;  /* 0x000000ffff0c7224 */ /* 0x000fe200078e0a0c */
[----:B------:R-:W-:Y:S01]  /*2670*/  ISETP.GT.U32.AND P2, PT, R25, R13, PT ;  /* 0x0000000d1900720c */ /* 0x000fe20003f44070 */
[----:B------:R-:W-:Y:S02]  /*2680*/  IMAD.MOV.U32 R17, RZ, RZ, R7 ;  /* 0x000000ffff117224 */ /* 0x000fe400078e0007 */
[----:B------:R-:W-:-:S02]  /*2690*/  IMAD.MOV R8, RZ, RZ, -R8 ;  /* 0x000000ffff087224 */ /* 0x000fc400078e0a08 */
[----:B0-----:R-:W-:Y:S02]  /*26a0*/  IMAD.MOV.U32 R5, RZ, RZ, R10 ;  /* 0x000000ffff057224 */ /* 0x001fe400078e000a */
[----:B------:R-:W-:Y:S02]  /*26b0*/  IMAD R14, R25, R12, R14 ;  /* 0x0000000c190e7224 */ /* 0x000fe400078e020e */
[----:B------:R-:W-:-:S04]  /*26c0*/  IMAD.HI.U32 R12, R4, R0, RZ ;  /* 0x00000000040c7227 */ /* 0x000fc800078e00ff */
[----:B------:R-:W-:Y:S01]  /*26d0*/  @!P4 IMAD.MOV R17, RZ, RZ, -R17 ;  /* 0x000000ffff11c224 */ /* 0x000fe200078e0a11 */
[C---:B------:R-:W-:Y:S01]  /*26e0*/  ISETP.GT.U32.AND P4, PT, R25.reuse, R14, PT ;  /* 0x0000000e1900720c */ /* 0x040fe20003f84070 */
[----:B------:R-:W-:Y:S01]  /*26f0*/  @!P5 IMAD.MOV R5, RZ, RZ, -R5 ;  /* 0x000000ffff05d224 */ /* 0x000fe200078e0a05 */
[----:B------:R-:W-:Y:S01]  /*2700*/  ISETP.GE.AND P5, PT, R6, RZ, PT ;  /* 0x000000ff0600720c */ /* 0x000fe20003fa6270 */
[----:B------:R-:W-:Y:S01]  /*2710*/  IMAD R2, R25, R8, R2 ;  /* 0x0000000819027224 */ /* 0x000fe200078e0202 */
[----:B------:R-:W-:Y:S01]  /*2720*/  STL [R1+0x16c], R17 ;  /* 0x00016c1101007387 */ /* 0x000fe20000100800 */
[----:B------:R-:W-:Y:S02]  /*2730*/  IMAD.MOV R7, RZ, RZ, -R12 ;  /* 0x000000ffff077224 */ /* 0x000fe400078e0a0c */
[----:B------:R-:W-:Y:S01]  /*2740*/  @!P0 IMAD.IADD R9, R9, 0x1, -R25 ;  /* 0x0000000109098824 */ /* 0x000fe200078e0a19 */
[----:B------:R0:W-:Y:S01]  /*2750*/  STL [R1+0x168], R5 ;  /* 0x0001680501007387 */ /* 0x0001e20000100800 */
[C---:B------:R-:W-:Y:S01]  /*2760*/  ISETP.GT.U32.AND P0, PT, R25.reuse, R2, PT ;  /* 0x000000021900720c */ /* 0x040fe20003f04070 */
[----:B------:R-:W-:-:S02]  /*2770*/  IMAD R0, R25, R7, R0 ;  /* 0x0000000719007224 */ /* 0x000fc400078e0200 */
[--C-:B------:R-:W-:Y:S02]  /*2780*/  @!P2 IMAD.IADD R13, R13, 0x1, -R25.reuse ;  /* 0x000000010d0da824 */ /* 0x100fe400078e0a19 */
[----:B------:R-:W-:Y:S02]  /*2790*/  VIADD R6, R3, 0x5a ;  /* 0x0000005a03067836 */ /* 0x000fe40000000000 */
[----:B------:R-:W-:Y:S01]  /*27a0*/  @!P4 IMAD.IADD R14, R14, 0x1, -R25 ;  /* 0x000000010e0ec824 */ /* 0x000fe200078e0a19 */
[----:B------:R-:W-:Y:S01]  /*27b0*/  ISETP.GT.U32.AND P2, PT, R25, R13, PT ;  /* 0x0000000d1900720c */ /* 0x000fe20003f44070 */
[----:B0-----:R-:W-:Y:S01]  /*27c0*/  IMAD.MOV.U32 R5, RZ, RZ, R9 ;  /* 0x000000ffff057224 */ /* 0x001fe200078e0009 */
[----:B------:R-:W-:Y:S01]  /*27d0*/  IABS R12, R6 ;  /* 0x00000006000c7213 */ /* 0x000fe20000000000 */
[----:B------:R-:W-:Y:S01]  /*27e0*/  VIADD R7, R3, 0x59 ;  /* 0x0000005903077836 */ /* 0x000fe20000000000 */
[C---:B------:R-:W-:Y:S01]  /*27f0*/  ISETP.GT.U32.AND P4, PT, R25.reuse, R14, PT ;  /* 0x0000000e1900720c */ /* 0x040fe20003f84070 */
[----:B------:R-:W-:Y:S01]  /*2800*/  @!P1 IMAD.MOV R5, RZ, RZ, -R5 ;  /* 0x000000ffff059224 */ /* 0x000fe200078e0a05 */
[C---:B------:R-:W-:Y:S01]  /*2810*/  ISETP.GT.U32.AND P1, PT, R25.reuse, R0, PT ;  /* 0x000000001900720c */ /* 0x040fe20003f24070 */
[--C-:B------:R-:W-:Y:S01]  /*2820*/  @!P0 IMAD.IADD R2, R2, 0x1, -R25.reuse ;  /* 0x0000000102028824 */ /* 0x100fe200078e0a19 */
[----:B------:R-:W-:Y:S01]  /*2830*/  IABS R9, R7 ;  /* 0x0000000700097213 */ /* 0x000fe20000000000 */
[----:B------:R-:W-:Y:S01]  /*2840*/  IMAD.HI.U32 R15, R4, R12, RZ ;  /* 0x0000000c040f7227 */ /* 0x000fe200078e00ff */
[----:B------:R0:W-:Y:S02]  /*2850*/  STL [R1+0x164], R5 ;  /* 0x0001640501007387 */ /* 0x0001e40000100800 */
[----:B------:R-:W-:Y:S01]  /*2860*/  ISETP.GT.U32.AND P0, PT, R25, R2, PT ;  /* 0x000000021900720c */ /* 0x000fe20003f04070 */
[----:B------:R-:W-:Y:S01]  /*2870*/  @!P2 IMAD.IADD R13, R13, 0x1, -R25 ;  /* 0x000000010d0da824 */ /* 0x000fe200078e0a19 */
[----:B------:R-:W-:Y:S01]  /*2880*/  ISETP.GE.AND P2, PT, R11, RZ, PT ;  /* 0x000000ff0b00720c */ /* 0x000fe20003f46270 */
[----:B------:R-:W-:-:S02]  /*2890*/  IMAD.MOV R15, RZ, RZ, -R15 ;  /* 0x000000ffff0f7224 */ /* 0x000fc400078e0a0f */
[----:B------:R-:W-:-:S04]  /*28a0*/  IMAD.HI.U32 R11, R4, R9, RZ ;  /* 0x00000009040b7227 */ /* 0x000fc800078e00ff */
[----:B------:R-:W-:Y:S02]  /*28b0*/  @!P1 IMAD.IADD R0, R0, 0x1, -R25 ;  /* 0x0000000100009824 */ /* 0x000fe400078e0a19 */
[----:B------:R-:W-:Y:S02]  /*28c0*/  VIADD R8, R3, 0x58 ;  /* 0x0000005803087836 */ /* 0x000fe40000000000 */
[C---:B------:R-:W-:Y:S01]  /*28d0*/  IMAD R12, R25.reuse, R15, R12 ;  /* 0x0000000f190c7224 */ /* 0x040fe200078e020c */
[C---:B------:R-:W-:Y:S01]  /*28e0*/  ISETP.GT.U32.AND P1, PT, R25.reuse, R0, PT ;  /* 0x000000001900720c */ /* 0x040fe20003f24070 */
[----:B------:R-:W-:Y:S01]  /*28f0*/  IMAD.MOV R11, RZ, RZ, -R11 ;  /* 0x000000ffff0b7224 */ /* 0x000fe200078e0a0b */
[----:B------:R-:W-:Y:S01]  /*2900*/  IABS R10, R8 ;  /* 0x00000008000a7213 */ /* 0x000fe20000000000 */
[--C-:B------:R-:W-:Y:S01]  /*2910*/  @!P0 IMAD.IADD R2, R2, 0x1, -R25.reuse ;  /* 0x0000000102028824 */ /* 0x100fe200078e0a19 */
[----:B------:R-:W-:Y:S01]  /*2920*/  ISETP.GE.AND P0, PT, R8, RZ, PT ;  /* 0x000000ff0800720c */ /* 0x000fe20003f06270 */
[----:B------:R-:W-:Y:S01]  /*2930*/  @!P4 IMAD.IADD R14, R14, 0x1, -R25 ;  /* 0x000000010e0ec824 */ /* 0x000fe200078e0a19 */
[C---:B------:R-:W-:Y:S01]  /*2940*/  ISETP.GT.U32.AND P4, PT, R25.reuse, R12, PT ;  /* 0x0000000c1900720c */ /* 0x040fe20003f84070 */
[----:B------:R-:W-:-:S02]  /*2950*/  IMAD R8, R25, R11, R9 ;  /* 0x0000000b19087224 */ /* 0x000fc400078e0209 */
[----:B------:R-:W-:Y:S02]  /*2960*/  IMAD.MOV.U32 R16, RZ, RZ, R13 ;  /* 0x000000ffff107224 */ /* 0x000fe400078e000d */
[----:B0-----:R-:W-:Y:S02]  /*2970*/  IMAD.MOV.U32 R5, RZ, RZ, R14 ;  /* 0x000000ffff057224 */ /* 0x001fe400078e000e */
[--C-:B------:R-:W-:Y:S01]  /*2980*/  @!P1 IMAD.IADD R0, R0, 0x1, -R25.reuse ;  /* 0x0000000100009824 */ /* 0x100fe200078e0a19 */
[----:B------:R-:W-:Y:S01]  /*2990*/  ISETP.GT.U32.AND P1, PT, R25, R8, PT ;  /* 0x000000081900720c */ /* 0x000fe20003f24070 */
[----:B------:R-:W-:Y:S01]  /*29a0*/  @!P6 IMAD.MOV R16, RZ, RZ, -R16 ;  /* 0x000000ffff10e224 */ /* 0x000fe200078e0a10 */
[----:B------:R-:W-:Y:S01]  /*29b0*/  ISETP.GE.AND P6, PT, R6, RZ, PT ;  /* 0x000000ff0600720c */ /* 0x000fe20003fc6270 */
[----:B------:R-:W-:Y:S02]  /*29c0*/  VIADD R6, R3, 0x57 ;  /* 0x0000005703067836 */ /* 0x000fe40000000000 */
[----:B------:R-:W-:Y:S01]  /*29d0*/  @!P4 IMAD.IADD R12, R12, 0x1, -R25 ;  /* 0x000000010c0cc824 */ /* 0x000fe200078e0a19 */
[----:B------:R-:W-:Y:S01]  /*29e0*/  STL [R1+0x160], R16 ;  /* 0x0001601001007387 */ /* 0x000fe20000100800 */
[----:B------:R-:W-:Y:S01]  /*29f0*/  IMAD.HI.U32 R13, R4, R10, RZ ;  /* 0x0000000a040d7227 */ /* 0x000fe200078e00ff */
[----:B------:R-:W-:-:S02]  /*2a00*/  IABS R9, R6 ;  /* 0x0000000600097213 */ /* 0x000fc40000000000 */
[----:B------:R-:W-:Y:S01]  /*2a10*/  ISETP.GT.U32.AND P4, PT, R25, R12, PT ;  /* 0x0000000c1900720c */ /* 0x000fe20003f84070 */
[----:B------:R-:W-:Y:S01]  /*2a20*/  @!P3 IMAD.MOV R5, RZ, RZ, -R5 ;  /* 0x000000ffff05b224 */ /* 0x000fe200078e0a05 */
[----:B------:R-:W-:Y:S01]  /*2a30*/  ISETP.GE.AND P3, PT, R7, RZ, PT ;  /* 0x000000ff0700720c */ /* 0x000fe20003f66270 */
[----:B------:R-:W-:Y:S02]  /*2a40*/  @!P1 IMAD.IADD R8, R8, 0x1, -R25 ;  /* 0x0000000108089824 */ /* 0x000fe400078e0a19 */
[----:B------:R-:W-:Y:S01]  /*2a50*/  IMAD.MOV R13, RZ, RZ, -R13 ;  /* 0x000000ffff0d7224 */ /* 0x000fe200078e0a0d */
[----:B------:R0:W-:Y:S01]  /*2a60*/  STL [R1+0x15c], R5 ;  /* 0x00015c0501007387 */ /* 0x0001e20000100800 */
[----:B------:R-:W-:Y:S01]  /*2a70*/  IMAD.MOV.U32 R14, RZ, RZ, R2 ;  /* 0x000000ffff0e7224 */ /* 0x000fe200078e0002 */
[----:B------:R-:W-:Y:S01]  /*2a80*/  ISETP.GT.U32.AND P1, PT, R25, R8, PT ;  /* 0x000000081900720c */ /* 0x000fe20003f24070 */
[----:B------:R-:W-:Y:S02]  /*2a90*/  VIADD R2, R3, 0x56 ;  /* 0x0000005603027836 */ /* 0x000fe40000000000 */
[----:B------:R-:W-:-:S03]  /*2aa0*/  IMAD.HI.U32 R7, R4, R9, RZ ;  /* 0x0000000904077227 */ /* 0x000fc600078e00ff */
[----:B------:R-:W-:Y:S01]  /*2ab0*/  IABS R20, R2 ;  /* 0x0000000200147213 */ /* 0x000fe20000000000 */
[C---:B------:R-:W-:Y:S02]  /*2ac0*/  IMAD R10, R25.reuse, R13, R10 ;  /* 0x0000000d190a7224 */ /* 0x040fe400078e020a */
[----:B------:R-:W-:Y:S02]  /*2ad0*/  IMAD.MOV R7, RZ, RZ, -R7 ;  /* 0x000000ffff077224 */ /* 0x000fe400078e0a07 */
[----:B------:R-:W-:Y:S01]  /*2ae0*/  @!P4 IMAD.IADD R12, R12, 0x1, -R25 ;  /* 0x000000010c0cc824 */ /* 0x000fe200078e0a19 */
[C---:B------:R-:W-:Y:S01]  /*2af0*/  ISETP.GT.U32.AND P4, PT, R25.reuse, R10, PT ;  /* 0x0000000a1900720c */ /* 0x040fe20003f84070 */
[----:B------:R-:W-:Y:S02]  /*2b00*/  IMAD R9, R25, R7, R9 ;  /* 0x0000000719097224 */ /* 0x000fe400078e0209 */
[----:B0-----:R-:W-:Y:S02]  /*2b10*/  IMAD.MOV.U32 R5, RZ, RZ, R0 ;  /* 0x000000ffff057224 */ /* 0x001fe400078e0000 */
[----:B------:R-:W-:-:S04]  /*2b20*/  IMAD.HI.U32 R0, R4, R20, RZ ;  /* 0x0000001404007227 */ /* 0x000fc800078e00ff */
[----:B------:R-:W-:Y:S01]  /*2b30*/  @!P1 IMAD.IADD R8, R8, 0x1, -R25 ;  /* 0x0000000108089824 */ /* 0x000fe200078e0a19 */
[C---:B------:R-:W-:Y:S01]  /*2b40*/  ISETP.GT.U32.AND P1, PT, R25.reuse, R9, PT ;  /* 0x000000091900720c */ /* 0x040fe20003f24070 */
[----:B------:R-:W-:Y:S02]  /*2b50*/  IMAD.MOV R0, RZ, RZ, -R0 ;  /* 0x000000ffff007224 */ /* 0x000fe400078e0a00 */
[----:B------:R-:W-:Y:S02]  /*2b60*/  IMAD.MOV.U32 R13, RZ, RZ, R12 ;  /* 0x000000ffff0d7224 */ /* 0x000fe400078e000c */
[----:B------:R-:W-:Y:S02]  /*2b70*/  IMAD R20, R25, R0, R20 ;  /* 0x0000000019147224 */ /* 0x000fe400078e0214 */
[----:B------:R-:W-:Y:S01]  /*2b80*/  @!P2 IMAD.MOV R5, RZ, RZ, -R5 ;  /* 0x000000ffff05a224 */ /* 0x000fe200078e0a05 */
[----:B------:R-:W-:Y:S01]  /*2b90*/  ISETP.GE.AND P2, PT, R2, RZ, PT ;  /* 0x000000ff0200720c */ /* 0x000fe20003f46270 */
[----:B------:R-:W-:-:S02]  /*2ba0*/  @!P4 IMAD.IADD R10, R10, 0x1, -R25 ;  /* 0x000000010a0ac824 */ /* 0x000fc400078e0a19 */
[----:B------:R-:W-:Y:S02]  /*2bb0*/  VIADD R2, R3, 0x55 ;  /* 0x0000005503027836 */ /* 0x000fe40000000000 */
[----:B------:R-:W-:Y:S01]  /*2bc0*/  @!P6 IMAD.MOV R13, RZ, RZ, -R13 ;  /* 0x000000ffff0de224 */ /* 0x000fe200078e0a0d */
[----:B------:R-:W-:Y:S01]  /*2bd0*/  ISETP.GT.U32.AND P6, PT, R25, R20, PT ;  /* 0x000000141900720c */ /* 0x000fe20003fc4070 */
[----:B------:R-:W-:Y:S01]  /*2be0*/  @!P1 IMAD.IADD R9, R9, 0x1, -R25 ;  /* 0x0000000109099824 */ /* 0x000fe200078e0a19 */
[----:B------:R-:W-:Y:S01]  /*2bf0*/  ISETP.GT.U32.AND P4, PT, R25, R10, PT ;  /* 0x0000000a1900720c */ /* 0x000fe20003f84070 */
[----:B------:R-:W-:Y:S01]  /*2c00*/  @!P5 IMAD.MOV R14, RZ, RZ, -R14 ;  /* 0x000000ffff0ed224 */ /* 0x000fe200078e0a0e */
[----:B------:R-:W-:Y:S01]  /*2c10*/  IABS R11, R2 ;  /* 0x00000002000b7213 */ /* 0x000fe20000000000 */
[C---:B------:R-:W-:Y:S01]  /*2c20*/  VIADD R17, R3.reuse, 0x50 ;  /* 0x0000005003117836 */ /* 0x040fe20000000000 */
[----:B------:R-:W-:Y:S01]  /*2c30*/  ISETP.GE.AND P5, PT, R6, RZ, PT ;  /* 0x000000ff0600720c */ /* 0x000fe20003fa6270 */
[----:B------:R-:W-:Y:S01]  /*2c40*/  VIADD R6, R3, 0x54 ;  /* 0x0000005403067836 */ /* 0x000fe20000000000 */
[----:B------:R-:W-:Y:S01]  /*2c50*/  ISETP.GT.U32.AND P1, PT, R25, R9, PT ;  /* 0x000000091900720c */ /* 0x000fe20003f24070 */
[----:B------:R-:W-:Y:S01]  /*2c60*/  IMAD.HI.U32 R7, R4, R11, RZ ;  /* 0x0000000b04077227 */ /* 0x000fe200078e00ff */
[----:B------:R0:W-:Y:S02]  /*2c70*/  STL [R1+0x158], R14 ;  /* 0x0001580e01007387 */ /* 0x0001e40000100800 */
[----:B------:R-:W-:Y:S01]  /*2c80*/  IABS R15, R6 ;  /* 0x00000006000f7213 */ /* 0x000fe20000000000 */
[----:B------:R-:W-:Y:S01]  /*2c90*/  IMAD.MOV R7, RZ, RZ, -R7 ;  /* 0x000000ffff077224 */ /* 0x000fe200078e0a07 */
[----:B------:R1:W-:Y:S01]  /*2ca0*/  STL [R1+0x154], R5 ;  /* 0x0001540501007387 */ /* 0x0003e20000100800 */
[----:B------:R-:W-:-:S02]  /*2cb0*/  @!P6 IMAD.IADD R20, R20, 0x1, -R25 ;  /* 0x000000011414e824 */ /* 0x000fc400078e0a19 */
[----:B------:R-:W-:Y:S01]  /*2cc0*/  @!P4 IMAD.IADD R10, R10, 0x1, -R25 ;  /* 0x000000010a0ac824 */ /* 0x000fe200078e0a19 */
[----:B------:R-:W-:Y:S01]  /*2cd0*/  ISETP.GE.AND P4, PT, R6, RZ, PT ;  /* 0x000000ff0600720c */ /* 0x000fe20003f86270 */
[C---:B------:R-:W-:Y:S01]  /*2ce0*/  IMAD R11, R25.reuse, R7, R11 ;  /* 0x00000007190b7224 */ /* 0x040fe200078e020b */
[----:B------:R-:W-:Y:S01]  /*2cf0*/  IABS R6, R18 ;  /* 0x0000001200067213 */ /* 0x000fe20000000000 */
[----:B------:R-:W-:Y:S01]  /*2d00*/  IMAD.HI.U32 R0, R4, R15, RZ ;  /* 0x0000000f04007227 */ /* 0x000fe200078e00ff */
[----:B------:R-:W-:Y:S01]  /*2d10*/  ISETP.GT.U32.AND P6, PT, R25, R20, PT ;  /* 0x000000141900720c */ /* 0x000fe20003fc4070 */
[----:B------:R-:W-:Y:S01]  /*2d20*/  STL [R1+0x150], R13 ;  /* 0x0001500d01007387 */ /* 0x000fe20000100800 */
[----:B0-----:R-:W-:Y:S01]  /*2d30*/  IABS R14, R19 ;  /* 0x00000013000e7213 */ /* 0x001fe20000000000 */
[----:B------:R-:W-:Y:S01]  /*2d40*/  @!P1 IMAD.IADD R9, R9, 0x1, -R25 ;  /* 0x0000000109099824 */ /* 0x000fe200078e0a19 */
[----:B------:R-:W-:Y:S01]  /*2d50*/  ISETP.GT.U32.AND P1, PT, R25, R11, PT ;  /* 0x0000000b1900720c */ /* 0x000fe20003f24070 */
[----:B-1----:R-:W-:Y:S01]  /*2d60*/  IMAD.MOV.U32 R5, RZ, RZ, R8 ;  /* 0x000000ffff057224 */ /* 0x002fe200078e0008 */
[----:B------:R-:W-:Y:S01]  /*2d70*/  IABS R7, R17 ;  /* 0x0000001100077213 */ /* 0x000fe20000000000 */
[----:B------:R-:W-:-:S02]  /*2d80*/  IMAD.MOV R0, RZ, RZ, -R0 ;  /* 0x000000ffff007224 */ /* 0x000fc400078e0a00 */
[----:B------:R-:W-:-:S04]  /*2d90*/  IMAD.HI.U32 R8, R4, R6, RZ ;  /* 0x0000000604087227 */ /* 0x000fc800078e00ff */
[C---:B------:R-:W-:Y:S02]  /*2da0*/  IMAD R15, R25.reuse, R0, R15 ;  /* 0x00000000190f7224 */ /* 0x040fe400078e020f */
[----:B------:R-:W-:Y:S02]  /*2db0*/  IMAD.MOV R8, RZ, RZ, -R8 ;  /* 0x000000ffff087224 */ /* 0x000fe400078e0a08 */
[----:B------:R-:W-:Y:S01]  /*2dc0*/  @!P3 IMAD.MOV R5, RZ, RZ, -R5 ;  /* 0x000000ffff05b224 */ /* 0x000fe200078e0a05 */
[----:B------:R-:W-:Y:S01]  /*2dd0*/  ISETP.GE.AND P3, PT, R2, RZ, PT ;  /* 0x000000ff0200720c */ /* 0x000fe20003f66270 */
[----:B------:R-:W-:Y:S01]  /*2de0*/  @!P6 IMAD.IADD R20, R20, 0x1, -R25 ;  /* 0x000000011414e824 */ /* 0x000fe200078e0a19 */
[C---:B------:R-:W-:Y:S01]  /*2df0*/  ISETP.GT.U32.AND P6, PT, R25.reuse, R15, PT ;  /* 0x0000000f1900720c */ /* 0x040fe20003fc4070 */
[----:B------:R-:W-:Y:S01]  /*2e00*/  IMAD R6, R25, R8, R6 ;  /* 0x0000000819067224 */ /* 0x000fe200078e0206 */
[----:B------:R0:W-:Y:S01]  /*2e10*/  STL [R1+0x144], R5 ;  /* 0x0001440501007387 */ /* 0x0001e20000100800 */
[----:B------:R-:W-:-:S04]  /*2e20*/  IMAD.HI.U32 R22, R4, R14, RZ ;  /* 0x0000000e04167227 */ /* 0x000fc800078e00ff */
[----:B------:R-:W-:Y:S01]  /*2e30*/  @!P1 IMAD.IADD R11, R11, 0x1, -R25 ;  /* 0x000000010b0b9824 */ /* 0x000fe200078e0a19 */
[----:B------:R-:W-:Y:S01]  /*2e40*/  ISETP.GT.U32.AND P1, PT, R25, R6, PT ;  /* 0x000000061900720c */ /* 0x000fe20003f24070 */
[----:B------:R-:W-:Y:S02]  /*2e50*/  IMAD.MOV R22, RZ, RZ, -R22 ;  /* 0x000000ffff167224 */ /* 0x000fe400078e0a16 */
[----:B------:R-:W-:Y:S02]  /*2e60*/  VIADD R0, R3, 0x51 ;  /* 0x0000005103007836 */ /* 0x000fe40000000000 */
[----:B0-----:R-:W-:Y:S02]  /*2e70*/  IMAD.MOV.U32 R5, RZ, RZ, R10 ;  /* 0x000000ffff057224 */ /* 0x001fe400078e000a */
[----:B------:R-:W-:Y:S01]  /*2e80*/  IMAD R14, R25, R22, R14 ;  /* 0x00000016190e7224 */ /* 0x000fe200078e020e */
[----:B------:R-:W-:Y:S01]  /*2e90*/  IABS R16, R0 ;  /* 0x0000000000107213 */ /* 0x000fe20000000000 */
[----:B------:R-:W-:-:S02]  /*2ea0*/  @!P0 IMAD.MOV R5, RZ, RZ, -R5 ;  /* 0x000000ffff058224 */ /* 0x000fc400078e0a05 */
[--C-:B------:R-:W-:Y:S01]  /*2eb0*/  @!P6 IMAD.IADD R15, R15, 0x1, -R25.reuse ;  /* 0x000000010f0fe824 */ /* 0x100fe200078e0a19 */
[C---:B------:R-:W-:Y:S01]  /*2ec0*/  ISETP.GT.U32.AND P6, PT, R25.reuse, R14, PT ;  /* 0x0000000e1900720c */ /* 0x040fe20003fc4070 */
[----:B------:R-:W-:Y:S01]  /*2ed0*/  IMAD.HI.U32 R21, R4, R16, RZ ;  /* 0x0000001004157227 */ /* 0x000fe200078e00ff */
[----:B------:R0:W-:Y:S02]  /*2ee0*/  STL [R1+0x13c], R5 ;  /* 0x00013c0501007387 */ /* 0x0001e40000100800 */
[C---:B------:R-:W-:Y:S01]  /*2ef0*/  ISETP.GT.U32.AND P0, PT, R25.reuse, R15, PT ;  /* 0x0000000f1900720c */ /* 0x040fe20003f04070 */
[----:B------:R-:W-:Y:S01]  /*2f00*/  @!P1 IMAD.IADD R6, R6, 0x1, -R25 ;  /* 0x0000000106069824 */ /* 0x000fe200078e0a19 */
[----:B------:R-:W-:Y:S01]  /*2f10*/  ISETP.GT.U32.AND P1, PT, R25, R11, PT ;  /* 0x0000000b1900720c */ /* 0x000fe20003f24070 */
[----:B------:R-:W-:Y:S02]  /*2f20*/  VIADD R12, R3, 0x4f ;  /* 0x0000004f030c7836 */ /* 0x000fe40000000000 */
[----:B------:R-:W-:-:S03]  /*2f30*/  IMAD.HI.U32 R8, R4, R7, RZ ;  /* 0x0000000704087227 */ /* 0x000fc600078e00ff */
[----:B------:R-:W-:Y:S01]  /*2f40*/  IABS R2, R12 ;  /* 0x0000000c00027213 */ /* 0x000fe20000000000 */
[----:B0-----:R-:W-:Y:S02]  /*2f50*/  IMAD.MOV.U32 R5, RZ, RZ, R9 ;  /* 0x000000ffff057224 */ /* 0x001fe400078e0009 */
[----:B------:R-:W-:Y:S02]  /*2f60*/  IMAD.MOV R21, RZ, RZ, -R21 ;  /* 0x000000ffff157224 */ /* 0x000fe400078e0a15 */
[----:B------:R-:W-:Y:S02]  /*2f70*/  @!P5 IMAD.MOV R5, RZ, RZ, -R5 ;  /* 0x000000ffff05d224 */ /* 0x000fe400078e0a05 */
[----:B------:R-:W-:Y:S02]  /*2f80*/  IMAD.MOV R22, RZ, RZ, -R8 ;  /* 0x000000ffff167224 */ /* 0x000fe400078e0a08 */
[C---:B------:R-:W-:Y:S01]  /*2f90*/  IMAD R8, R25.reuse, R21, R16 ;  /* 0x0000001519087224 */ /* 0x040fe200078e0210 */
[----:B------:R0:W-:Y:S01]  /*2fa0*/  STL [R1+0x138], R5 ;  /* 0x0001380501007387 */ /* 0x0001e20000100800 */
[----:B------:R-:W-:-:S02]  /*2fb0*/  IMAD R7, R25, R22, R7 ;  /* 0x0000001619077224 */ /* 0x000fc400078e0207 */
[----:B------:R-:W-:Y:S01]  /*2fc0*/  @!P6 IMAD.IADD R14, R14, 0x1, -R25 ;  /* 0x000000010e0ee824 */ /* 0x000fe200078e0a19 */
[----:B------:R-:W-:Y:S01]  /*2fd0*/  ISETP.GT.U32.AND P6, PT, R25, R6, PT ;  /* 0x000000061900720c */ /* 0x000fe20003fc4070 */
[----:B------:R-:W-:-:S03]  /*2fe0*/  IMAD.HI.U32 R13, R4, R2, RZ ;  /* 0x00000002040d7227 */ /* 0x000fc600078e00ff */
[----:B------:R-:W-:Y:S01]  /*2ff0*/  ISETP.GT.U32.AND P5, PT, R25, R14, PT ;  /* 0x0000000e1900720c */ /* 0x000fe20003fa4070 */
[----:B------:R-:W-:Y:S01]  /*3000*/  @!P1 IMAD.IADD R11, R11, 0x1, -R25 ;  /* 0x000000010b0b9824 */ /* 0x000fe200078e0a19 */
[C---:B------:R-:W-:Y:S01]  /*3010*/  ISETP.GT.U32.AND P1, PT, R25.reuse, R7, PT ;  /* 0x000000071900720c */ /* 0x040fe20003f24070 */
[----:B0-----:R-:W-:Y:S02]  /*3020*/  IMAD.MOV.U32 R5, RZ, RZ, R20 ;  /* 0x000000ffff057224 */ /* 0x001fe400078e0014 */
[----:B------:R-:W-:Y:S02]  /*3030*/  IMAD.MOV R16, RZ, RZ, -R13 ;  /* 0x000000ffff107224 */ /* 0x000fe400078e0a0d */
[----:B------:R-:W-:Y:S01]  /*3040*/  @!P2 IMAD.MOV R5, RZ, RZ, -R5 ;  /* 0x000000ffff05a224 */ /* 0x000fe200078e0a05 */
[C---:B------:R-:W-:Y:S01]  /*3050*/  ISETP.GT.U32.AND P2, PT, R25.reuse, R8, PT ;  /* 0x000000081900720c */ /* 0x040fe20003f44070 */
[----:B------:R-:W-:Y:S02]  /*3060*/  IMAD R2, R25, R16, R2 ;  /* 0x0000001019027224 */ /* 0x000fe400078e0202 */
[C---:B------:R-:W-:Y:S01]  /*3070*/  VIADD R10, R3.reuse, 0x4d ;  /* 0x0000004d030a7836 */ /* 0x040fe20000000000 */
[----:B------:R0:W-:Y:S01]  /*3080*/  STL [R1+0x134], R5 ;  /* 0x0001340501007387 */ /* 0x0001e20000100800 */
[----:B------:R-:W-:-:S02]  /*3090*/  VIADD R13, R3, 0x4e ;  /* 0x0000004e030d7836 */ /* 0x000fc40000000000 */
[--C-:B------:R-:W-:Y:S01]  /*30a0*/  @!P0 IMAD.IADD R15, R15, 0x1, -R25.reuse ;  /* 0x000000010f0f8824 */ /* 0x100fe200078e0a19 */
[----:B------:R-:W-:Y:S01]  /*30b0*/  IABS R9, R10 ;  /* 0x0000000a00097213 */ /* 0x000fe20000000000 */
[----:B------:R-:W-:Y:S01]  /*30c0*/  @!P6 IMAD.IADD R6, R6, 0x1, -R25 ;  /* 0x000000010606e824 */ /* 0x000fe200078e0a19 */
[----:B------:R-:W-:Y:S01]  /*30d0*/  ISETP.GT.U32.AND P6, PT, R25, R2, PT ;  /* 0x000000021900720c */ /* 0x000fe20003fc4070 */
[----:B------:R-:W-:Y:S01]  /*30e0*/  IMAD.MOV.U32 R21, RZ, RZ, R11 ;  /* 0x000000ffff157224 */ /* 0x000fe200078e000b */
[----:B------:R-:W-:Y:S01]  /*30f0*/  IABS R16, R13 ;  /* 0x0000000d00107213 */ /* 0x000fe20000000000 */
[--C-:B------:R-:W-:Y:S01]  /*3100*/  @!P2 IMAD.IADD R8, R8, 0x1, -R25.reuse ;  /* 0x000000010808a824 */ /* 0x100fe200078e0a19 */
[----:B------:R-:W-:Y:S01]  /*3110*/  ISETP.GE.AND P0, PT, R18, RZ, PT ;  /* 0x000000ff1200720c */ /* 0x000fe20003f06270 */
[----:B------:R-:W-:Y:S01]  /*3120*/  @!P1 IMAD.IADD R7, R7, 0x1, -R25 ;  /* 0x0000000107079824 */ /* 0x000fe200078e0a19 */
[----:B------:R-:W-:Y:S01]  /*3130*/  ISETP.GE.AND P2, PT, R0, RZ, PT ;  /* 0x000000ff0000720c */ /* 0x000fe20003f46270 */
[----:B0-----:R-:W-:Y:S01]  /*3140*/  IMAD.MOV.U32 R5, RZ, RZ, R15 ;  /* 0x000000ffff057224 */ /* 0x001fe200078e000f */
[----:B------:R-:W-:Y:S01]  /*3150*/  ISETP.GE.AND P1, PT, R17, RZ, PT ;  /* 0x000000ff1100720c */ /* 0x000fe20003f26270 */
[----:B------:R-:W-:Y:S01]  /*3160*/  @!P5 IMAD.IADD R14, R14, 0x1, -R25 ;  /* 0x000000010e0ed824 */ /* 0x000fe200078e0a19 */
[----:B------:R-:W-:Y:S01]  /*3170*/  ISETP.GE.AND P5, PT, R19, RZ, PT ;  /* 0x000000ff1300720c */ /* 0x000fe20003fa6270 */
[----:B------:R-:W-:Y:S01]  /*3180*/  @!P3 IMAD.MOV R21, RZ, RZ, -R21 ;  /* 0x000000ffff15b224 */ /* 0x000fe200078e0a15 */
[----:B------:R-:W-:Y:S01]  /*3190*/  ISETP.GT.U32.AND P3, PT, R25, R8, PT ;  /* 0x000000081900720c */ /* 0x000fe20003f64070 */
[----:B------:R-:W-:-:S03]  /*31a0*/  IMAD.HI.U32 R18, R4, R9, RZ ;  /* 0x0000000904127227 */ /* 0x000fc600078e00ff */
[----:B------:R-:W-:Y:S01]  /*31b0*/  STL [R1+0x130], R21 ;  /* 0x0001301501007387 */ /* 0x000fe20000100800 */
[----:B------:R-:W-:Y:S01]  /*31c0*/  @!P4 IMAD.MOV R5, RZ, RZ, -R5 ;  /* 0x000000ffff05c224 */ /* 0x000fe200078e0a05 */
[----:B------:R-:W-:Y:S01]  /*31d0*/  ISETP.GT.U32.AND P4, PT, R25, R7, PT ;  /* 0x000000071900720c */ /* 0x000fe20003f84070 */
[----:B------:R-:W-:-:S03]  /*31e0*/  IMAD.HI.U32 R20, R4, R16, RZ ;  /* 0x0000001004147227 */ /* 0x000fc600078e00ff */
[----:B------:R0:W-:Y:S01]  /*31f0*/  STL [R1+0x12c], R5 ;  /* 0x00012c0501007387 */ /* 0x0001e20000100800 */
[----:B------:R-:W-:Y:S02]  /*3200*/  IMAD.MOV R18, RZ, RZ, -R18 ;  /* 0x000000ffff127224 */ /* 0x000fe400078e0a12 */
[----:B------:R-:W-:Y:S02]  /*3210*/  IMAD.MOV R20, RZ, RZ, -R20 ;  /* 0x000000ffff147224 */ /* 0x000fe400078e0a14 */
[----:B------:R-:W-:Y:S02]  /*3220*/  @!P6 IMAD.IADD R2, R2, 0x1, -R25 ;  /* 0x000000010202e824 */ /* 0x000fe400078e0a19 */
[----:B------:R-:W-:Y:S02]  /*3230*/  IMAD.MOV.U32 R15, RZ, RZ, R6 ;  /* 0x000000ffff0f7224 */ /* 0x000fe400078e0006 */
[C---:B------:R-:W-:Y:S01]  /*3240*/  IMAD R9, R25.reuse, R18, R9 ;  /* 0x0000001219097224 */ /* 0x040fe200078e0209 */
[----:B------:R-:W-:Y:S01]  /*3250*/  ISETP.GT.U32.AND P6, PT, R25, R2, PT ;  /* 0x000000021900720c */ /* 0x000fe20003fc4070 */
[----:B0-----:R-:W-:-:S02]  /*3260*/  IMAD.MOV.U32 R5, RZ, RZ, R14 ;  /* 0x000000ffff057224 */ /* 0x001fc400078e000e */
[----:B------:R-:W-:Y:S02]  /*3270*/  IMAD R0, R25, R20, R16 ;  /* 0x0000001419007224 */ /* 0x000fe400078e0210 */
[----:B------:R-:W-:Y:S02]  /*3280*/  VIADD R11, R3, 0x4c ;  /* 0x0000004c030b7836 */ /* 0x000fe40000000000 */
[----:B------:R-:W-:Y:S01]  /*3290*/  @!P0 IMAD.MOV R15, RZ, RZ, -R15 ;  /* 0x000000ffff0f8224 */ /* 0x000fe200078e0a0f */
[C---:B------:R-:W-:Y:S01]  /*32a0*/  ISETP.GT.U32.AND P0, PT, R25.reuse, R0, PT ;  /* 0x000000001900720c */ /* 0x040fe20003f04070 */
[----:B------:R-:W-:Y:S01]  /*32b0*/  @!P5 IMAD.MOV R5, RZ, RZ, -R5 ;  /* 0x000000ffff05d224 */ /* 0x000fe200078e0a05 */
[----:B------:R-:W-:Y:S01]  /*32c0*/  ISETP.GE.AND P5, PT, R12, RZ, PT ;  /* 0x000000ff0c00720c */ /* 0x000fe20003fa6270 */
[--C-:B------:R-:W-:Y:S01]  /*32d0*/  @!P3 IMAD.IADD R8, R8, 0x1, -R25.reuse ;  /* 0x000000010808b824 */ /* 0x100fe200078e0a19 */
[----:B------:R-:W-:Y:S01]  /*32e0*/  ISETP.GT.U32.AND P3, PT, R25, R9, PT ;  /* 0x000000091900720c */ /* 0x000fe20003f64070 */
[----:B------:R-:W-:Y:S01]  /*32f0*/  @!P4 IMAD.IADD R7, R7, 0x1, -R25 ;  /* 0x000000010707c824 */ /* 0x000fe200078e0a19 */
[----:B------:R-:W-:Y:S01]  /*3300*/  IABS R12, R11 ;  /* 0x0000000b000c7213 */ /* 0x000fe20000000000 */
[----:B------:R-:W-:Y:S01]  /*3310*/  STL [R1+0x128], R15 ;  /* 0x0001280f01007387 */ /* 0x000fe20000100800 */
[----:B------:R-:W-:Y:S01]  /*3320*/  IMAD.MOV.U32 R14, RZ, RZ, R8 ;  /* 0x000000ffff0e7224 */ /* 0x000fe200078e0008 */
[----:B------:R-:W-:Y:S01]  /*3330*/  ISETP.GE.AND P4, PT, R13, RZ, PT ;  /* 0x000000ff0d00720c */ /* 0x000fe20003f86270 */
[----:B------:R-:W-:Y:S01]  /*3340*/  VIADD R6, R3, 0x4b ;  /* 0x0000004b03067836 */ /* 0x000fe20000000000 */
[----:B------:R0:W-:Y:S01]  /*3350*/  STL [R1+0x124], R5 ;  /* 0x0001240501007387 */ /* 0x0001e20000100800 */
[----:B------:R-:W-:-:S03]  /*3360*/  IMAD.HI.U32 R13, R4, R12, RZ ;  /* 0x0000000c040d7227 */ /* 0x000fc600078e00ff */
[----:B------:R-:W-:Y:S01]  /*3370*/  IABS R16, R6 ;  /* 0x0000000600107213 */ /* 0x000fe20000000000 */
[----:B------:R-:W-:Y:S02]  /*3380*/  @!P2 IMAD.MOV R14, RZ, RZ, -R14 ;  /* 0x000000ffff0ea224 */ /* 0x000fe400078e0a0e */
[----:B------:R-:W-:Y:S01]  /*3390*/  @!P6 IMAD.IADD R2, R2, 0x1, -R25 ;  /* 0x000000010202e824 */ /* 0x000fe200078e0a19 */
[----:B------:R-:W-:Y:S01]  /*33a0*/  ISETP.GE.AND P6, PT, R10, RZ, PT ;  /* 0x000000ff0a00720c */ /* 0x000fe20003fc6270 */
[----:B------:R-:W-:Y:S01]  /*33b0*/  IMAD.MOV R13, RZ, RZ, -R13 ;  /* 0x000000ffff0d7224 */ /* 0x000fe200078e0a0d */
[----:B------:R1:W-:Y:S01]  /*33c0*/  STL [R1+0x120], R14 ;  /* 0x0001200e01007387 */ /* 0x0003e20000100800 */
[----:B0-----:R-:W-:Y:S02]  /*33d0*/  IMAD.MOV.U32 R5, RZ, RZ, R7 ;  /* 0x000000ffff057224 */ /* 0x001fe400078e0007 */
[----:B------:R-:W-:Y:S02]  /*33e0*/  @!P3 IMAD.IADD R9, R9, 0x1, -R25 ;  /* 0x000000010909b824 */ /* 0x000fe400078e0a19 */
[----:B------:R-:W-:Y:S01]  /*33f0*/  @!P1 IMAD.MOV R5, RZ, RZ, -R5 ;  /* 0x000000ffff059224 */ /* 0x000fe200078e0a05 */
[----:B------:R-:W-:Y:S01]  /*3400*/  ISETP.GE.AND P1, PT, R6, RZ, PT ;  /* 0x000000ff0600720c */ /* 0x000fe20003f26270 */
[----:B------:R-:W-:Y:S01]  /*3410*/  @!P0 IMAD.IADD R0, R0, 0x1, -R25 ;  /* 0x0000000100008824 */ /* 0x000fe200078e0a19 */
[C---:B------:R-:W-:Y:S01]  /*3420*/  ISETP.GT.U32.AND P3, PT, R25.reuse, R9, PT ;  /* 0x000000091900720c */ /* 0x040fe20003f64070 */
[C---:B------:R-:W-:Y:S01]  /*3430*/  IMAD R13, R25.reuse, R13, R12 ;  /* 0x0000000d190d7224 */ /* 0x040fe200078e020c */
[----:B------:R0:W-:Y:S01]  /*3440*/  STL [R1+0x11c], R5 ;  /* 0x00011c0501007387 */ /* 0x0001e20000100800 */
[----:B------:R-:W-:Y:S01]  /*3450*/  IMAD.HI.U32 R10, R4, R16, RZ ;  /* 0x00000010040a7227 */ /* 0x000fe200078e00ff */
[----:B------:R-:W-:-:S02]  /*3460*/  ISETP.GT.U32.AND P2, PT, R25, R0, PT ;  /* 0x000000001900720c */ /* 0x000fc40003f44070 */
[----:B------:R-:W-:Y:S01]  /*3470*/  ISETP.GE.AND P0, PT, R11, RZ, PT ;  /* 0x000000ff0b00720c */ /* 0x000fe20003f06270 */
[----:B------:R-:W-:Y:S02]  /*3480*/  IMAD.MOV R10, RZ, RZ, -R10 ;  /* 0x000000ffff0a7224 */ /* 0x000fe400078e0a0a */
[----:B-1----:R-:W-:Y:S02]  /*3490*/  VIADD R14, R3, 0x4a ;  /* 0x0000004a030e7836 */ /* 0x002fe40000000000 */
[----:B------:R-:W-:Y:S02]  /*34a0*/  IMAD R16, R25, R10, R16 ;  /* 0x0000000a19107224 */ /* 0x000fe400078e0210 */
[----:B0-----:R-:W-:Y:S02]  /*34b0*/  IMAD.MOV.U32 R5, RZ, RZ, R2 ;  /* 0x000000ffff057224 */ /* 0x001fe400078e0002 */
[----:B------:R-:W-:Y:S01]  /*34c0*/  @!P3 IMAD.IADD R9, R9, 0x1, -R25 ;  /* 0x000000010909b824 */ /* 0x000fe200078e0a19 */
[C---:B------:R-:W-:Y:S01]  /*34d0*/  ISETP.GT.U32.AND P3, PT, R25.reuse, R16, PT ;  /* 0x000000101900720c */ /* 0x040fe20003f64070 */
[----:B------:R-:W-:Y:S01]  /*34e0*/  @!P5 IMAD.MOV R5, RZ, RZ, -R5 ;  /* 0x000000ffff05d224 */ /* 0x000fe200078e0a05 */
[----:B------:R-:W-:Y:S01]  /*34f0*/  ISETP.GT.U32.AND P5, PT, R25, R13, PT ;  /* 0x0000000d1900720c */ /* 0x000fe20003fa4070 */
[----:B------:R-:W-:Y:S01]  /*3500*/  @!P2 IMAD.IADD R0, R0, 0x1, -R25 ;  /* 0x000000010000a824 */ /* 0x000fe200078e0a19 */
[----:B------:R-:W-:Y:S01]  /*3510*/  ISETP.GE.AND P2, PT, R14, RZ, PT ;  /* 0x000000ff0e00720c */ /* 0x000fe20003f46270 */
[C---:B------:R-:W-:Y:S01]  /*3520*/  VIADD R2, R3.reuse, 0x49 ;  /* 0x0000004903027836 */ /* 0x040fe20000000000 */
[----:B------:R-:W-:Y:S01]  /*3530*/  IABS R14, R14 ;  /* 0x0000000e000e7213 */ /* 0x000fe20000000000 */
[----:B------:R0:W-:Y:S01]  /*3540*/  STL [R1+0x118], R5 ;  /* 0x0001180501007387 */ /* 0x0001e20000100800 */
[----:B------:R-:W-:-:S02]  /*3550*/  VIADD R7, R3, 0x48 ;  /* 0x0000004803077836 */ /* 0x000fc40000000000 */
[----:B------:R-:W-:Y:S01]  /*3560*/  IABS R6, R2 ;  /* 0x0000000200067213 */ /* 0x000fe20000000000 */
[----:B------:R-:W-:Y:S02]  /*3570*/  IMAD.HI.U32 R8, R4, R14, RZ ;  /* 0x0000000e04087227 */ /* 0x000fe400078e00ff */
[----:B------:R-:W-:Y:S02]  /*3580*/  IABS R11, R7 ;  /* 0x00000007000b7213 */ /* 0x000fe40000000000 */
[----:B------:R-:W-:Y:S02]  /*3590*/  @!P5 IMAD.IADD R13, R13, 0x1, -R25 ;  /* 0x000000010d0dd824 */ /* 0x000fe400078e0a19 */
[----:B0-----:R-:W-:Y:S02]  /*35a0*/  IMAD.MOV.U32 R5, RZ, RZ, R0 ;  /* 0x000000ffff057224 */ /* 0x001fe400078e0000 */
[----:B------:R-:W-:Y:S01]  /*35b0*/  IMAD.MOV R8, RZ, RZ, -R8 ;  /* 0x000000ffff087224 */ /* 0x000fe200078e0a08 */
[----:B------:R-:W-:Y:S01]  /*35c0*/  ISETP.GT.U32.AND P5, PT, R25, R13, PT ;  /* 0x0000000d1900720c */ /* 0x000fe20003fa4070 */
[----:B------:R-:W-:Y:S01]  /*35d0*/  @!P4 IMAD.MOV R5, RZ, RZ, -R5 ;  /* 0x000000ffff05c224 */ /* 0x000fe200078e0a05 */
[----:B------:R-:W-:Y:S01]  /*35e0*/  ISETP.GE.AND P4, PT, R2, RZ, PT ;  /* 0x000000ff0200720c */ /* 0x000fe20003f86270 */
[----:B------:R-:W-:-:S02]  /*35f0*/  @!P3 IMAD.IADD R16, R16, 0x1, -R25 ;  /* 0x000000011010b824 */ /* 0x000fc400078e0a19 */
[----:B------:R-:W-:Y:S01]  /*3600*/  IMAD.MOV.U32 R0, RZ, RZ, R6 ;  /* 0x000000ffff007224 */ /* 0x000fe200078e0006 */
[----:B------:R0:W-:Y:S01]  /*3610*/  STL [R1+0x114], R5 ;  /* 0x0001140501007387 */ /* 0x0001e20000100800 */
[C---:B------:R-:W-:Y:S01]  /*3620*/  IMAD R14, R25.reuse, R8, R14 ;  /* 0x00000008190e7224 */ /* 0x040fe200078e020e */
[----:B------:R-:W-:Y:S01]  /*3630*/  ISETP.GT.U32.AND P3, PT, R25, R16, PT ;  /* 0x000000101900720c */ /* 0x000fe20003f64070 */
[----:B------:R-:W-:-:S04]  /*3640*/  IMAD.HI.U32 R2, R4, R11, RZ ;  /* 0x0000000b04027227 */ /* 0x000fc800078e00ff */
[----:B------:R-:W-:-:S04]  /*3650*/  IMAD.HI.U32 R6, R4, R0, RZ ;  /* 0x0000000004067227 */ /* 0x000fc800078e00ff */
[----:B0-----:R-:W-:Y:S02]  /*3660*/  IMAD.MOV.U32 R5, RZ, RZ, R9 ;  /* 0x000000ffff057224 */ /* 0x001fe400078e0009 */
[----:B------:R-:W-:Y:S01]  /*3670*/  @!P5 IMAD.IADD R13, R13, 0x1, -R25 ;  /* 0x000000010d0dd824 */ /* 0x000fe200078e0a19 */
[----:B------:R-:W-:Y:S01]  /*3680*/  ISETP.GT.U32.AND P5, PT, R25, R14, PT ;  /* 0x0000000e1900720c */ /* 0x000fe20003fa4070 */
[----:B------:R-:W-:Y:S01]  /*3690*/  @!P6 IMAD.MOV R5, RZ, RZ, -R5 ;  /* 0x000000ffff05e224 */ /* 0x000fe200078e0a05 */
[----:B------:R-:W-:Y:S01]  /*36a0*/  ISETP.GE.AND P6, PT, R7, RZ, PT ;  /* 0x000000ff0700720c */ /* 0x000fe20003fc6270 */
[----:B------:R-:W-:Y:S02]  /*36b0*/  IMAD.MOV R7, RZ, RZ, -R2 ;  /* 0x000000ffff077224 */ /* 0x000fe400078e0a02 */
[----:B------:R-:W-:Y:S01]  /*36c0*/  IMAD.MOV R6, RZ, RZ, -R6 ;  /* 0x000000ffff067224 */ /* 0x000fe200078e0a06 */
[----:B------:R0:W-:Y:S01]  /*36d0*/  STL [R1+0x110], R5 ;  /* 0x0001100501007387 */ /* 0x0001e20000100800 */
[----:B------:R-:W-:-:S02]  /*36e0*/  IMAD R11, R25, R7, R11 ;  /* 0x00000007190b7224 */ /* 0x000fc400078e020b */
[C---:B------:R-:W-:Y:S02]  /*36f0*/  IMAD R0, R25.reuse, R6, R0 ;  /* 0x0000000619007224 */ /* 0x040fe400078e0200 */
[--C-:B------:R-:W-:Y:S02]  /*3700*/  @!P3 IMAD.IADD R16, R16, 0x1, -R25.reuse ;  /* 0x000000011010b824 */ /* 0x100fe400078e0a19 */
[----:B------:R-:W-:Y:S01]  /*3710*/  @!P5 IMAD.IADD R14, R14, 0x1, -R25 ;  /* 0x000000010e0ed824 */ /* 0x000fe200078e0a19 */
[----:B------:R-:W-:Y:S01]  /*3720*/  ISETP.GT.U32.AND P3, PT, R25, R0, PT ;  /* 0x000000001900720c */ /* 0x000fe20003f64070 */
[----:B------:R-:W-:Y:S02]  /*3730*/  VIADD R2, R3, 0x47 ;  /* 0x0000004703027836 */ /* 0x000fe40000000000 */
[----:B0-----:R-:W-:Y:S01]  /*3740*/  IMAD.MOV.U32 R5, RZ, RZ, R13 ;  /* 0x000000ffff057224 */ /* 0x001fe200078e000d */
[----:B------:R-:W-:Y:S01]  /*3750*/  ISETP.GT.U32.AND P5, PT, R25, R14, PT ;  /* 0x0000000e1900720c */ /* 0x000fe20003fa4070 */
[----:B------:R-:W-:Y:S01]  /*3760*/  VIADD R9, R3, 0x45 ;  /* 0x0000004503097836 */ /* 0x000fe20000000000 */
[----:B------:R-:W-:Y:S01]  /*3770*/  IABS R8, R2 ;  /* 0x0000000200087213 */ /* 0x000fe20000000000 */
[----:B------:R-:W-:Y:S01]  /*3780*/  @!P0 IMAD.MOV R5, RZ, RZ, -R5 ;  /* 0x000000ffff058224 */ /* 0x000fe200078e0a05 */
[----:B------:R-:W-:Y:S01]  /*3790*/  ISETP.GT.U32.AND P0, PT, R25, R11, PT ;  /* 0x0000000b1900720c */ /* 0x000fe20003f04070 */
[----:B------:R-:W-:Y:S01]  /*37a0*/  VIADD R12, R3, 0x46 ;  /* 0x00000046030c7836 */ /* 0x000fe20000000000 */
[----:B------:R-:W-:Y:S01]  /*37b0*/  IABS R10, R9 ;  /* 0x00000009000a7213 */ /* 0x000fe20000000000 */
[----:B------:R-:W-:Y:S01]  /*37c0*/  IMAD.HI.U32 R13, R4, R8, RZ ;  /* 0x00000008040d7227 */ /* 0x000fe200078e00ff */
[----:B------:R0:W-:Y:S02]  /*37d0*/  STL [R1+0x10c], R5 ;  /* 0x00010c0501007387 */ /* 0x0001e40000100800 */
[----:B------:R-:W-:Y:S01]  /*37e0*/  IABS R15, R12 ;  /* 0x0000000c000f7213 */ /* 0x000fe20000000000 */
[----:B------:R-:W-:-:S02]  /*37f0*/  @!P3 IMAD.IADD R0, R0, 0x1, -R25 ;  /* 0x000000010000b824 */ /* 0x000fc400078e0a19 */
[----:B------:R-:W-:Y:S02]  /*3800*/  VIADD R6, R3, 0x44 ;  /* 0x0000004403067836 */ /* 0x000fe40000000000 */
[----:B------:R-:W-:Y:S01]  /*3810*/  IMAD.MOV R13, RZ, RZ, -R13 ;  /* 0x000000ffff0d7224 */ /* 0x000fe200078e0a0d */
[----:B------:R-:W-:Y:S01]  /*3820*/  ISETP.GT.U32.AND P3, PT, R25, R0, PT ;  /* 0x000000001900720c */ /* 0x000fe20003f64070 */
[--C-:B------:R-:W-:Y:S01]  /*3830*/  @!P0 IMAD.IADD R11, R11, 0x1, -R25.reuse ;  /* 0x000000010b0b8824 */ /* 0x100fe200078e0a19 */
[----:B------:R-:W-:Y:S01]  /*3840*/  IABS R7, R6 ;  /* 0x0000000600077213 */ /* 0x000fe20000000000 */
[----:B0-----:R-:W-:Y:S02]  /*3850*/  IMAD.MOV.U32 R5, RZ, RZ, R16 ;  /* 0x000000ffff057224 */ /* 0x001fe400078e0010 */
[----:B------:R-:W-:Y:S01]  /*3860*/  @!P5 IMAD.IADD R14, R14, 0x1, -R25 ;  /* 0x000000010e0ed824 */ /* 0x000fe200078e0a19 */
[C---:B------:R-:W-:Y:S01]  /*3870*/  ISETP.GT.U32.AND P0, PT, R25.reuse, R11, PT ;  /* 0x0000000b1900720c */ /* 0x040fe20003f04070 */
[----:B------:R-:W-:Y:S01]  /*3880*/  @!P1 IMAD.MOV R5, RZ, RZ, -R5 ;  /* 0x000000ffff059224 */ /* 0x000fe200078e0a05 */
[----:B------:R-:W-:Y:S01]  /*3890*/  ISETP.GE.AND P1, PT, R2, RZ, PT ;  /* 0x000000ff0200720c */ /* 0x000fe20003f26270 */
[----:B------:R-:W-:-:S02]  /*38a0*/  IMAD R2, R25, R13, R8 ;  /* 0x0000000d19027224 */ /* 0x000fc400078e0208 */
[C---:B------:R-:W-:Y:S01]  /*38b0*/  IMAD.HI.U32 R8, R4.reuse, R10, RZ ;  /* 0x0000000a04087227 */ /* 0x040fe200078e00ff */
[----:B------:R0:W-:Y:S02]  /*38c0*/  STL [R1+0x108], R5 ;  /* 0x0001080501007387 */ /* 0x0001e40000100800 */
[----:B------:R-:W-:Y:S01]  /*38d0*/  ISETP.GT.U32.AND P5, PT, R25, R2, PT ;  /* 0x000000021900720c */ /* 0x000fe20003fa4070 */
[----:B------:R-:W-:-:S04]  /*38e0*/  IMAD.HI.U32 R16, R4, R15, RZ ;  /* 0x0000000f04107227 */ /* 0x000fc800078e00ff */
[----:B------:R-:W-:-:S04]  /*38f0*/  IMAD.HI.U32 R13, R4, R7, RZ ;  /* 0x00000007040d7227 */ /* 0x000fc800078e00ff */
[----:B0-----:R-:W-:Y:S02]  /*3900*/  IMAD.MOV.U32 R5, RZ, RZ, R14 ;  /* 0x000000ffff057224 */ /* 0x001fe400078e000e */
[----:B------:R-:W-:Y:S02]  /*3910*/  IMAD.MOV R8, RZ, RZ, -R8 ;  /* 0x000000ffff087224 */ /* 0x000fe400078e0a08 */
[----:B------:R-:W-:Y:S02]  /*3920*/  @!P2 IMAD.MOV R5, RZ, RZ, -R5 ;  /* 0x000000ffff05a224 */ /* 0x000fe400078e0a05 */
[----:B------:R-:W-:Y:S02]  /*3930*/  IMAD.MOV R16, RZ, RZ, -R16 ;  /* 0x000000ffff107224 */ /* 0x000fe400078e0a10 */
[----:B------:R-:W-:Y:S01]  /*3940*/  IMAD.MOV R13, RZ, RZ, -R13 ;  /* 0x000000ffff0d7224 */ /* 0x000fe200078e0a0d */
[----:B------:R0:W-:Y:S01]  /*3950*/  STL [R1+0x104], R5 ;  /* 0x0001040501007387 */ /* 0x0001e20000100800 */
[----:B------:R-:W-:-:S02]  /*3960*/  IMAD R10, R25, R8, R10 ;  /* 0x00000008190a7224 */ /* 0x000fc400078e020a */
[--C-:B------:R-:W-:Y:S02]  /*3970*/  @!P0 IMAD.IADD R11, R11, 0x1, -R25.reuse ;  /* 0x000000010b0b8824 */ /* 0x100fe400078e0a19 */
[----:B------:R-:W-:Y:S01]  /*3980*/  VIADD R8, R3, 0x43 ;  /* 0x0000004303087836 */ /* 0x000fe20000000000 */
[C---:B------:R-:W-:Y:S01]  /*3990*/  ISETP.GT.U32.AND P0, PT, R25.reuse, R10, PT ;  /* 0x0000000a1900720c */ /* 0x040fe20003f04070 */
[----:B------:R-:W-:Y:S01]  /*39a0*/  @!P3 IMAD.IADD R0, R0, 0x1, -R25 ;  /* 0x000000010000b824 */ /* 0x000fe200078e0a19 */
[----:B------:R-:W-:Y:S01]  /*39b0*/  ISETP.GE.AND P3, PT, R12, RZ, PT ;  /* 0x000000ff0c00720c */ /* 0x000fe20003f66270 */
[C---:B------:R-:W-:Y:S02]  /*39c0*/  IMAD R12, R25.reuse, R16, R15 ;  /* 0x00000010190c7224 */ /* 0x040fe400078e020f */
[C---:B------:R-:W-:Y:S01]  /*39d0*/  IMAD R7, R25.reuse, R13, R7 ;  /* 0x0000000d19077224 */ /* 0x040fe200078e0207 */
[----:B------:R-:W-:Y:S01]  /*39e0*/  IABS R13, R8 ;  /* 0x00000008000d7213 */ /* 0x000fe20000000000 */
[----:B0-----:R-:W-:Y:S01]  /*39f0*/  IMAD.MOV.U32 R5, RZ, RZ, R11 ;  /* 0x000000ffff057224 */ /* 0x001fe200078e000b */
[----:B------:R-:W-:Y:S01]  /*3a00*/  ISETP.GT.U32.AND P2, PT, R25, R12, PT ;  /* 0x0000000c1900720c */ /* 0x000fe20003f44070 */
[----:B------:R-:W-:-:S02]  /*3a10*/  IMAD.MOV.U32 R14, RZ, RZ, R0 ;  /* 0x000000ffff0e7224 */ /* 0x000fc400078e0000 */
[----:B------:R-:W-:Y:S01]  /*3a20*/  @!P6 IMAD.MOV R5, RZ, RZ, -R5 ;  /* 0x000000ffff05e224 */ /* 0x000fe200078e0a05 */
[----:B------:R-:W-:Y:S01]  /*3a30*/  ISETP.GT.U32.AND P6, PT, R25, R7, PT ;  /* 0x000000071900720c */ /* 0x000fe20003fc4070 */
[----:B------:R-:W-:Y:S02]  /*3a40*/  @!P5 IMAD.IADD R2, R2, 0x1, -R25 ;  /* 0x000000010202d824 */ /* 0x000fe400078e0a19 */
[----:B------:R-:W-:Y:S02]  /*3a50*/  IMAD.MOV.U32 R0, RZ, RZ, R13 ;  /* 0x000000ffff007224 */ /* 0x000fe400078e000d */
[----:B------:R-:W-:Y:S01]  /*3a60*/  @!P4 IMAD.MOV R14, RZ, RZ, -R14 ;  /* 0x000000ffff0ec224 */ /* 0x000fe200078e0a0e */
[----:B------:R-:W-:Y:S01]  /*3a70*/  ISETP.GE.AND P4, PT, R9, RZ, PT ;  /* 0x000000ff0900720c */ /* 0x000fe20003f86270 */
[----:B------:R-:W-:Y:S01]  /*3a80*/  VIADD R9, R3, 0x42 ;  /* 0x0000004203097836 */ /* 0x000fe20000000000 */
[----:B------:R-:W-:Y:S01]  /*3a90*/  ISETP.GT.U32.AND P5, PT, R25, R2, PT ;  /* 0x000000021900720c */ /* 0x000fe20003fa4070 */
[----:B------:R-:W-:Y:S01]  /*3aa0*/  IMAD.HI.U32 R11, R4, R0, RZ ;  /* 0x00000000040b7227 */ /* 0x000fe200078e00ff */
[----:B------:R-:W-:Y:S02]  /*3ab0*/  STL [R1+0x100], R14 ;  /* 0x0001000e01007387 */ /* 0x000fe40000100800 */
[----:B------:R-:W-:Y:S01]  /*3ac0*/  IABS R16, R9 ;  /* 0x0000000900107213 */ /* 0x000fe20000000000 */
[----:B------:R-:W-:Y:S01]  /*3ad0*/  @!P0 IMAD.IADD R10, R10, 0x1, -R25 ;  /* 0x000000010a0a8824 */ /* 0x000fe200078e0a19 */
[----:B------:R0:W-:Y:S01]  /*3ae0*/  STL [R1+0xfc], R5 ;  /* 0x0000fc0501007387 */ /* 0x0001e20000100800 */
[----:B------:R-:W-:-:S02]  /*3af0*/  IMAD.MOV R11, RZ, RZ, -R11 ;  /* 0x000000ffff0b7224 */ /* 0x000fc400078e0a0b */
[--C-:B------:R-:W-:Y:S01]  /*3b00*/  @!P2 IMAD.IADD R12, R12, 0x1, -R25.reuse ;  /* 0x000000010c0ca824 */ /* 0x100fe200078e0a19 */
[----:B------:R-:W-:Y:S01]  /*3b10*/  ISETP.GE.AND P2, PT, R8, RZ, PT ;  /* 0x000000ff0800720c */ /* 0x000fe20003f46270 */
[----:B------:R-:W-:Y:S01]  /*3b20*/  @!P6 IMAD.IADD R7, R7, 0x1, -R25 ;  /* 0x000000010707e824 */ /* 0x000fe200078e0a19 */
[C---:B------:R-:W-:Y:S01]  /*3b30*/  ISETP.GT.U32.AND P6, PT, R25.reuse, R10, PT ;  /* 0x0000000a1900720c */ /* 0x040fe20003fc4070 */
[C---:B------:R-:W-:Y:S01]  /*3b40*/  IMAD R0, R25.reuse, R11, R0 ;  /* 0x0000000b19007224 */ /* 0x040fe200078e0200 */
[----:B------:R-:W-:Y:S01]  /*3b50*/  ISETP.GT.U32.AND P0, PT, R25, R12, PT ;  /* 0x0000000c1900720c */ /* 0x000fe20003f04070 */
[----:B------:R-:W-:-:S04]  /*3b60*/  IMAD.HI.U32 R11, R4, R16, RZ ;  /* 0x00000010040b7227 */ /* 0x000fc800078e00ff */
[----:B------:R-:W-:Y:S01]  /*3b70*/  @!P5 IMAD.IADD R2, R2, 0x1, -R25 ;  /* 0x000000010202d824 */ /* 0x000fe200078e0a19 */
[----:B------:R-:W-:Y:S01]  /*3b80*/  ISETP.GE.AND P5, PT, R6, RZ, PT ;  /* 0x000000ff0600720c */ /* 0x000fe20003fa6270 */
[----:B------:R-:W-:Y:S02]  /*3b90*/  IMAD.MOV R11, RZ, RZ, -R11 ;  /* 0x000000ffff0b7224 */ /* 0x000fe400078e0a0b */
[----:B0-----:R-:W-:Y:S02]  /*3ba0*/  IMAD.MOV.U32 R5, RZ, RZ, R2 ;  /* 0x000000ffff057224 */ /* 0x001fe400078e0002 */
[C---:B------:R-:W-:Y:S02]  /*3bb0*/  IMAD R16, R25.reuse, R11, R16 ;  /* 0x0000000b19107224 */ /* 0x040fe400078e0210 */
[----:B------:R-:W-:Y:S01]  /*3bc0*/  @!P1 IMAD.MOV R5, RZ, RZ, -R5 ;  /* 0x000000ffff059224 */ /* 0x000fe200078e0a05 */
[C---:B------:R-:W-:Y:S01]  /*3bd0*/  ISETP.GT.U32.AND P1, PT, R25.reuse, R7, PT ;  /* 0x000000071900720c */ /* 0x040fe20003f24070 */
[--C-:B------:R-:W-:Y:S01]  /*3be0*/  @!P6 IMAD.IADD R10, R10, 0x1, -R25.reuse ;  /* 0x000000010a0ae824 */ /* 0x100fe200078e0a19 */
[C---:B------:R-:W-:Y:S01]  /*3bf0*/  ISETP.GT.U32.AND P6, PT, R25.reuse, R16, PT ;  /* 0x000000101900720c */ /* 0x040fe20003fc4070 */
[----:B------:R-:W-:Y:S01]  /*3c00*/  @!P0 IMAD.IADD R12, R12, 0x1, -R25 ;  /* 0x000000010c0c8824 */ /* 0x000fe200078e0a19 */
[----:B------:R-:W-:Y:S01]  /*3c10*/  ISETP.GT.U32.AND P0, PT, R25, R0, PT ;  /* 0x000000001900720c */ /* 0x000fe20003f04070 */
[C---:B------:R-:W-:Y:S01]  /*3c20*/  VIADD R2, R3.reuse, 0x40 ;  /* 0x0000004003027836 */ /* 0x040fe20000000000 */
[----:B------:R0:W-:Y:S01]  /*3c30*/  STL [R1+0xf8], R5 ;  /* 0x0000f80501007387 */ /* 0x0001e20000100800 */
[----:B------:R-:W-:-:S02]  /*3c40*/  VIADD R6, R3, 0x41 ;  /* 0x0000004103067836 */ /* 0x000fc40000000000 */
[----:B------:R-:W-:Y:S01]  /*3c50*/  VIADD R8, R3, 0x3f ;  /* 0x0000003f03087836 */ /* 0x000fe20000000000 */
[----:B------:R-:W-:Y:S01]  /*3c60*/  IABS R14, R2 ;  /* 0x00000002000e7213 */ /* 0x000fe20000000000 */
[----:B------:R-:W-:Y:S01]  /*3c70*/  @!P4 IMAD.MOV R10, RZ, RZ, -R10 ;  /* 0x000000ffff0ac224 */ /* 0x000fe200078e0a0a */
[----:B------:R-:W-:Y:S01]  /*3c80*/  IABS R15, R6 ;  /* 0x00000006000f7213 */ /* 0x000fe20000000000 */
[--C-:B------:R-:W-:Y:S01]  /*3c90*/  @!P1 IMAD.IADD R7, R7, 0x1, -R25.reuse ;  /* 0x0000000107079824 */ /* 0x100fe200078e0a19 */
[----:B------:R-:W-:Y:S01]  /*3ca0*/  IABS R13, R8 ;  /* 0x00000008000d7213 */ /* 0x000fe20000000000 */
[----:B------:R-:W-:Y:S01]  /*3cb0*/  @!P6 IMAD.IADD R16, R16, 0x1, -R25 ;  /* 0x000000011010e824 */ /* 0x000fe200078e0a19 */
[----:B------:R-:W-:Y:S01]  /*3cc0*/  ISETP.GE.AND P1, PT, R9, RZ, PT ;  /* 0x000000ff0900720c */ /* 0x000fe20003f26270 */
[----:B0-----:R-:W-:Y:S02]  /*3cd0*/  IMAD.MOV.U32 R5, RZ, RZ, R12 ;  /* 0x000000ffff057224 */ /* 0x001fe400078e000c */
[----:B------:R-:W-:-:S04]  /*3ce0*/  IMAD.HI.U32 R9, R4, R14, RZ ;  /* 0x0000000e04097227 */ /* 0x000fc800078e00ff */
[----:B------:R-:W-:Y:S01]  /*3cf0*/  @!P0 IMAD.IADD R0, R0, 0x1, -R25 ;  /* 0x0000000100008824 */ /* 0x000fe200078e0a19 */
[----:B------:R-:W-:Y:S01]  /*3d00*/  ISETP.GE.AND P0, PT, R6, RZ, PT ;  /* 0x000000ff0600720c */ /* 0x000fe20003f06270 */
[----:B------:R-:W-:Y:S01]  /*3d10*/  @!P3 IMAD.MOV R5, RZ, RZ, -R5 ;  /* 0x000000ffff05b224 */ /* 0x000fe200078e0a05 */
[C---:B------:R-:W-:Y:S01]  /*3d20*/  ISETP.GT.U32.AND P3, PT, R25.reuse, R16, PT ;  /* 0x000000101900720c */ /* 0x040fe20003f64070 */
[C---:B------:R-:W-:Y:S01]  /*3d30*/  IMAD.HI.U32 R11, R4.reuse, R15, RZ ;  /* 0x0000000f040b7227 */ /* 0x040fe200078e00ff */
[----:B------:R-:W-:Y:S02]  /*3d40*/  ISETP.GT.U32.AND P6, PT, R25, R0, PT ;  /* 0x000000001900720c */ /* 0x000fe40003fc4070 */
[----:B------:R0:W-:Y:S01]  /*3d50*/  STL [R1+0xf4], R5 ;  /* 0x0000f40501007387 */ /* 0x0001e20000100800 */
[----:B------:R-:W-:-:S03]  /*3d60*/  IMAD.HI.U32 R6, R4, R13, RZ ;  /* 0x0000000d04067227 */ /* 0x000fc600078e00ff */
[----:B------:R1:W-:Y:S01]  /*3d70*/  STL [R1+0xf0], R10 ;  /* 0x0000f00a01007387 */ /* 0x0003e20000100800 */
[----:B------:R-:W-:Y:S02]  /*3d80*/  IMAD.MOV R9, RZ, RZ, -R9 ;  /* 0x000000ffff097224 */ /* 0x000fe400078e0a09 */
[----:B------:R-:W-:Y:S02]  /*3d90*/  IMAD.MOV R11, RZ, RZ, -R11 ;  /* 0x000000ffff0b7224 */ /* 0x000fe400078e0a0b */
[----:B------:R-:W-:Y:S02]  /*3da0*/  IMAD.MOV R6, RZ, RZ, -R6 ;  /* 0x000000ffff067224 */ /* 0x000fe400078e0a06 */
[C---:B------:R-:W-:Y:S02]  /*3db0*/  IMAD R14, R25.reuse, R9, R14 ;  /* 0x00000009190e7224 */ /* 0x040fe400078e020e */
[----:B0-----:R-:W-:Y:S02]  /*3dc0*/  IMAD.MOV.U32 R5, RZ, RZ, R7 ;  /* 0x000000ffff057224 */ /* 0x001fe400078e0007 */
[----:B------:R-:W-:-:S02]  /*3dd0*/  IMAD R15, R25, R11, R15 ;  /* 0x0000000b190f7224 */ /* 0x000fc400078e020f */
[C---:B------:R-:W-:Y:S02]  /*3de0*/  IMAD R13, R25.reuse, R6, R13 ;  /* 0x00000006190d7224 */ /* 0x040fe400078e020d */
[----:B------:R-:W-:Y:S01]  /*3df0*/  @!P5 IMAD.MOV R5, RZ, RZ, -R5 ;  /* 0x000000ffff05d224 */ /* 0x000fe200078e0a05 */
[C---:B------:R-:W-:Y:S01]  /*3e00*/  ISETP.GT.U32.AND P5, PT, R25.reuse, R14, PT ;  /* 0x0000000e1900720c */ /* 0x040fe20003fa4070 */
[--C-:B------:R-:W-:Y:S01]  /*3e10*/  @!P3 IMAD.IADD R16, R16, 0x1, -R25.reuse ;  /* 0x000000011010b824 */ /* 0x100fe200078e0a19 */
[----:B------:R-:W-:Y:S01]  /*3e20*/  ISETP.GT.U32.AND P4, PT, R25, R15, PT ;  /* 0x0000000f1900720c */ /* 0x000fe20003f84070 */
[----:B-1----:R-:W-:Y:S01]  /*3e30*/  VIADD R10, R3, 0x3d ;  /* 0x0000003d030a7836 */ /* 0x002fe20000000000 */
        /* <DEDUP_REMOVED lines=8> */
[--C-:B------:R-:W-:Y:S02]  /*3ec0*/  @!P5 IMAD.IADD R14, R14, 0x1, -R25.reuse ;  /* 0x000000010e0ed824 */ /* 0x100fe400078e0a19 */
[--C-:B------:R-:W-:Y:S01]  /*3ed0*/  @!P4 IMAD.IADD R15, R15, 0x1, -R25.reuse ;  /* 0x000000010f0fc824 */ /* 0x100fe200078e0a19 */
[----:B------:R-:W-:Y:S01]  /*3ee0*/  ISETP.GE.AND P4, PT, R8, RZ, PT ;  /* 0x000000ff0800720c */ /* 0x000fe20003f86270 */
        /* <DEDUP_REMOVED lines=8> */
[C---:B------:R-:W-:Y:S02]  /*3f70*/  IMAD R2, R25.reuse, R0, R2 ;  /* 0x0000000019027224 */ /* 0x040fe400078e0202 */
[C---:B------:R-:W-:Y:S02]  /*3f80*/  IMAD R6, R25.reuse, R9, R6 ;  /* 0x0000000919067224 */ /* 0x040fe400078e0206 */
[----:B------:R-:W-:Y:S01]  /*3f90*/  @!P3 IMAD.IADD R14, R14, 0x1, -R25 ;  /* 0x000000010e0eb824 */ /* 0x000fe200078e0a19 */
[----:B------:R-:W-:Y:S01]  /*3fa0*/  ISETP.GT.U32.AND P3, PT, R25, R2, PT ;  /* 0x000000021900720c */ /* 0x000fe20003f64070 */
[----:B------:R-:W-:-:S02]  /*3fb0*/  VIADD R8, R3, 0x3c ;  /* 0x0000003c03087836 */ /* 0x000fc40000000000 */
[----:B------:R-:W-:Y:S01]  /*3fc0*/  @!P5 IMAD.IADD R15, R15, 0x1, -R25 ;  /* 0x000000010f0fd824 */ /* 0x000fe200078e0a19 */
[----:B------:R-:W-:Y:S01]  /*3fd0*/  ISETP.GT.U32.AND P5, PT, R25, R6, PT ;  /* 0x000000061900720c */ /* 0x000fe20003fa4070 */
[----:B------:R-:W-:Y:S01]  /*3fe0*/  @!P2 IMAD.MOV R5, RZ, RZ, -R5 ;  /* 0x000000ffff05a224 */ /* 0x000fe200078e0a05 */
[----:B------:R-:W-:Y:S01]  /*3ff0*/  IABS R17, R8 ;  /* 0x0000000800117213 */ /* 0x000fe20000000000 */
[----:B------:R-:W-:Y:S01]  /*4000*/  VIADD R9, R3, 0x3b ;  /* 0x0000003b03097836 */ /* 0x000fe20000000000 */
[----:B------:R-:W-:Y:S01]  /*4010*/  ISETP.GT.U32.AND P2, PT, R25, R13, PT ;  /* 0x0000000d1900720c */ /* 0x000fe20003f44070 */
[----:B------:R-:W-:Y:S01]  /*4020*/  VIADD R0, R3, 0x3a ;  /* 0x0000003a03007836 */ /* 0x000fe20000000000 */
[----:B------:R0:W-:Y:S01]  /*4030*/  STL [R1+0xe8], R5 ;  /* 0x0000e80501007387 */ /* 0x0001e20000100800 */
[----:B------:R-:W-:Y:S01]  /*4040*/  IMAD.HI.U32 R18, R4, R17, RZ ;  /* 0x0000001104127227 */ /* 0x000fe200078e00ff */
[----:B------:R-:W-:-:S03]  /*4050*/  IABS R12, R9 ;  /* 0x00000009000c7213 */ /* 0x000fc60000000000 */
[--C-:B------:R-:W-:Y:S02]  /*4060*/  @!P3 IMAD.IADD R2, R2, 0x1, -R25.reuse ;  /* 0x000000010202b824 */ /* 0x100fe400078e0a19 */
[----:B------:R-:W-:Y:S02]  /*4070*/  IMAD.MOV R18, RZ, RZ, -R18 ;  /* 0x000000ffff127224 */ /* 0x000fe400078e0a12 */
[----:B------:R-:W-:Y:S01]  /*4080*/  @!P5 IMAD.IADD R6, R6, 0x1, -R25 ;  /* 0x000000010606d824 */ /* 0x000fe200078e0a19 */
[----:B------:R-:W-:Y:S01]  /*4090*/  ISETP.GE.AND P5, PT, R10, RZ, PT ;  /* 0x000000ff0a00720c */ /* 0x000fe20003fa6270 */
[----:B0-----:R-:W-:Y:S02]  /*40a0*/  IMAD.MOV.U32 R5, RZ, RZ, R16 ;  /* 0x000000ffff057224 */ /* 0x001fe400078e0010 */
[----:B------:R-:W-:Y:S01]  /*40b0*/  IMAD.HI.U32 R11, R4, R12, RZ ;  /* 0x0000000c040b7227 */ /* 0x000fe200078e00ff */
[----:B------:R-:W-:-:S03]  /*40c0*/  ISETP.GT.U32.AND P3, PT, R25, R6, PT ;  /* 0x000000061900720c */ /* 0x000fc60003f64070 */
[----:B------:R-:W-:Y:S01]  /*40d0*/  @!P1 IMAD.MOV R5, RZ, RZ, -R5 ;  /* 0x000000ffff059224 */ /* 0x000fe200078e0a05 */
[C---:B------:R-:W-:Y:S01]  /*40e0*/  ISETP.GT.U32.AND P1, PT, R25.reuse, R2, PT ;  /* 0x000000021900720c */ /* 0x040fe20003f24070 */
[----:B------:R-:W-:Y:S02]  /*40f0*/  IMAD R10, R25, R18, R17 ;  /* 0x00000012190a7224 */ /* 0x000fe400078e0211 */
[----:B------:R-:W-:Y:S01]  /*4100*/  @!P2 IMAD.IADD R13, R13, 0x1, -R25 ;  /* 0x000000010d0da824 */ /* 0x000fe200078e0a19 */
[----:B------:R0:W-:Y:S01]  /*4110*/  STL [R1+0xe4], R5 ;  /* 0x0000e40501007387 */ /* 0x0001e20000100800 */
[----:B------:R-:W-:Y:S01]  /*4120*/  IMAD.MOV R11, RZ, RZ, -R11 ;  /* 0x000000ffff0b7224 */ /* 0x000fe200078e0a0b */
[----:B------:R-:W-:Y:S01]  /*4130*/  ISETP.GE.AND P2, PT, R7, RZ, PT ;  /* 0x000000ff0700720c */ /* 0x000fe20003f46270 */
[----:B------:R-:W-:Y:S01]  /*4140*/  @!P0 IMAD.MOV R15, RZ, RZ, -R15 ;  /* 0x000000ffff0f8224 */ /* 0x000fe200078e0a0f */
[C---:B------:R-:W-:Y:S01]  /*4150*/  ISETP.GT.U32.AND P0, PT, R25.reuse, R10, PT ;  /* 0x0000000a1900720c */ /* 0x040fe20003f04070 */
[C---:B------:R-:W-:Y:S01]  /*4160*/  IMAD R12, R25.reuse, R11, R12 ;  /* 0x0000000b190c7224 */ /* 0x040fe200078e020c */
[----:B------:R-:W-:Y:S01]  /*4170*/  IABS R7, R0 ;  /* 0x0000000000077213 */ /* 0x000fe20000000000 */
[----:B------:R-:W-:Y:S01]  /*4180*/  @!P6 IMAD.MOV R14, RZ, RZ, -R14 ;  /* 0x000000ffff0ee224 */ /* 0x000fe200078e0a0e */
[----:B------:R-:W-:Y:S01]  /*4190*/  STL [R1+0xe0], R15 ;  /* 0x0000e00f01007387 */ /* 0x000fe20000100800 */
[----:B------:R-:W-:Y:S01]  /*41a0*/  @!P1 IMAD.IADD R2, R2, 0x1, -R25 ;  /* 0x0000000102029824 */ /* 0x000fe200078e0a19 */
[----:B------:R-:W-:Y:S01]  /*41b0*/  ISETP.GT.U32.AND P1, PT, R25, R12, PT ;  /* 0x0000000c1900720c */ /* 0x000fe20003f24070 */
[----:B0-----:R-:W-:Y:S01]  /*41c0*/  IMAD.MOV.U32 R5, RZ, RZ, R13 ;  /* 0x000000ffff057224 */ /* 0x001fe200078e000d */
[----:B------:R-:W-:Y:S01]  /*41d0*/  STL [R1+0xdc], R14 ;  /* 0x0000dc0e01007387 */ /* 0x000fe20000100800 */
[----:B------:R-:W-:Y:S01]  /*41e0*/  @!P3 IMAD.IADD R6, R6, 0x1, -R25 ;  /* 0x000000010606b824 */ /* 0x000fe200078e0a19 */
[----:B------:R-:W-:Y:S01]  /*41f0*/  ISETP.GE.AND P3, PT, R0, RZ, PT ;  /* 0x000000ff0000720c */ /* 0x000fe20003f66270 */
[----:B------:R-:W-:Y:S01]  /*4200*/  @!P4 IMAD.MOV R5, RZ, RZ, -R5 ;  /* 0x000000ffff05c224 */ /* 0x000fe200078e0a05 */
[----:B------:R-:W-:Y:S01]  /*4210*/  ISETP.GE.AND P4, PT, R9, RZ, PT ;  /* 0x000000ff0900720c */ /* 0x000fe20003f86270 */
[----:B------:R-:W-:Y:S01]  /*4220*/  IMAD.HI.U32 R9, R4, R7, RZ ;  /* 0x0000000704097227 */ /* 0x000fe200078e00ff */
[----:B------:R-:W-:-:S02]  /*4230*/  ISETP.GE.AND P6, PT, R8, RZ, PT ;  /* 0x000000ff0800720c */ /* 0x000fc40003fc6270 */
[----:B------:R0:W-:Y:S01]  /*4240*/  STL [R1+0xd8], R5 ;  /* 0x0000d80501007387 */ /* 0x0001e20000100800 */
[----:B------:R-:W-:Y:S02]  /*4250*/  IMAD.MOV R0, RZ, RZ, -R9 ;  /* 0x000000ffff007224 */ /* 0x000fe400078e0a09 */
[----:B------:R-:W-:Y:S02]  /*4260*/  @!P0 IMAD.IADD R10, R10, 0x1, -R25 ;  /* 0x000000010a0a8824 */ /* 0x000fe400078e0a19 */
[----:B------:R-:W-:Y:S02]  /*4270*/  VIADD R8, R3, 0x39 ;  /* 0x0000003903087836 */ /* 0x000fe40000000000 */
[C---:B------:R-:W-:Y:S01]  /*4280*/  IMAD R0, R25.reuse, R0, R7 ;  /* 0x0000000019007224 */ /* 0x040fe200078e0207 */
[----:B------:R-:W-:Y:S01]  /*4290*/  ISETP.GT.U32.AND P0, PT, R25, R10, PT ;  /* 0x0000000a1900720c */ /* 0x000fe20003f04070 */
[----:B------:R-:W-:Y:S01]  /*42a0*/  @!P1 IMAD.IADD R12, R12, 0x1, -R25 ;  /* 0x000000010c0c9824 */ /* 0x000fe200078e0a19 */
[----:B------:R-:W-:Y:S01]  /*42b0*/  IABS R9, R8 ;  /* 0x0000000800097213 */ /* 0x000fe20000000000 */
[----:B0-----:R-:W-:-:S02]  /*42c0*/  IMAD.MOV.U32 R5, RZ, RZ, R2 ;  /* 0x000000ffff057224 */ /* 0x001fc400078e0002 */
[----:B------:R-:W-:Y:S01]  /*42d0*/  IMAD.MOV.U32 R13, RZ, RZ, R6 ;  /* 0x000000ffff0d7224 */ /* 0x000fe200078e0006 */
[C---:B------:R-:W-:Y:S01]  /*42e0*/  ISETP.GT.U32.AND P1, PT, R25.reuse, R12, PT ;  /* 0x0000000c1900720c */ /* 0x040fe20003f24070 */
[----:B------:R-:W-:Y:S01]  /*42f0*/  @!P5 IMAD.MOV R5, RZ, RZ, -R5 ;  /* 0x000000ffff05d224 */ /* 0x000fe200078e0a05 */
[----:B------:R-:W-:Y:S01]  /*4300*/  ISETP.GT.U32.AND P5, PT, R25, R0, PT ;  /* 0x000000001900720c */ /* 0x000fe20003fa4070 */
[----:B------:R-:W-:-:S04]  /*4310*/  IMAD.HI.U32 R6, R4, R9, RZ ;  /* 0x0000000904067227 */ /* 0x000fc800078e00ff */
[----:B------:R-:W-:Y:S01]  /*4320*/  @!P2 IMAD.MOV R13, RZ, RZ, -R13 ;  /* 0x000000ffff0da224 */ /* 0x000fe200078e0a0d */
[----:B------:R-:W-:Y:S01]  /*4330*/  ISETP.GE.AND P2, PT, R8, RZ, PT ;  /* 0x000000ff0800720c */ /* 0x000fe20003f46270 */
[----:B------:R-:W-:Y:S02]  /*4340*/  VIADD R2, R3, 0x38 ;  /* 0x0000003803027836 */ /* 0x000fe40000000000 */
[----:B------:R-:W-:Y:S01]  /*4350*/  IMAD.MOV R6, RZ, RZ, -R6 ;  /* 0x000000ffff067224 */ /* 0x000fe200078e0a06 */
[----:B------:R0:W-:Y:S01]  /*4360*/  STL [R1+0xd4], R13 ;  /* 0x0000d40d01007387 */ /* 0x0001e20000100800 */
[----:B------:R-:W-:Y:S01]  /*4370*/  @!P0 IMAD.IADD R10, R10, 0x1, -R25 ;  /* 0x000000010a0a8824 */ /* 0x000fe200078e0a19 */
[----:B------:R-:W-:Y:S01]  /*4380*/  IABS R7, R2 ;  /* 0x0000000200077213 */ /* 0x000fe20000000000 */
[C---:B------:R-:W-:Y:S01]  /*4390*/  IMAD R9, R25.reuse, R6, R9 ;  /* 0x0000000619097224 */ /* 0x040fe200078e0209 */
[----:B------:R1:W-:Y:S01]  /*43a0*/  STL [R1+0xd0], R5 ;  /* 0x0000d00501007387 */ /* 0x0003e20000100800 */
[--C-:B------:R-:W-:Y:S01]  /*43b0*/  @!P5 IMAD.IADD R0, R0, 0x1, -R25.reuse ;  /* 0x000000010000d824 */ /* 0x100fe200078e0a19 */
[----:B------:R-:W-:Y:S01]  /*43c0*/  ISETP.GE.AND P0, PT, R2, RZ, PT ;  /* 0x000000ff0200720c */ /* 0x000fe20003f06270 */
[----:B------:R-:W-:Y:S01]  /*43d0*/  @!P1 IMAD.IADD R12, R12, 0x1, -R25 ;  /* 0x000000010c0c9824 */ /* 0x000fe200078e0a19 */
[C---:B------:R-:W-:Y:S01]  /*43e0*/  ISETP.GT.U32.AND P1, PT, R25.reuse, R9, PT ;  /* 0x000000091900720c */ /* 0x040fe20003f24070 */
[----:B------:R-:W-:Y:S01]  /*43f0*/  IMAD.HI.U32 R11, R4, R7, RZ ;  /* 0x00000007040b7227 */ /* 0x000fe200078e00ff */
[----:B------:R-:W-:-:S03]  /*4400*/  ISETP.GT.U32.AND P5, PT, R25, R0, PT ;  /* 0x000000001900720c */ /* 0x000fc60003fa4070 */
[----:B0-----:R-:W-:Y:S02]  /*4410*/  VIADD R13, R3, 0x37 ;  /* 0x00000037030d7836 */ /* 0x001fe40000000000 */
[----:B-1----:R-:W-:Y:S02]  /*4420*/  IMAD.MOV.U32 R5, RZ, RZ, R10 ;  /* 0x000000ffff057224 */ /* 0x002fe400078e000a */
[----:B------:R-:W-:Y:S01]  /*4430*/  IMAD.MOV R11, RZ, RZ, -R11 ;  /* 0x000000ffff0b7224 */ /* 0x000fe200078e0a0b */
[----:B------:R-:W-:Y:S01]  /*4440*/  IABS R8, R13 ;  /* 0x0000000d00087213 */ /* 0x000fe20000000000 */
[----:B------:R-:W-:Y:S01]  /*4450*/  @!P6 IMAD.MOV R5, RZ, RZ, -R5 ;  /* 0x000000ffff05e224 */ /* 0x000fe200078e0a05 */
[----:B------:R-:W-:Y:S01]  /*4460*/  ISETP.GE.AND P6, PT, R13, RZ, PT ;  /* 0x000000ff0d00720c */ /* 0x000fe20003fc6270 */
[----:B------:R-:W-:Y:S02]  /*4470*/  VIADD R2, R3, 0x36 ;  /* 0x0000003603027836 */ /* 0x000fe40000000000 */
[----:B------:R-:W-:Y:S01]  /*4480*/  IMAD.HI.U32 R10, R4, R8, RZ ;  /* 0x00000008040a7227 */ /* 0x000fe200078e00ff */
[----:B------:R0:W-:Y:S02]  /*4490*/  STL [R1+0xcc], R5 ;  /* 0x0000cc0501007387 */ /* 0x0001e40000100800 */
[----:B------:R-:W-:Y:S01]  /*44a0*/  IABS R6, R2 ;  /* 0x0000000200067213 */ /* 0x000fe20000000000 */
[----:B------:R-:W-:-:S02]  /*44b0*/  IMAD R7, R25, R11, R7 ;  /* 0x0000000b19077224 */ /* 0x000fc400078e0207 */
[----:B------:R-:W-:Y:S02]  /*44c0*/  IMAD.MOV R10, RZ, RZ, -R10 ;  /* 0x000000ffff0a7224 */ /* 0x000fe400078e0a0a */
[--C-:B------:R-:W-:Y:S01]  /*44d0*/  @!P5 IMAD.IADD R0, R0, 0x1, -R25.reuse ;  /* 0x000000010000d824 */ /* 0x100fe200078e0a19 */
[----:B------:R-:W-:Y:S01]  /*44e0*/  ISETP.GT.U32.AND P5, PT, R25, R7, PT ;  /* 0x000000071900720c */ /* 0x000fe20003fa4070 */
[----:B------:R-:W-:Y:S02]  /*44f0*/  @!P1 IMAD.IADD R9, R9, 0x1, -R25 ;  /* 0x0000000109099824 */ /* 0x000fe400078e0a19 */
[----:B0-----:R-:W-:Y:S02]  /*4500*/  IMAD.MOV.U32 R5, RZ, RZ, R12 ;  /* 0x000000ffff057224 */ /* 0x001fe400078e000c */
[----:B------:R-:W-:Y:S01]  /*4510*/  VIADD R11, R3, 0x35 ;  /* 0x00000035030b7836 */ /* 0x000fe20000000000 */
[C---:B------:R-:W-:Y:S01]  /*4520*/  ISETP.GT.U32.AND P1, PT, R25.reuse, R9, PT ;  /* 0x000000091900720c */ /* 0x040fe20003f24070 */
[----:B------:R-:W-:Y:S01]  /*4530*/  @!P4 IMAD.MOV R5, RZ, RZ, -R5 ;  /* 0x000000ffff05c224 */ /* 0x000fe200078e0a05 */
[----:B------:R-:W-:Y:S01]  /*4540*/  ISETP.GE.AND P4, PT, R2, RZ, PT ;  /* 0x000000ff0200720c */ /* 0x000fe20003f86270 */
[----:B------:R-:W-:Y:S01]  /*4550*/  IMAD R2, R25, R10, R8 ;  /* 0x0000000a19027224 */ /* 0x000fe200078e0208 */
[----:B------:R-:W-:Y:S01]  /*4560*/  IABS R15, R11 ;  /* 0x0000000b000f7213 */ /* 0x000fe20000000000 */
[----:B------:R-:W-:Y:S01]  /*4570*/  IMAD.HI.U32 R8, R4, R6, RZ ;  /* 0x0000000604087227 */ /* 0x000fe200078e00ff */
[----:B------:R0:W-:Y:S03]  /*4580*/  STL [R1+0xc8], R5 ;  /* 0x0000c80501007387 */ /* 0x0001e60000100800 */
[----:B------:R-:W-:-:S02]  /*4590*/  @!P5 IMAD.IADD R7, R7, 0x1, -R25 ;  /* 0x000000010707d824 */ /* 0x000fc400078e0a19 */
[----:B------:R-:W-:-:S03]  /*45a0*/  IMAD.HI.U32 R10, R4, R15, RZ ;  /* 0x0000000f040a7227 */ /* 0x000fc600078e00ff */
[----:B------:R-:W-:Y:S01]  /*45b0*/  ISETP.GT.U32.AND P5, PT, R25, R7, PT ;  /* 0x000000071900720c */ /* 0x000fe20003fa4070 */
[----:B------:R-:W-:Y:S02]  /*45c0*/  @!P1 IMAD.IADD R9, R9, 0x1, -R25 ;  /* 0x0000000109099824 */ /* 0x000fe400078e0a19 */
[----:B0-----:R-:W-:Y:S02]  /*45d0*/  IMAD.MOV.U32 R5, RZ, RZ, R0 ;  /* 0x000000ffff057224 */ /* 0x001fe400078e0000 */
[----:B------:R-:W-:Y:S02]  /*45e0*/  IMAD.MOV R0, RZ, RZ, -R8 ;  /* 0x000000ffff007224 */ /* 0x000fe400078e0a08 */
[----:B------:R-:W-:Y:S01]  /*45f0*/  @!P3 IMAD.MOV R5, RZ, RZ, -R5 ;  /* 0x000000ffff05b224 */ /* 0x000fe200078e0a05 */
[C---:B------:R-:W-:Y:S01]  /*4600*/  ISETP.GT.U32.AND P3, PT, R25.reuse, R2, PT ;  /* 0x000000021900720c */ /* 0x040fe20003f64070 */
[----:B------:R-:W-:Y:S02]  /*4610*/  IMAD R6, R25, R0, R6 ;  /* 0x0000000019067224 */ /* 0x000fe400078e0206 */
[----:B------:R-:W-:Y:S01]  /*4620*/  VIADD R8, R3, 0x34 ;  /* 0x0000003403087836 */ /* 0x000fe20000000000 */
[----:B------:R0:W-:Y:S01]  /*4630*/  STL [R1+0xc4], R5 ;  /* 0x0000c40501007387 */ /* 0x0001e20000100800 */
[----:B------:R-:W-:Y:S01]  /*4640*/  IMAD.MOV R10, RZ, RZ, -R10 ;  /* 0x000000ffff0a7224 */ /* 0x000fe200078e0a0a */
[----:B------:R-:W-:Y:S01]  /*4650*/  ISETP.GT.U32.AND P1, PT, R25, R6, PT ;  /* 0x000000061900720c */ /* 0x000fe20003f24070 */
[----:B------:R-:W-:Y:S01]  /*4660*/  @!P5 IMAD.IADD R7, R7, 0x1, -R25 ;  /* 0x000000010707d824 */ /* 0x000fe200078e0a19 */
[----:B------:R-:W-:Y:S01]  /*4670*/  IABS R14, R8 ;  /* 0x00000008000e7213 */ /* 0x000fe20000000000 */
[----:B------:R-:W-:Y:S01]  /*4680*/  VIADD R0, R3, 0x33 ;  /* 0x0000003303007836 */ /* 0x000fe20000000000 */
[----:B------:R-:W-:Y:S01]  /*4690*/  ISETP.GE.AND P5, PT, R8, RZ, PT ;  /* 0x000000ff0800720c */ /* 0x000fe20003fa6270 */
[----:B------:R-:W-:-:S02]  /*46a0*/  IMAD R15, R25, R10, R15 ;  /* 0x0000000a190f7224 */ /* 0x000fc400078e020f */
[----:B------:R-:W-:Y:S01]  /*46b0*/  @!P3 IMAD.IADD R2, R2, 0x1, -R25 ;  /* 0x000000010202b824 */ /* 0x000fe200078e0a19 */
[----:B------:R-:W-:Y:S01]  /*46c0*/  IABS R12, R0 ;  /* 0x00000000000c7213 */ /* 0x000fe20000000000 */
[----:B0-----:R-:W-:Y:S02]  /*46d0*/  IMAD.MOV.U32 R5, RZ, RZ, R9 ;  /* 0x000000ffff057224 */ /* 0x001fe400078e0009 */
[----:B------:R-:W-:Y:S01]  /*46e0*/  IMAD.HI.U32 R9, R4, R14, RZ ;  /* 0x0000000e04097227 */ /* 0x000fe200078e00ff */
[----:B------:R-:W-:-:S03]  /*46f0*/  ISETP.GT.U32.AND P3, PT, R25, R2, PT ;  /* 0x000000021900720c */ /* 0x000fc60003f64070 */
[----:B------:R-:W-:Y:S02]  /*4700*/  IMAD.MOV R9, RZ, RZ, -R9 ;  /* 0x000000ffff097224 */ /* 0x000fe400078e0a09 */
[----:B------:R-:W-:Y:S02]  /*4710*/  @!P1 IMAD.IADD R6, R6, 0x1, -R25 ;  /* 0x0000000106069824 */ /* 0x000fe400078e0a19 */
[C---:B------:R-:W-:Y:S02]  /*4720*/  IMAD R14, R25.reuse, R9, R14 ;  /* 0x00000009190e7224 */ /* 0x040fe400078e020e */
[----:B------:R-:W-:Y:S01]  /*4730*/  IMAD.MOV.U32 R13, RZ, RZ, R7 ;  /* 0x000000ffff0d7224 */ /* 0x000fe200078e0007 */
[----:B------:R-:W-:Y:S01]  /*4740*/  ISETP.GT.U32.AND P1, PT, R25, R6, PT ;  /* 0x000000061900720c */ /* 0x000fe20003f24070 */
[----:B------:R-:W-:Y:S01]  /*4750*/  @!P2 IMAD.MOV R5, RZ, RZ, -R5 ;  /* 0x000000ffff05a224 */ /* 0x000fe200078e0a05 */
[----:B------:R-:W-:Y:S01]  /*4760*/  ISETP.GE.AND P2, PT, R11, RZ, PT ;  /* 0x000000ff0b00720c */ /* 0x000fe20003f46270 */
[----:B------:R-:W-:Y:S01]  /*4770*/  @!P3 IMAD.IADD R2, R2, 0x1, -R25 ;  /* 0x000000010202b824 */ /* 0x000fe200078e0a19 */
[C---:B------:R-:W-:Y:S01]  /*4780*/  ISETP.GT.U32.AND P3, PT, R25.reuse, R15, PT ;  /* 0x0000000f1900720c */ /* 0x040fe20003f64070 */
[----:B------:R-:W-:Y:S01]  /*4790*/  @!P0 IMAD.MOV R13, RZ, RZ, -R13 ;  /* 0x000000ffff0d8224 */ /* 0x000fe200078e0a0d */
[----:B------:R-:W-:Y:S01]  /*47a0*/  ISETP.GT.U32.AND P0, PT, R25, R14, PT ;  /* 0x0000000e1900720c */ /* 0x000fe20003f04070 */
[----:B------:R0:W-:Y:S01]  /*47b0*/  STL [R1+0xc0], R5 ;  /* 0x0000c00501007387 */ /* 0x0001e20000100800 */
[----:B------:R-:W-:-:S03]  /*47c0*/  IMAD.HI.U32 R11, R4, R12, RZ ;  /* 0x0000000c040b7227 */ /* 0x000fc600078e00ff */
[----:B------:R1:W-:Y:S01]  /*47d0*/  STL [R1+0xbc], R13 ;  /* 0x0000bc0d01007387 */ /* 0x0003e20000100800 */
[----:B------:R-:W-:Y:S02]  /*47e0*/  IMAD.MOV R8, RZ, RZ, -R11 ;  /* 0x000000ffff087224 */ /* 0x000fe400078e0a0b */
[----:B------:R-:W-:Y:S02]  /*47f0*/  VIADD R7, R3, 0x32 ;  /* 0x0000003203077836 */ /* 0x000fe40000000000 */
[----:B------:R-:W-:Y:S02]  /*4800*/  @!P1 IMAD.IADD R6, R6, 0x1, -R25 ;  /* 0x0000000106069824 */ /* 0x000fe400078e0a19 */
[----:B0-----:R-:W-:Y:S01]  /*4810*/  IMAD.MOV.U32 R5, RZ, RZ, R2 ;  /* 0x000000ffff057224 */ /* 0x001fe200078e0002 */
[----:B------:R-:W-:Y:S01]  /*4820*/  IABS R2, R7 ;  /* 0x0000000700027213 */ /* 0x000fe20000000000 */
[----:B------:R-:W-:Y:S02]  /*4830*/  IMAD R12, R25, R8, R12 ;  /* 0x00000008190c7224 */ /* 0x000fe400078e020c */
[----:B------:R-:W-:Y:S01]  /*4840*/  @!P6 IMAD.MOV R5, RZ, RZ, -R5 ;  /* 0x000000ffff05e224 */ /* 0x000fe200078e0a05 */
[----:B------:R-:W-:Y:S01]  /*4850*/  ISETP.GE.AND P6, PT, R0, RZ, PT ;  /* 0x000000ff0000720c */ /* 0x000fe20003fc6270 */
[----:B-1----:R-:W-:Y:S01]  /*4860*/  VIADD R13, R3, 0x31 ;  /* 0x00000031030d7836 */ /* 0x002fe20000000000 */
[----:B------:R-:W-:Y:S01]  /*4870*/  ISETP.GT.U32.AND P1, PT, R25, R12, PT ;  /* 0x0000000c1900720c */ /* 0x000fe20003f24070 */
[--C-:B------:R-:W-:Y:S01]  /*4880*/  @!P3 IMAD.IADD R15, R15, 0x1, -R25.reuse ;  /* 0x000000010f0fb824 */ /* 0x100fe200078e0a19 */
[----:B------:R0:W-:Y:S01]  /*4890*/  STL [R1+0xb8], R5 ;  /* 0x0000b80501007387 */ /* 0x0001e20000100800 */
[----:B------:R-:W-:Y:S01]  /*48a0*/  @!P0 IMAD.IADD R14, R14, 0x1, -R25 ;  /* 0x000000010e0e8824 */ /* 0x000fe200078e0a19 */
[----:B------:R-:W-:Y:S01]  /*48b0*/  IABS R0, R13 ;  /* 0x0000000d00007213 */ /* 0x000fe20000000000 */
[----:B------:R-:W-:Y:S01]  /*48c0*/  VIADD R11, R3, 0x30 ;  /* 0x00000030030b7836 */ /* 0x000fe20000000000 */
[----:B------:R-:W-:Y:S01]  /*48d0*/  ISETP.GE.AND P3, PT, R7, RZ, PT ;  /* 0x000000ff0700720c */ /* 0x000fe20003f66270 */
[----:B------:R-:W-:Y:S01]  /*48e0*/  IMAD.HI.U32 R7, R4, R2, RZ ;  /* 0x0000000204077227 */ /* 0x000fe200078e00ff */
[----:B------:R-:W-:-:S02]  /*48f0*/  ISETP.GT.U32.AND P0, PT, R25, R15, PT ;  /* 0x0000000f1900720c */ /* 0x000fc40003f04070 */
[----:B------:R-:W-:Y:S01]  /*4900*/  IABS R8, R11 ;  /* 0x0000000b00087213 */ /* 0x000fe20000000000 */
[----:B------:R-:W-:Y:S02]  /*4910*/  IMAD.MOV R7, RZ, RZ, -R7 ;  /* 0x000000ffff077224 */ /* 0x000fe400078e0a07 */
[----:B0-----:R-:W-:Y:S02]  /*4920*/  IMAD.MOV.U32 R5, RZ, RZ, R6 ;  /* 0x000000ffff057224 */ /* 0x001fe400078e0006 */
[----:B------:R-:W-:-:S04]  /*4930*/  IMAD.HI.U32 R6, R4, R0, RZ ;  /* 0x0000000004067227 */ /* 0x000fc800078e00ff */
[----:B------:R-:W-:Y:S01]  /*4940*/  @!P4 IMAD.MOV R5, RZ, RZ, -R5 ;  /* 0x000000ffff05c224 */ /* 0x000fe200078e0a05 */
[C---:B------:R-:W-:Y:S01]  /*4950*/  ISETP.GT.U32.AND P4, PT, R25.reuse, R14, PT ;  /* 0x0000000e1900720c */ /* 0x040fe20003f84070 */
[----:B------:R-:W-:Y:S02]  /*4960*/  IMAD.MOV R6, RZ, RZ, -R6 ;  /* 0x000000ffff067224 */ /* 0x000fe400078e0a06 */
[C---:B------:R-:W-:Y:S01]  /*4970*/  IMAD R2, R25.reuse, R7, R2 ;  /* 0x0000000719027224 */ /* 0x040fe200078e0202 */
[----:B------:R0:W-:Y:S01]  /*4980*/  STL [R1+0xb4], R5 ;  /* 0x0000b40501007387 */ /* 0x0001e20000100800 */
[----:B------:R-:W-:Y:S02]  /*4990*/  IMAD R0, R25, R6, R0 ;  /* 0x0000000619007224 */ /* 0x000fe400078e0200 */
[--C-:B------:R-:W-:Y:S02]  /*49a0*/  @!P1 IMAD.IADD R12, R12, 0x1, -R25.reuse ;  /* 0x000000010c0c9824 */ /* 0x100fe400078e0a19 */
[--C-:B------:R-:W-:Y:S01]  /*49b0*/  @!P0 IMAD.IADD R15, R15, 0x1, -R25.reuse ;  /* 0x000000010f0f8824 */ /* 0x100fe200078e0a19 */
[----:B------:R-:W-:Y:S01]  /*49c0*/  ISETP.GT.U32.AND P0, PT, R25, R2, PT ;  /* 0x000000021900720c */ /* 0x000fe20003f04070 */
[----:B------:R-:W-:Y:S01]  /*49d0*/  VIADD R7, R3, 0x2f ;  /* 0x0000002f03077836 */ /* 0x000fe20000000000 */
[C---:B------:R-:W-:Y:S01]  /*49e0*/  ISETP.GT.U32.AND P1, PT, R25.reuse, R12, PT ;  /* 0x0000000c1900720c */ /* 0x040fe20003f24070 */
[----:B------:R-:W-:Y:S01]  /*49f0*/  @!P4 IMAD.IADD R14, R14, 0x1, -R25 ;  /* 0x000000010e0ec824 */ /* 0x000fe200078e0a19 */
[----:B------:R-:W-:Y:S01]  /*4a00*/  ISETP.GT.U32.AND P4, PT, R25, R0, PT ;  /* 0x000000001900720c */ /* 0x000fe20003f84070 */
[----:B0-----:R-:W-:Y:S01]  /*4a10*/  IMAD.MOV.U32 R5, RZ, RZ, R15 ;  /* 0x000000ffff057224 */ /* 0x001fe200078e000f */
[----:B------:R-:W-:Y:S01]  /*4a20*/  IABS R9, R7 ;  /* 0x0000000700097213 */ /* 0x000fe20000000000 */
[----:B------:R-:W-:-:S04]  /*4a30*/  IMAD.HI.U32 R6, R4, R8, RZ ;  /* 0x0000000804067227 */ /* 0x000fc800078e00ff */
[----:B------:R-:W-:Y:S01]  /*4a40*/  @!P2 IMAD.MOV R5, RZ, RZ, -R5 ;  /* 0x000000ffff05a224 */ /* 0x000fe200078e0a05 */
[----:B------:R-:W-:Y:S01]  /*4a50*/  ISETP.GE.AND P2, PT, R11, RZ, PT ;  /* 0x000000ff0b00720c */ /* 0x000fe20003f46270 */
[--C-:B------:R-:W-:Y:S02]  /*4a60*/  @!P0 IMAD.IADD R2, R2, 0x1, -R25.reuse ;  /* 0x0000000102028824 */ /* 0x100fe400078e0a19 */
[--C-:B------:R-:W-:Y:S01]  /*4a70*/  @!P1 IMAD.IADD R12, R12, 0x1, -R25.reuse ;  /* 0x000000010c0c9824 */ /* 0x100fe200078e0a19 */
[----:B------:R0:W-:Y:S01]  /*4a80*/  STL [R1+0xb0], R5 ;  /* 0x0000b00501007387 */ /* 0x0001e20000100800 */
[----:B------:R-:W-:Y:S01]  /*4a90*/  @!P4 IMAD.IADD R0, R0, 0x1, -R25 ;  /* 0x000000010000c824 */ /* 0x000fe200078e0a19 */
[----:B------:R-:W-:Y:S01]  /*4aa0*/  ISETP.GT.U32.AND P0, PT, R25, R2, PT ;  /* 0x000000021900720c */ /* 0x000fe20003f04070 */
[----:B------:R-:W-:Y:S01]  /*4ab0*/  IMAD.MOV R6, RZ, RZ, -R6 ;  /* 0x000000ffff067224 */ /* 0x000fe200078e0a06 */
[----:B------:R-:W-:Y:S01]  /*4ac0*/  ISETP.GE.AND P1, PT, R13, RZ, PT ;  /* 0x000000ff0d00720c */ /* 0x000fe20003f26270 */
[----:B------:R-:W-:Y:S01]  /*4ad0*/  IMAD.HI.U32 R11, R4, R9, RZ ;  /* 0x00000009040b7227 */ /* 0x000fe200078e00ff */
[----:B------:R-:W-:-:S03]  /*4ae0*/  ISETP.GT.U32.AND P4, PT, R25, R0, PT ;  /* 0x000000001900720c */ /* 0x000fc60003f84070 */
[----:B------:R-:W-:Y:S02]  /*4af0*/  IMAD R8, R25, R6, R8 ;  /* 0x0000000619087224 */ /* 0x000fe400078e0208 */
[----:B0-----:R-:W-:Y:S02]  /*4b00*/  IMAD.MOV.U32 R5, RZ, RZ, R12 ;  /* 0x000000ffff057224 */ /* 0x001fe400078e000c */
[----:B------:R-:W-:Y:S02]  /*4b10*/  IMAD.MOV R11, RZ, RZ, -R11 ;  /* 0x000000ffff0b7224 */ /* 0x000fe400078e0a0b */
[----:B------:R-:W-:Y:S01]  /*4b20*/  @!P6 IMAD.MOV R5, RZ, RZ, -R5 ;  /* 0x000000ffff05e224 */ /* 0x000fe200078e0a05 */
[----:B------:R-:W-:Y:S01]  /*4b30*/  ISETP.GE.AND P6, PT, R7, RZ, PT ;  /* 0x000000ff0700720c */ /* 0x000fe20003fc6270 */
[----:B------:R-:W-:Y:S01]  /*4b40*/  @!P5 IMAD.MOV R14, RZ, RZ, -R14 ;  /* 0x000000ffff0ed224 */ /* 0x000fe200078e0a0e */
[C---:B------:R-:W-:Y:S01]  /*4b50*/  ISETP.GT.U32.AND P5, PT, R25.reuse, R8, PT ;  /* 0x000000081900720c */ /* 0x040fe20003fa4070 */
[----:B------:R-:W-:-:S02]  /*4b60*/  IMAD R7, R25, R11, R9 ;  /* 0x0000000b19077224 */ /* 0x000fc400078e0209 */
[--C-:B------:R-:W-:Y:S01]  /*4b70*/  @!P0 IMAD.IADD R2, R2, 0x1, -R25.reuse ;  /* 0x0000000102028824 */ /* 0x100fe200078e0a19 */
[----:B------:R-:W-:Y:S01]  /*4b80*/  STL [R1+0xac], R14 ;  /* 0x0000ac0e01007387 */ /* 0x000fe20000100800 */
[--C-:B------:R-:W-:Y:S01]  /*4b90*/  @!P4 IMAD.IADD R0, R0, 0x1, -R25.reuse ;  /* 0x000000010000c824 */ /* 0x100fe200078e0a19 */
[----:B------:R-:W-:Y:S01]  /*4ba0*/  ISETP.GT.U32.AND P4, PT, R25, R7, PT ;  /* 0x000000071900720c */ /* 0x000fe20003f84070 */
[C---:B------:R-:W-:Y:S01]  /*4bb0*/  VIADD R10, R3.reuse, 0x2e ;  /* 0x0000002e030a7836 */ /* 0x040fe20000000000 */
[----:B------:R0:W-:Y:S01]  /*4bc0*/  STL [R1+0xa8], R5 ;  /* 0x0000a80501007387 */ /* 0x0001e20000100800 */
[C---:B------:R-:W-:Y:S02]  /*4bd0*/  VIADD R9, R3.reuse, 0x2c ;  /* 0x0000002c03097836 */ /* 0x040fe40000000000 */
[C---:B------:R-:W-:Y:S01]  /*4be0*/  VIADD R18, R3.reuse, 0x28 ;  /* 0x0000002803127836 */ /* 0x040fe20000000000 */
[----:B------:R-:W-:Y:S01]  /*4bf0*/  IABS R13, R10 ;  /* 0x0000000a000d7213 */ /* 0x000fe20000000000 */
[----:B------:R-:W-:Y:S01]  /*4c00*/  @!P5 IMAD.IADD R8, R8, 0x1, -R25 ;  /* 0x000000010808d824 */ /* 0x000fe200078e0a19 */
[----:B------:R-:W-:Y:S01]  /*4c10*/  ISETP.GE.AND P0, PT, R10, RZ, PT ;  /* 0x000000ff0a00720c */ /* 0x000fe20003f06270 */
[----:B------:R-:W-:Y:S01]  /*4c20*/  VIADD R10, R3, 0x2d ;  /* 0x0000002d030a7836 */ /* 0x000fe20000000000 */
[----:B------:R-:W-:Y:S01]  /*4c30*/  IABS R19, R9 ;  /* 0x0000000900137213 */ /* 0x000fe20000000000 */
[----:B------:R-:W-:Y:S01]  /*4c40*/  IMAD.HI.U32 R6, R4, R13, RZ ;  /* 0x0000000d04067227 */ /* 0x000fe200078e00ff */
[----:B------:R-:W-:-:S02]  /*4c50*/  ISETP.GT.U32.AND P5, PT, R25, R8, PT ;  /* 0x000000081900720c */ /* 0x000fc40003fa4070 */
[----:B------:R-:W-:Y:S01]  /*4c60*/  IABS R20, R10 ;  /* 0x0000000a00147213 */ /* 0x000fe20000000000 */
[----:B0-----:R-:W-:Y:S02]  /*4c70*/  IMAD.MOV.U32 R5, RZ, RZ, R2 ;  /* 0x000000ffff057224 */ /* 0x001fe400078e0002 */
[----:B------:R-:W-:Y:S01]  /*4c80*/  @!P4 IMAD.IADD R7, R7, 0x1, -R25 ;  /* 0x000000010707c824 */ /* 0x000fe200078e0a19 */
[----:B------:R-:W-:Y:S01]  /*4c90*/  ISETP.GE.AND P4, PT, R10, RZ, PT ;  /* 0x000000ff0a00720c */ /* 0x000fe20003f86270 */
[----:B------:R-:W-:Y:S02]  /*4ca0*/  @!P3 IMAD.MOV R5, RZ, RZ, -R5 ;  /* 0x000000ffff05b224 */ /* 0x000fe400078e0a05 */
[----:B------:R-:W-:-:S03]  /*4cb0*/  IMAD.HI.U32 R2, R4, R20, RZ ;  /* 0x0000001404027227 */ /* 0x000fc600078e00ff */
[----:B------:R0:W-:Y:S01]  /*4cc0*/  STL [R1+0xa4], R5 ;  /* 0x0000a40501007387 */ /* 0x0001e20000100800 */
[----:B------:R-:W-:Y:S02]  /*4cd0*/  IMAD.MOV R2, RZ, RZ, -R2 ;  /* 0x000000ffff027224 */ /* 0x000fe400078e0a02 */
[----:B------:R-:W-:Y:S02]  /*4ce0*/  IMAD.MOV R6, RZ, RZ, -R6 ;  /* 0x000000ffff067224 */ /* 0x000fe400078e0a06 */
[----:B------:R-:W-:Y:S01]  /*4cf0*/  @!P5 IMAD.IADD R8, R8, 0x1, -R25 ;  /* 0x000000010808d824 */ /* 0x000fe200078e0a19 */
[----:B------:R-:W-:Y:S01]  /*4d00*/  ISETP.GE.AND P5, PT, R9, RZ, PT ;  /* 0x000000ff0900720c */ /* 0x000fe20003fa6270 */
[C---:B------:R-:W-:Y:S02]  /*4d10*/  IMAD R20, R25.reuse, R2, R20 ;  /* 0x0000000219147224 */ /* 0x040fe400078e0214 */
[----:B------:R-:W-:Y:S02]  /*4d20*/  IMAD R13, R25, R6, R13 ;  /* 0x00000006190d7224 */ /* 0x000fe400078e020d */
[----:B0-----:R-:W-:-:S02]  /*4d30*/  IMAD.MOV.U32 R5, RZ, RZ, R0 ;  /* 0x000000ffff057224 */ /* 0x001fc400078e0000 */
[----:B------:R-:W-:Y:S01]  /*4d40*/  IMAD.HI.U32 R0, R4, R19, RZ ;  /* 0x0000001304007227 */ /* 0x000fe200078e00ff */
[----:B------:R-:W-:-:S03]  /*4d50*/  ISETP.GT.U32.AND P3, PT, R25, R13, PT ;  /* 0x0000000d1900720c */ /* 0x000fc60003f64070 */
[----:B------:R-:W-:Y:S01]  /*4d60*/  @!P1 IMAD.MOV R5, RZ, RZ, -R5 ;  /* 0x000000ffff059224 */ /* 0x000fe200078e0a05 */
[C---:B------:R-:W-:Y:S01]  /*4d70*/  ISETP.GT.U32.AND P1, PT, R25.reuse, R7, PT ;  /* 0x000000071900720c */ /* 0x040fe20003f24070 */
[----:B------:R-:W-:Y:S02]  /*4d80*/  IMAD.MOV R0, RZ, RZ, -R0 ;  /* 0x000000ffff007224 */ /* 0x000fe400078e0a00 */
[----:B------:R-:W-:Y:S01]  /*4d90*/  IMAD.MOV.U32 R11, RZ, RZ, R8 ;  /* 0x000000ffff0b7224 */ /* 0x000fe200078e0008 */
[----:B------:R0:W-:Y:S01]  /*4da0*/  STL [R1+0xa0], R5 ;  /* 0x0000a00501007387 */ /* 0x0001e20000100800 */
[----:B------:R-:W-:Y:S02]  /*4db0*/  IMAD R19, R25, R0, R19 ;  /* 0x0000000019137224 */ /* 0x000fe400078e0213 */
[----:B------:R-:W-:Y:S02]  /*4dc0*/  VIADD R6, R3, 0x2b ;  /* 0x0000002b03067836 */ /* 0x000fe40000000000 */
[----:B------:R-:W-:Y:S01]  /*4dd0*/  @!P2 IMAD.MOV R11, RZ, RZ, -R11 ;  /* 0x000000ffff0ba224 */ /* 0x000fe200078e0a0b */
[----:B------:R-:W-:Y:S01]  /*4de0*/  ISETP.GT.U32.AND P2, PT, R25, R19, PT ;  /* 0x000000131900720c */ /* 0x000fe20003f44070 */
[----:B------:R-:W-:Y:S01]  /*4df0*/  VIADD R2, R3, 0x2a ;  /* 0x0000002a03027836 */ /* 0x000fe20000000000 */
[----:B------:R-:W-:Y:S01]  /*4e00*/  IABS R10, R6 ;  /* 0x00000006000a7213 */ /* 0x000fe20000000000 */
[--C-:B------:R-:W-:Y:S01]  /*4e10*/  @!P1 IMAD.IADD R7, R7, 0x1, -R25.reuse ;  /* 0x0000000107079824 */ /* 0x100fe200078e0a19 */
[----:B------:R-:W-:Y:S01]  /*4e20*/  ISETP.GT.U32.AND P1, PT, R25, R20, PT ;  /* 0x000000141900720c */ /* 0x000fe20003f24070 */
[----:B------:R-:W-:Y:S01]  /*4e30*/  @!P3 IMAD.IADD R13, R13, 0x1, -R25 ;  /* 0x000000010d0db824 */ /* 0x000fe200078e0a19 */
[----:B------:R-:W-:Y:S01]  /*4e40*/  IABS R12, R2 ;  /* 0x00000002000c7213 */ /* 0x000fe20000000000 */
[----:B------:R-:W-:Y:S01]  /*4e50*/  IMAD.MOV.U32 R9, RZ, RZ, R10 ;  /* 0x000000ffff097224 */ /* 0x000fe200078e000a */
[----:B------:R1:W-:Y:S01]  /*4e60*/  STL [R1+0x9c], R11 ;  /* 0x00009c0b01007387 */ /* 0x0003e20000100800 */
[----:B0-----:R-:W-:Y:S01]  /*4e70*/  IMAD.MOV.U32 R5, RZ, RZ, R7 ;  /* 0x000000ffff057224 */ /* 0x001fe200078e0007 */
[----:B------:R-:W-:Y:S01]  /*4e80*/  ISETP.GT.U32.AND P3, PT, R25, R13, PT ;  /* 0x0000000d1900720c */ /* 0x000fe20003f64070 */
[----:B------:R-:W-:Y:S01]  /*4e90*/  IMAD.HI.U32 R0, R4, R9, RZ ;  /* 0x0000000904007227 */ /* 0x000fe200078e00ff */
[----:B------:R-:W-:-:S03]  /*4ea0*/  IABS R10, R18 ;  /* 0x00000012000a7213 */ /* 0x000fc60000000000 */
[--C-:B------:R-:W-:Y:S02]  /*4eb0*/  @!P2 IMAD.IADD R19, R19, 0x1, -R25.reuse ;  /* 0x000000011313a824 */ /* 0x100fe400078e0a19 */
[----:B------:R-:W-:Y:S02]  /*4ec0*/  @!P1 IMAD.IADD R20, R20, 0x1, -R25 ;  /* 0x0000000114149824 */ /* 0x000fe400078e0a19 */
[----:B------:R-:W-:Y:S01]  /*4ed0*/  IMAD.MOV R0, RZ, RZ, -R0 ;  /* 0x000000ffff007224 */ /* 0x000fe200078e0a00 */
[----:B------:R-:W-:Y:S01]  /*4ee0*/  ISETP.GT.U32.AND P2, PT, R25, R19, PT ;  /* 0x000000131900720c */ /* 0x000fe20003f44070 */
[----:B------:R-:W-:Y:S01]  /*4ef0*/  VIADD R7, R3, 0x29 ;  /* 0x0000002903077836 */ /* 0x000fe20000000000 */
[C---:B------:R-:W-:Y:S01]  /*4f00*/  ISETP.GT.U32.AND P1, PT, R25.reuse, R20, PT ;  /* 0x000000141900720c */ /* 0x040fe20003f24070 */
[----:B------:R-:W-:Y:S02]  /*4f10*/  IMAD R9, R25, R0, R9 ;  /* 0x0000000019097224 */ /* 0x000fe400078e0209 */
[----:B------:R-:W-:Y:S01]  /*4f20*/  IMAD.HI.U32 R0, R4, R12, RZ ;  /* 0x0000000c04007227 */ /* 0x000fe200078e00ff */
[----:B-1----:R-:W-:-:S03]  /*4f30*/  IABS R11, R7 ;  /* 0x00000007000b7213 */ /* 0x002fc60000000000 */
[----:B------:R-:W-:Y:S02]  /*4f40*/  IMAD.MOV R0, RZ, RZ, -R0 ;  /* 0x000000ffff007224 */ /* 0x000fe400078e0a00 */
[----:B------:R-:W-:-:S04]  /*4f50*/  IMAD.HI.U32 R8, R4, R11, RZ ;  /* 0x0000000b04087227 */ /* 0x000fc800078e00ff */
[C---:B------:R-:W-:Y:S02]  /*4f60*/  IMAD R12, R25.reuse, R0, R12 ;  /* 0x00000000190c7224 */ /* 0x040fe400078e020c */
[--C-:B------:R-:W-:Y:S01]  /*4f70*/  @!P1 IMAD.IADD R20, R20, 0x1, -R25.reuse ;  /* 0x0000000114149824 */ /* 0x100fe200078e0a19 */
[----:B------:R-:W-:Y:S01]  /*4f80*/  ISETP.GT.U32.AND P1, PT, R25, R9, PT ;  /* 0x000000091900720c */ /* 0x000fe20003f24070 */
[--C-:B------:R-:W-:Y:S01]  /*4f90*/  @!P3 IMAD.IADD R13, R13, 0x1, -R25.reuse ;  /* 0x000000010d0db824 */ /* 0x100fe200078e0a19 */
[----:B------:R-:W-:Y:S01]  /*4fa0*/  ISETP.GE.AND P3, PT, R2, RZ, PT ;  /* 0x000000ff0200720c */ /* 0x000fe20003f66270 */
[----:B------:R-:W-:Y:S01]  /*4fb0*/  @!P2 IMAD.IADD R19, R19, 0x1, -R25 ;  /* 0x000000011313a824 */ /* 0x000fe200078e0a19 */
[----:B------:R-:W-:Y:S01]  /*4fc0*/  ISETP.GT.U32.AND P2, PT, R25, R12, PT ;  /* 0x0000000c1900720c */ /* 0x000fe20003f44070 */
[----:B------:R-:W-:-:S04]  /*4fd0*/  IMAD.HI.U32 R2, R4, R10, RZ ;  /* 0x0000000a04027227 */ /* 0x000fc800078e00ff */
[----:B------:R-:W-:Y:S02]  /*4fe0*/  IMAD.MOV R8, RZ, RZ, -R8 ;  /* 0x000000ffff087224 */ /* 0x000fe400078e0a08 */
[----:B------:R-:W-:Y:S02]  /*4ff0*/  IMAD.MOV R2, RZ, RZ, -R2 ;  /* 0x000000ffff027224 */ /* 0x000fe400078e0a02 */
[C---:B------:R-:W-:Y:S02]  /*5000*/  IMAD R11, R25.reuse, R8, R11 ;  /* 0x00000008190b7224 */ /* 0x040fe400078e020b */
[----:B------:R-:W-:Y:S01]  /*5010*/  @!P6 IMAD.MOV R5, RZ, RZ, -R5 ;  /* 0x000000ffff05e224 */ /* 0x000fe200078e0a05 */
[----:B------:R-:W-:Y:S01]  /*5020*/  ISETP.GE.AND P6, PT, R6, RZ, PT ;  /* 0x000000ff0600720c */ /* 0x000fe20003fc6270 */
[----:B------:R-:W-:Y:S02]  /*5030*/  IMAD R10, R25, R2, R10 ;  /* 0x00000002190a7224 */ /* 0x000fe400078e020a */
[--C-:B------:R-:W-:Y:S01]  /*5040*/  @!P1 IMAD.IADD R9, R9, 0x1, -R25.reuse ;  /* 0x0000000109099824 */ /* 0x100fe200078e0a19 */
[C---:B------:R-:W-:Y:S01]  /*5050*/  ISETP.GT.U32.AND P1, PT, R25.reuse, R11, PT ;  /* 0x0000000b1900720c */ /* 0x040fe20003f24070 */
[----:B------:R-:W-:Y:S01]  /*5060*/  @!P2 IMAD.IADD R12, R12, 0x1, -R25 ;  /* 0x000000010c0ca824 */ /* 0x000fe200078e0a19 */
[----:B------:R0:W-:Y:S01]  /*5070*/  STL [R1+0x98], R5 ;  /* 0x0000980501007387 */ /* 0x0001e20000100800 */
[----:B------:R-:W-:Y:S01]  /*5080*/  ISETP.GT.U32.AND P2, PT, R25, R10, PT ;  /* 0x0000000a1900720c */ /* 0x000fe20003f44070 */
[----:B------:R-:W-:-:S02]  /*5090*/  VIADD R14, R3, 0x27 ;  /* 0x00000027030e7836 */ /* 0x000fc40000000000 */
[C---:B------:R-:W-:Y:S02]  /*50a0*/  VIADD R2, R3.reuse, 0x25 ;  /* 0x0000002503027836 */ /* 0x040fe40000000000 */
[C---:B------:R-:W-:Y:S01]  /*50b0*/  VIADD R0, R3.reuse, 0x26 ;  /* 0x0000002603007836 */ /* 0x040fe20000000000 */
[----:B------:R-:W-:Y:S01]  /*50c0*/  IABS R6, R14 ;  /* 0x0000000e00067213 */ /* 0x000fe20000000000 */
[----:B------:R-:W-:Y:S01]  /*50d0*/  VIADD R8, R3, 0x24 ;  /* 0x0000002403087836 */ /* 0x000fe20000000000 */
[----:B------:R-:W-:Y:S01]  /*50e0*/  IABS R16, R2 ;  /* 0x0000000200107213 */ /* 0x000fe20000000000 */
[----:B0-----:R-:W-:Y:S01]  /*50f0*/  IMAD.MOV.U32 R5, RZ, RZ, R13 ;  /* 0x000000ffff057224 */ /* 0x001fe200078e000d */
[----:B------:R-:W-:Y:S01]  /*5100*/  IABS R17, R0 ;  /* 0x0000000000117213 */ /* 0x000fe20000000000 */
[----:B------:R-:W-:Y:S01]  /*5110*/  @!P1 IMAD.IADD R11, R11, 0x1, -R25 ;  /* 0x000000010b0b9824 */ /* 0x000fe200078e0a19 */
[C---:B------:R-:W-:Y:S01]  /*5120*/  ISETP.GT.U32.AND P1, PT, R25.reuse, R12, PT ;  /* 0x0000000c1900720c */ /* 0x040fe20003f24070 */
[----:B------:R-:W-:Y:S01]  /*5130*/  @!P0 IMAD.MOV R5, RZ, RZ, -R5 ;  /* 0x000000ffff058224 */ /* 0x000fe200078e0a05 */
[----:B------:R-:W-:Y:S01]  /*5140*/  ISETP.GT.U32.AND P0, PT, R25, R9, PT ;  /* 0x000000091900720c */ /* 0x000fe20003f04070 */
[----:B------:R-:W-:-:S03]  /*5150*/  IMAD.HI.U32 R21, R4, R6, RZ ;  /* 0x0000000604157227 */ /* 0x000fc600078e00ff */
[----:B------:R0:W-:Y:S01]  /*5160*/  STL [R1+0x94], R5 ;  /* 0x0000940501007387 */ /* 0x0001e20000100800 */
[----:B------:R-:W-:Y:S01]  /*5170*/  @!P2 IMAD.IADD R10, R10, 0x1, -R25 ;  /* 0x000000010a0aa824 */ /* 0x000fe200078e0a19 */
[----:B------:R-:W-:Y:S01]  /*5180*/  ISETP.GT.U32.AND P2, PT, R25, R11, PT ;  /* 0x0000000b1900720c */ /* 0x000fe20003f44070 */
[----:B------:R-:W-:-:S04]  /*5190*/  IMAD.HI.U32 R13, R4, R16, RZ ;  /* 0x00000010040d7227 */ /* 0x000fc800078e00ff */
[----:B------:R-:W-:Y:S02]  /*51a0*/  IMAD.MOV R21, RZ, RZ, -R21 ;  /* 0x000000ffff157224 */ /* 0x000fe400078e0a15 */
[----:B------:R-:W-:Y:S02]  /*51b0*/  IMAD.MOV R13, RZ, RZ, -R13 ;  /* 0x000000ffff0d7224 */ /* 0x000fe400078e0a0d */
[----:B0-----:R-:W-:Y:S02]  /*51c0*/  IMAD.MOV.U32 R5, RZ, RZ, R20 ;  /* 0x000000ffff057224 */ /* 0x001fe400078e0014 */
[----:B------:R-:W-:-:S04]  /*51d0*/  IMAD.HI.U32 R15, R4, R17, RZ ;  /* 0x00000011040f7227 */ /* 0x000fc800078e00ff */
[----:B------:R-:W-:Y:S01]  /*51e0*/  @!P4 IMAD.MOV R5, RZ, RZ, -R5 ;  /* 0x000000ffff05c224 */ /* 0x000fe200078e0a05 */
[C---:B------:R-:W-:Y:S01]  /*51f0*/  ISETP.GT.U32.AND P4, PT, R25.reuse, R10, PT ;  /* 0x0000000a1900720c */ /* 0x040fe20003f84070 */
[C---:B------:R-:W-:Y:S02]  /*5200*/  IMAD R6, R25.reuse, R21, R6 ;  /* 0x0000001519067224 */ /* 0x040fe400078e0206 */
[----:B------:R-:W-:Y:S01]  /*5210*/  IMAD R16, R25, R13, R16 ;  /* 0x0000000d19107224 */ /* 0x000fe200078e0210 */
[----:B------:R0:W-:Y:S01]  /*5220*/  STL [R1+0x8c], R5 ;  /* 0x00008c0501007387 */ /* 0x0001e20000100800 */
[----:B------:R-:W-:Y:S02]  /*5230*/  IMAD.MOV R15, RZ, RZ, -R15 ;  /* 0x000000ffff0f7224 */ /* 0x000fe400078e0a0f */
[--C-:B------:R-:W-:Y:S01]  /*5240*/  @!P2 IMAD.IADD R11, R11, 0x1, -R25.reuse ;  /* 0x000000010b0ba824 */ /* 0x100fe200078e0a19 */
[----:B------:R-:W-:Y:S01]  /*5250*/  ISETP.GT.U32.AND P2, PT, R25, R16, PT ;  /* 0x000000101900720c */ /* 0x000fe20003f44070 */
[----:B------:R-:W-:-:S02]  /*5260*/  @!P0 IMAD.IADD R9, R9, 0x1, -R25 ;  /* 0x0000000109098824 */ /* 0x000fc400078e0a19 */
[----:B------:R-:W-:Y:S01]  /*5270*/  IMAD R17, R25, R15, R17 ;  /* 0x0000000f19117224 */ /* 0x000fe200078e0211 */
[----:B------:R-:W-:Y:S01]  /*5280*/  IABS R15, R8 ;  /* 0x00000008000f7213 */ /* 0x000fe20000000000 */
[----:B------:R-:W-:Y:S01]  /*5290*/  @!P1 IMAD.IADD R12, R12, 0x1, -R25 ;  /* 0x000000010c0c9824 */ /* 0x000fe200078e0a19 */
[----:B------:R-:W-:Y:S01]  /*52a0*/  ISETP.GE.AND P1, PT, R7, RZ, PT ;  /* 0x000000ff0700720c */ /* 0x000fe20003f26270 */
[----:B0-----:R-:W-:Y:S01]  /*52b0*/  IMAD.MOV.U32 R5, RZ, RZ, R19 ;  /* 0x000000ffff057224 */ /* 0x001fe200078e0013 */
[C---:B------:R-:W-:Y:S01]  /*52c0*/  ISETP.GT.U32.AND P0, PT, R25.reuse, R17, PT ;  /* 0x000000111900720c */ /* 0x040fe20003f04070 */
[----:B------:R-:W-:Y:S02]  /*52d0*/  IMAD.MOV.U32 R19, RZ, RZ, R9 ;  /* 0x000000ffff137224 */ /* 0x000fe400078e0009 */
[----:B------:R-:W-:Y:S01]  /*52e0*/  @!P5 IMAD.MOV R5, RZ, RZ, -R5 ;  /* 0x000000ffff05d224 */ /* 0x000fe200078e0a05 */
[----:B------:R-:W-:Y:S01]  /*52f0*/  ISETP.GT.U32.AND P5, PT, R25, R6, PT ;  /* 0x000000061900720c */ /* 0x000fe20003fa4070 */
[----:B------:R-:W-:-:S02]  /*5300*/  VIADD R7, R3, 0x23 ;  /* 0x0000002303077836 */ /* 0x000fc40000000000 */
[----:B------:R-:W-:Y:S01]  /*5310*/  @!P4 IMAD.IADD R10, R10, 0x1, -R25 ;  /* 0x000000010a0ac824 */ /* 0x000fe200078e0a19 */
[----:B------:R0:W-:Y:S01]  /*5320*/  STL [R1+0x88], R5 ;  /* 0x0000880501007387 */ /* 0x0001e20000100800 */
[----:B------:R-:W-:Y:S01]  /*5330*/  ISETP.GE.AND P4, PT, R18, RZ, PT ;  /* 0x000000ff1200720c */ /* 0x000fe20003f86270 */
[----:B------:R-:W-:Y:S01]  /*5340*/  IMAD.HI.U32 R13, R4, R15, RZ ;  /* 0x0000000f040d7227 */ /* 0x000fe200078e00ff */
[----:B------:R-:W-:-:S03]  /*5350*/  IABS R18, R7 ;  /* 0x0000000700127213 */ /* 0x000fc60000000000 */
[----:B------:R-:W-:Y:S02]  /*5360*/  @!P6 IMAD.MOV R19, RZ, RZ, -R19 ;  /* 0x000000ffff13e224 */ /* 0x000fe400078e0a13 */
[----:B------:R-:W-:Y:S02]  /*5370*/  IMAD.MOV R13, RZ, RZ, -R13 ;  /* 0x000000ffff0d7224 */ /* 0x000fe400078e0a0d */
[----:B0-----:R-:W-:Y:S01]  /*5380*/  IMAD.MOV.U32 R5, RZ, RZ, R12 ;  /* 0x000000ffff057224 */ /* 0x001fe200078e000c */
[----:B------:R-:W-:Y:S01]  /*5390*/  STL [R1+0x84], R19 ;  /* 0x0000841301007387 */ /* 0x000fe20000100800 */
[----:B------:R-:W-:Y:S01]  /*53a0*/  @!P5 IMAD.IADD R6, R6, 0x1, -R25 ;  /* 0x000000010606d824 */ /* 0x000fe200078e0a19 */
[----:B------:R-:W-:Y:S01]  /*53b0*/  ISETP.GE.AND P5, PT, R14, RZ, PT ;  /* 0x000000ff0e00720c */ /* 0x000fe20003fa6270 */
[----:B------:R-:W-:Y:S02]  /*53c0*/  @!P3 IMAD.MOV R5, RZ, RZ, -R5 ;  /* 0x000000ffff05b224 */ /* 0x000fe400078e0a05 */
[----:B------:R-:W-:Y:S01]  /*53d0*/  @!P2 IMAD.IADD R16, R16, 0x1, -R25 ;  /* 0x000000011010a824 */ /* 0x000fe200078e0a19 */
[C---:B------:R-:W-:Y:S01]  /*53e0*/  ISETP.GT.U32.AND P2, PT, R25.reuse, R6, PT ;  /* 0x000000061900720c */ /* 0x040fe20003f44070 */
[----:B------:R-:W-:Y:S01]  /*53f0*/  IMAD.MOV.U32 R14, RZ, RZ, R18 ;  /* 0x000000ffff0e7224 */ /* 0x000fe200078e0012 */
[----:B------:R0:W-:Y:S01]  /*5400*/  STL [R1+0x80], R5 ;  /* 0x0000800501007387 */ /* 0x0001e20000100800 */
[C---:B------:R-:W-:Y:S01]  /*5410*/  IMAD R15, R25.reuse, R13, R15 ;  /* 0x0000000d190f7224 */ /* 0x040fe200078e020f */
[----:B------:R-:W-:Y:S01]  /*5420*/  ISETP.GT.U32.AND P3, PT, R25, R16, PT ;  /* 0x000000101900720c */ /* 0x000fe20003f64070 */
[----:B------:R-:W-:Y:S01]  /*5430*/  @!P0 IMAD.IADD R17, R17, 0x1, -R25 ;  /* 0x0000000111118824 */ /* 0x000fe200078e0a19 */
[----:B------:R-:W-:Y:S01]  /*5440*/  ISETP.GE.AND P0, PT, R0, RZ, PT ;  /* 0x000000ff0000720c */ /* 0x000fe20003f06270 */
[----:B------:R-:W-:-:S03]  /*5450*/  IMAD.HI.U32 R9, R4, R14, RZ ;  /* 0x0000000e04097227 */ /* 0x000fc600078e00ff */
[C---:B------:R-:W-:Y:S01]  /*5460*/  ISETP.GT.U32.AND P6, PT, R25.reuse, R17, PT ;  /* 0x000000111900720c */ /* 0x040fe20003fc4070 */
[----:B------:R-:W-:Y:S02]  /*5470*/  IMAD.MOV R9, RZ, RZ, -R9 ;  /* 0x000000ffff097224 */ /* 0x000fe400078e0a09 */
[----:B0-----:R-:W-:Y:S02]  /*5480*/  IMAD.MOV.U32 R5, RZ, RZ, R10 ;  /* 0x000000ffff057224 */ /* 0x001fe400078e000a */
[----:B------:R-:W-:Y:S01]  /*5490*/  @!P1 IMAD.MOV R11, RZ, RZ, -R11 ;  /* 0x000000ffff0b9224 */ /* 0x000fe200078e0a0b */
[----:B------:R-:W-:Y:S01]  /*54a0*/  ISETP.GE.AND P1, PT, R2, RZ, PT ;  /* 0x000000ff0200720c */ /* 0x000fe20003f26270 */
[----:B------:R-:W-:Y:S01]  /*54b0*/  @!P4 IMAD.MOV R5, RZ, RZ, -R5 ;  /* 0x000000ffff05c224 */ /* 0x000fe200078e0a05 */
[C---:B------:R-:W-:Y:S01]  /*54c0*/  ISETP.GT.U32.AND P4, PT, R25.reuse, R15, PT ;  /* 0x0000000f1900720c */ /* 0x040fe20003f84070 */
[----:B------:R-:W-:Y:S01]  /*54d0*/  IMAD R14, R25, R9, R14 ;  /* 0x00000009190e7224 */ /* 0x000fe200078e020e */
[----:B------:R-:W-:Y:S01]  /*54e0*/  STL [R1+0x7c], R11 ;  /* 0x00007c0b01007387 */ /* 0x000fe20000100800 */
[----:B------:R-:W-:-:S02]  /*54f0*/  VIADD R0, R3, 0x22 ;  /* 0x0000002203007836 */ /* 0x000fc40000000000 */
[--C-:B------:R-:W-:Y:S01]  /*5500*/  @!P2 IMAD.IADD R6, R6, 0x1, -R25.reuse ;  /* 0x000000010606a824 */ /* 0x100fe200078e0a19 */
[----:B------:R0:W-:Y:S01]  /*5510*/  STL [R1+0x78], R5 ;  /* 0x0000780501007387 */ /* 0x0001e20000100800 */
[--C-:B------:R-:W-:Y:S01]  /*5520*/  @!P3 IMAD.IADD R16, R16, 0x1, -R25.reuse ;  /* 0x000000011010b824 */ /* 0x100fe200078e0a19 */
[----:B------:R-:W-:Y:S01]  /*5530*/  ISETP.GT.U32.AND P3, PT, R25, R14, PT ;  /* 0x0000000e1900720c */ /* 0x000fe20003f64070 */
[--C-:B------:R-:W-:Y:S01]  /*5540*/  @!P6 IMAD.IADD R17, R17, 0x1, -R25.reuse ;  /* 0x000000011111e824 */ /* 0x100fe200078e0a19 */
[----:B------:R-:W-:Y:S01]  /*5550*/  IABS R2, R0 ;  /* 0x0000000000027213 */ /* 0x000fe20000000000 */
[----:B------:R-:W-:Y:S01]  /*5560*/  VIADD R9, R3, 0x21 ;  /* 0x0000002103097836 */ /* 0x000fe20000000000 */
[----:B------:R-:W-:Y:S01]  /*5570*/  ISETP.GE.AND P6, PT, R7, RZ, PT ;  /* 0x000000ff0700720c */ /* 0x000fe20003fc6270 */
[----:B------:R-:W-:Y:S01]  /*5580*/  @!P4 IMAD.IADD R15, R15, 0x1, -R25 ;  /* 0x000000010f0fc824 */ /* 0x000fe200078e0a19 */
[----:B------:R-:W-:Y:S01]  /*5590*/  ISETP.GE.AND P2, PT, R8, RZ, PT ;  /* 0x000000ff0800720c */ /* 0x000fe20003f46270 */
[----:B------:R-:W-:Y:S01]  /*55a0*/  IMAD.HI.U32 R7, R4, R2, RZ ;  /* 0x0000000204077227 */ /* 0x000fe200078e00ff */
[----:B------:R-:W-:-:S02]  /*55b0*/  ISETP.GE.AND P4, PT, R0, RZ, PT ;  /* 0x000000ff0000720c */ /* 0x000fc40003f86270 */
[----:B------:R-:W-:Y:S01]  /*55c0*/  IABS R8, R9 ;  /* 0x0000000900087213 */ /* 0x000fe20000000000 */
[----:B0-----:R-:W-:Y:S02]  /*55d0*/  IMAD.MOV.U32 R5, RZ, RZ, R6 ;  /* 0x000000ffff057224 */ /* 0x001fe400078e0006 */
[----:B------:R-:W-:Y:S02]  /*55e0*/  IMAD.MOV R7, RZ, RZ, -R7 ;  /* 0x000000ffff077224 */ /* 0x000fe400078e0a07 */
[----:B------:R-:W-:Y:S01]  /*55f0*/  @!P5 IMAD.MOV R5, RZ, RZ, -R5 ;  /* 0x000000ffff05d224 */ /* 0x000fe200078e0a05 */
[C---:B------:R-:W-:Y:S01]  /*5600*/  ISETP.GT.U32.AND P5, PT, R25.reuse, R15, PT ;  /* 0x0000000f1900720c */ /* 0x040fe20003fa4070 */
[----:B------:R-:W-:Y:S02]  /*5610*/  @!P3 IMAD.IADD R14, R14, 0x1, -R25 ;  /* 0x000000010e0eb824 */ /* 0x000fe400078e0a19 */
[C---:B------:R-:W-:Y:S01]  /*5620*/  IMAD R0, R25.reuse, R7, R2 ;  /* 0x0000000719007224 */ /* 0x040fe200078e0202 */
[----:B------:R0:W-:Y:S01]  /*5630*/  STL [R1+0x74], R5 ;  /* 0x0000740501007387 */ /* 0x0001e20000100800 */
[----:B------:R-:W-:Y:S01]  /*5640*/  IMAD.HI.U32 R2, R4, R8, RZ ;  /* 0x0000000804027227 */ /* 0x000fe200078e00ff */
[----:B------:R-:W-:-:S03]  /*5650*/  ISETP.GT.U32.AND P3, PT, R25, R14, PT ;  /* 0x0000000e1900720c */ /* 0x000fc60003f64070 */
[----:B------:R-:W-:Y:S02]  /*5660*/  VIADD R6, R3, 0x20 ;  /* 0x0000002003067836 */ /* 0x000fe40000000000 */
[----:B------:R-:W-:Y:S02]  /*5670*/  IMAD.MOV R2, RZ, RZ, -R2 ;  /* 0x000000ffff027224 */ /* 0x000fe400078e0a02 */
[--C-:B------:R-:W-:Y:S01]  /*5680*/  @!P5 IMAD.IADD R15, R15, 0x1, -R25.reuse ;  /* 0x000000010f0fd824 */ /* 0x100fe200078e0a19 */
[----:B------:R-:W-:Y:S01]  /*5690*/  ISETP.GT.U32.AND P5, PT, R25, R0, PT ;  /* 0x000000001900720c */ /* 0x000fe20003fa4070 */
[----:B------:R-:W-:Y:S01]  /*56a0*/  VIADD R7, R3, 0x1f ;  /* 0x0000001f03077836 */ /* 0x000fe20000000000 */
[----:B------:R-:W-:Y:S01]  /*56b0*/  IABS R11, R6 ;  /* 0x00000006000b7213 */ /* 0x000fe20000000000 */
[----:B------:R-:W-:Y:S02]  /*56c0*/  IMAD R8, R25, R2, R8 ;  /* 0x0000000219087224 */ /* 0x000fe400078e0208 */
[----:B------:R-:W-:Y:S01]  /*56d0*/  VIADD R10, R3, 0x1e ;  /* 0x0000001e030a7836 */ /* 0x000fe20000000000 */
[----:B------:R-:W-:Y:S01]  /*56e0*/  IABS R13, R7 ;  /* 0x00000007000d7213 */ /* 0x000fe20000000000 */
[----:B------:R-:W-:Y:S01]  /*56f0*/  @!P3 IMAD.IADD R14, R14, 0x1, -R25 ;  /* 0x000000010e0eb824 */ /* 0x000fe200078e0a19 */
[----:B------:R-:W-:Y:S01]  /*5700*/  ISETP.GT.U32.AND P3, PT, R25, R8, PT ;  /* 0x000000081900720c */ /* 0x000fe20003f64070 */
[----:B------:R-:W-:Y:S01]  /*5710*/  IMAD.HI.U32 R20, R4, R11, RZ ;  /* 0x0000000b04147227 */ /* 0x000fe200078e00ff */
[----:B------:R-:W-:-:S03]  /*5720*/  IABS R12, R10 ;  /* 0x0000000a000c7213 */ /* 0x000fc60000000000 */
[----:B------:R-:W-:Y:S01]  /*5730*/  @!P5 IMAD.IADD R0, R0, 0x1, -R25 ;  /* 0x000000010000d824 */ /* 0x000fe200078e0a19 */
[----:B------:R-:W-:Y:S01]  /*5740*/  ISETP.GE.AND P5, PT, R9, RZ, PT ;  /* 0x000000ff0900720c */ /* 0x000fe20003fa6270 */
[----:B------:R-:W-:-:S04]  /*5750*/  IMAD.HI.U32 R19, R4, R13, RZ ;  /* 0x0000000d04137227 */ /* 0x000fc800078e00ff */
[----:B------:R-:W-:Y:S02]  /*5760*/  IMAD.MOV R20, RZ, RZ, -R20 ;  /* 0x000000ffff147224 */ /* 0x000fe400078e0a14 */
[----:B------:R-:W-:Y:S01]  /*5770*/  @!P0 IMAD.MOV R17, RZ, RZ, -R17 ;  /* 0x000000ffff118224 */ /* 0x000fe200078e0a11 */
[----:B------:R-:W-:Y:S01]  /*5780*/  ISETP.GT.U32.AND P0, PT, R25, R0, PT ;  /* 0x000000001900720c */ /* 0x000fe20003f04070 */
[----:B------:R-:W-:-:S03]  /*5790*/  IMAD.HI.U32 R18, R4, R12, RZ ;  /* 0x0000000c04127227 */ /* 0x000fc600078e00ff */
[----:B------:R-:W-:Y:S01]  /*57a0*/  STL [R1+0x70], R17 ;  /* 0x0000701101007387 */ /* 0x000fe20000100800 */
[----:B------:R-:W-:Y:S02]  /*57b0*/  IMAD.MOV R19, RZ, RZ, -R19 ;  /* 0x000000ffff137224 */ /* 0x000fe400078e0a13 */
[C---:B------:R-:W-:Y:S02]  /*57c0*/  IMAD R9, R25.reuse, R20, R11 ;  /* 0x0000001419097224 */ /* 0x040fe400078e020b */
[----:B0-----:R-:W-:Y:S02]  /*57d0*/  IMAD.MOV.U32 R5, RZ, RZ, R16 ;  /* 0x000000ffff057224 */ /* 0x001fe400078e0010 */
[----:B------:R-:W-:Y:S02]  /*57e0*/  IMAD.MOV R18, RZ, RZ, -R18 ;  /* 0x000000ffff127224 */ /* 0x000fe400078e0a12 */
[C---:B------:R-:W-:Y:S02]  /*57f0*/  IMAD R13, R25.reuse, R19, R13 ;  /* 0x00000013190d7224 */ /* 0x040fe400078e020d */
[----:B------:R-:W-:Y:S01]  /*5800*/  @!P3 IMAD.IADD R8, R8, 0x1, -R25 ;  /* 0x000000010808b824 */ /* 0x000fe200078e0a19 */
[----:B------:R-:W-:Y:S01]  /*5810*/  ISETP.GT.U32.AND P3, PT, R25, R9, PT ;  /* 0x000000091900720c */ /* 0x000fe20003f64070 */
[----:B------:R-:W-:-:S02]  /*5820*/  @!P1 IMAD.MOV R5, RZ, RZ, -R5 ;  /* 0x000000ffff059224 */ /* 0x000fc400078e0a05 */
[C---:B------:R-:W-:Y:S01]  /*5830*/  IMAD R12, R25.reuse, R18, R12 ;  /* 0x00000012190c7224 */ /* 0x040fe200078e020c */
[C---:B------:R-:W-:Y:S01]  /*5840*/  ISETP.GT.U32.AND P1, PT, R25.reuse, R8, PT ;  /* 0x000000081900720c */ /* 0x040fe20003f24070 */
[----:B------:R-:W-:Y:S01]  /*5850*/  @!P2 IMAD.MOV R15, RZ, RZ, -R15 ;  /* 0x000000ffff0fa224 */ /* 0x000fe200078e0a0f */
[----:B------:R0:W-:Y:S01]  /*5860*/  STL [R1+0x6c], R5 ;  /* 0x00006c0501007387 */ /* 0x0001e20000100800 */
[C---:B------:R-:W-:Y:S01]  /*5870*/  ISETP.GT.U32.AND P2, PT, R25.reuse, R13, PT ;  /* 0x0000000d1900720c */ /* 0x040fe20003f44070 */
[--C-:B------:R-:W-:Y:S01]  /*5880*/  @!P0 IMAD.IADD R0, R0, 0x1, -R25.reuse ;  /* 0x0000000100008824 */ /* 0x100fe200078e0a19 */
[----:B------:R-:W-:Y:S01]  /*5890*/  ISETP.GT.U32.AND P0, PT, R25, R12, PT ;  /* 0x0000000c1900720c */ /* 0x000fe20003f04070 */
[C---:B------:R-:W-:Y:S01]  /*58a0*/  VIADD R2, R3.reuse, 0x1d ;  /* 0x0000001d03027836 */ /* 0x040fe20000000000 */
[----:B------:R1:W-:Y:S01]  /*58b0*/  STL [R1+0x68], R15 ;  /* 0x0000680f01007387 */ /* 0x0003e20000100800 */
[----:B------:R-:W-:Y:S02]  /*58c0*/  VIADD R18, R3, 0x9 ;  /* 0x0000000903127836 */ /* 0x000fe40000000000 */
[--C-:B------:R-:W-:Y:S01]  /*58d0*/  @!P3 IMAD.IADD R9, R9, 0x1, -R25.reuse ;  /* 0x000000010909b824 */ /* 0x100fe200078e0a19 */
[----:B------:R-:W-:Y:S01]  /*58e0*/  IABS R11, R2 ;  /* 0x00000002000b7213 */ /* 0x000fe20000000000 */
[----:B0-----:R-:W-:Y:S01]  /*58f0*/  IMAD.MOV.U32 R5, RZ, RZ, R14 ;  /* 0x000000ffff057224 */ /* 0x001fe200078e000e */
[----:B------:R-:W-:Y:S01]  /*5900*/  ISETP.GE.AND P3, PT, R10, RZ, PT ;  /* 0x000000ff0a00720c */ /* 0x000fe20003f66270 */
[----:B------:R-:W-:Y:S01]  /*5910*/  @!P1 IMAD.IADD R8, R8, 0x1, -R25 ;  /* 0x0000000108089824 */ /* 0x000fe200078e0a19 */
[----:B------:R-:W-:Y:S01]  /*5920*/  ISETP.GE.AND P1, PT, R7, RZ, PT ;  /* 0x000000ff0700720c */ /* 0x000fe20003f26270 */
[----:B------:R-:W-:Y:S01]  /*5930*/  @!P6 IMAD.MOV R5, RZ, RZ, -R5 ;  /* 0x000000ffff05e224 */ /* 0x000fe200078e0a05 */
[----:B------:R-:W-:Y:S01]  /*5940*/  ISETP.GE.AND P6, PT, R6, RZ, PT ;  /* 0x000000ff0600720c */ /* 0x000fe20003fc6270 */
[----:B------:R-:W-:-:S02]  /*5950*/  VIADD R6, R3, 0x1c ;  /* 0x0000001c03067836 */ /* 0x000fc40000000000 */
[----:B------:R-:W-:Y:S01]  /*5960*/  IMAD.HI.U32 R14, R4, R11, RZ ;  /* 0x0000000b040e7227 */ /* 0x000fe200078e00ff */
[----:B------:R0:W-:Y:S02]  /*5970*/  STL [R1+0x64], R5 ;  /* 0x0000640501007387 */ /* 0x0001e40000100800 */
[----:B-1----:R-:W-:Y:S01]  /*5980*/  IABS R15, R6 ;  /* 0x00000006000f7213 */ /* 0x002fe20000000000 */
[--C-:B------:R-:W-:Y:S01]  /*5990*/  @!P2 IMAD.IADD R13, R13, 0x1, -R25.reuse ;  /* 0x000000010d0da824 */ /* 0x100fe200078e0a19 */
[C---:B------:R-:W-:Y:S01]  /*59a0*/  ISETP.GT.U32.AND P2, PT, R25.reuse, R9, PT ;  /* 0x000000091900720c */ /* 0x040fe20003f44070 */
[----:B------:R-:W-:Y:S02]  /*59b0*/  @!P0 IMAD.IADD R12, R12, 0x1, -R25 ;  /* 0x000000010c0c8824 */ /* 0x000fe400078e0a19 */
[----:B------:R-:W-:Y:S01]  /*59c0*/  IMAD.MOV R14, RZ, RZ, -R14 ;  /* 0x000000ffff0e7224 */ /* 0x000fe200078e0a0e */
[----:B------:R-:W-:Y:S01]  /*59d0*/  ISETP.GT.U32.AND P0, PT, R25, R13, PT ;  /* 0x0000000d1900720c */ /* 0x000fe20003f04070 */
[----:B------:R-:W-:-:S02]  /*59e0*/  IMAD.MOV.U32 R10, RZ, RZ, R15 ;  /* 0x000000ffff0a7224 */ /* 0x000fc400078e000f */
[----:B0-----:R-:W-:Y:S02]  /*59f0*/  IMAD.MOV.U32 R5, RZ, RZ, R0 ;  /* 0x000000ffff057224 */ /* 0x001fe400078e0000 */
[C---:B------:R-:W-:Y:S02]  /*5a00*/  IMAD R7, R25.reuse, R14, R11 ;  /* 0x0000000e19077224 */ /* 0x040fe400078e020b */
[----:B------:R-:W-:Y:S01]  /*5a10*/  @!P4 IMAD.MOV R5, RZ, RZ, -R5 ;  /* 0x000000ffff05c224 */ /* 0x000fe200078e0a05 */
[----:B------:R-:W-:Y:S01]  /*5a20*/  ISETP.GT.U32.AND P4, PT, R25, R12, PT ;  /* 0x0000000c1900720c */ /* 0x000fe20003f84070 */
[----:B------:R-:W-:-:S03]  /*5a30*/  IMAD.HI.U32 R11, R4, R10, RZ ;  /* 0x0000000a040b7227 */ /* 0x000fc600078e00ff */
[----:B------:R0:W-:Y:S01]  /*5a40*/  STL [R1+0x60], R5 ;  /* 0x0000600501007387 */ /* 0x0001e20000100800 */
[----:B------:R-:W-:Y:S02]  /*5a50*/  IMAD.MOV R11, RZ, RZ, -R11 ;  /* 0x000000ffff0b7224 */ /* 0x000fe400078e0a0b */
[--C-:B------:R-:W-:Y:S01]  /*5a60*/  @!P2 IMAD.IADD R9, R9, 0x1, -R25.reuse ;  /* 0x000000010909a824 */ /* 0x100fe200078e0a19 */
[----:B------:R-:W-:Y:S01]  /*5a70*/  ISETP.GE.AND P2, PT, R2, RZ, PT ;  /* 0x000000ff0200720c */ /* 0x000fe20003f46270 */
[----:B------:R-:W-:Y:S02]  /*5a80*/  IMAD R2, R25, R11, R10 ;  /* 0x0000000b19027224 */ /* 0x000fe400078e020a */
[----:B------:R-:W-:Y:S02]  /*5a90*/  VIADD R0, R3, 0x1b ;  /* 0x0000001b03007836 */ /* 0x000fe40000000000 */
[----:B------:R-:W-:Y:S01]  /*5aa0*/  @!P4 IMAD.IADD R12, R12, 0x1, -R25 ;  /* 0x000000010c0cc824 */ /* 0x000fe200078e0a19 */
[----:B------:R-:W-:Y:S01]  /*5ab0*/  ISETP.GT.U32.AND P4, PT, R25, R2, PT ;  /* 0x000000021900720c */ /* 0x000fe20003f84070 */
[----:B0-----:R-:W-:Y:S01]  /*5ac0*/  IMAD.MOV.U32 R5, RZ, RZ, R8 ;  /* 0x000000ffff057224 */ /* 0x001fe200078e0008 */
[----:B------:R-:W-:Y:S01]  /*5ad0*/  IABS R15, R0 ;  /* 0x00000000000f7213 */ /* 0x000fe20000000000 */
[----:B------:R-:W-:-:S02]  /*5ae0*/  VIADD R10, R3, 0x1a ;  /* 0x0000001a030a7836 */ /* 0x000fc40000000000 */
[----:B------:R-:W-:Y:S01]  /*5af0*/  @!P5 IMAD.MOV R5, RZ, RZ, -R5 ;  /* 0x000000ffff05d224 */ /* 0x000fe200078e0a05 */
[----:B------:R-:W-:Y:S01]  /*5b00*/  ISETP.GT.U32.AND P5, PT, R25, R7, PT ;  /* 0x000000071900720c */ /* 0x000fe20003fa4070 */
[----:B------:R-:W-:Y:S01]  /*5b10*/  IMAD.HI.U32 R8, R4, R15, RZ ;  /* 0x0000000f04087227 */ /* 0x000fe200078e00ff */
[----:B------:R-:W-:Y:S02]  /*5b20*/  IABS R16, R10 ;  /* 0x0000000a00107213 */ /* 0x000fe40000000000 */
[----:B------:R0:W-:Y:S01]  /*5b30*/  STL [R1+0x5c], R5 ;  /* 0x00005c0501007387 */ /* 0x0001e20000100800 */
[--C-:B------:R-:W-:Y:S01]  /*5b40*/  @!P0 IMAD.IADD R13, R13, 0x1, -R25.reuse ;  /* 0x000000010d0d8824 */ /* 0x100fe200078e0a19 */
[----:B------:R-:W-:Y:S01]  /*5b50*/  ISETP.GE.AND P0, PT, R6, RZ, PT ;  /* 0x000000ff0600720c */ /* 0x000fe20003f06270 */
[----:B------:R-:W-:Y:S02]  /*5b60*/  @!P4 IMAD.IADD R2, R2, 0x1, -R25 ;  /* 0x000000010202c824 */ /* 0x000fe400078e0a19 */
[----:B------:R-:W-:-:S02]  /*5b70*/  IMAD.MOV.U32 R14, RZ, RZ, R9 ;  /* 0x000000ffff0e7224 */ /* 0x000fc400078e0009 */
[----:B------:R-:W-:Y:S02]  /*5b80*/  IMAD.MOV R6, RZ, RZ, -R8 ;  /* 0x000000ffff067224 */ /* 0x000fe400078e0a08 */
[----:B------:R-:W-:Y:S01]  /*5b90*/  @!P5 IMAD.IADD R7, R7, 0x1, -R25 ;  /* 0x000000010707d824 */ /* 0x000fe200078e0a19 */
[----:B------:R-:W-:Y:S01]  /*5ba0*/  ISETP.GE.AND P5, PT, R0, RZ, PT ;  /* 0x000000ff0000720c */ /* 0x000fe20003fa6270 */
[----:B------:R-:W-:-:S03]  /*5bb0*/  IMAD.HI.U32 R9, R4, R16, RZ ;  /* 0x0000001004097227 */ /* 0x000fc600078e00ff */
[C---:B------:R-:W-:Y:S01]  /*5bc0*/  ISETP.GT.U32.AND P4, PT, R25.reuse, R7, PT ;  /* 0x000000071900720c */ /* 0x040fe20003f84070 */
[C---:B------:R-:W-:Y:S02]  /*5bd0*/  IMAD R15, R25.reuse, R6, R15 ;  /* 0x00000006190f7224 */ /* 0x040fe400078e020f */
[----:B0-----:R-:W-:Y:S02]  /*5be0*/  IMAD.MOV.U32 R5, RZ, RZ, R13 ;  /* 0x000000ffff057224 */ /* 0x001fe400078e000d */
[----:B------:R-:W-:Y:S02]  /*5bf0*/  IMAD.MOV R9, RZ, RZ, -R9 ;  /* 0x000000ffff097224 */ /* 0x000fe400078e0a09 */
[----:B------:R-:W-:Y:S01]  /*5c00*/  @!P6 IMAD.MOV R14, RZ, RZ, -R14 ;  /* 0x000000ffff0ee224 */ /* 0x000fe200078e0a0e */
[C---:B------:R-:W-:Y:S01]  /*5c10*/  ISETP.GT.U32.AND P6, PT, R25.reuse, R2, PT ;  /* 0x000000021900720c */ /* 0x040fe20003fc4070 */
[----:B------:R-:W-:Y:S01]  /*5c20*/  @!P1 IMAD.MOV R5, RZ, RZ, -R5 ;  /* 0x000000ffff059224 */ /* 0x000fe200078e0a05 */
[C---:B------:R-:W-:Y:S01]  /*5c30*/  ISETP.GT.U32.AND P1, PT, R25.reuse, R15, PT ;  /* 0x0000000f1900720c */ /* 0x040fe20003f24070 */
[----:B------:R-:W-:Y:S01]  /*5c40*/  IMAD R16, R25, R9, R16 ;  /* 0x0000000919107224 */ /* 0x000fe200078e0210 */
[----:B------:R-:W-:Y:S01]  /*5c50*/  STL [R1+0x58], R14 ;  /* 0x0000580e01007387 */ /* 0x000fe20000100800 */
[----:B------:R-:W-:-:S02]  /*5c60*/  @!P4 IMAD.IADD R7, R7, 0x1, -R25 ;  /* 0x000000010707c824 */ /* 0x000fc400078e0a19 */
[----:B------:R-:W-:Y:S01]  /*5c70*/  VIADD R8, R3, 0x19 ;  /* 0x0000001903087836 */ /* 0x000fe20000000000 */
[----:B------:R0:W-:Y:S01]  /*5c80*/  STL [R1+0x54], R5 ;  /* 0x0000540501007387 */ /* 0x0001e20000100800 */
[----:B------:R-:W-:Y:S01]  /*5c90*/  ISETP.GT.U32.AND P4, PT, R25, R16, PT ;  /* 0x000000101900720c */ /* 0x000fe20003f84070 */
[----:B------:R-:W-:Y:S02]  /*5ca0*/  VIADD R0, R3, 0x18 ;  /* 0x0000001803007836 */ /* 0x000fe40000000000 */
[----:B------:R-:W-:Y:S01]  /*5cb0*/  IABS R6, R8 ;  /* 0x0000000800067213 */ /* 0x000fe20000000000 */
[--C-:B------:R-:W-:Y:S01]  /*5cc0*/  @!P6 IMAD.IADD R2, R2, 0x1, -R25.reuse ;  /* 0x000000010202e824 */ /* 0x100fe200078e0a19 */
[----:B------:R-:W-:Y:S01]  /*5cd0*/  ISETP.GE.AND P6, PT, R8, RZ, PT ;  /* 0x000000ff0800720c */ /* 0x000fe20003fc6270 */
[----:B------:R-:W-:Y:S01]  /*5ce0*/  @!P1 IMAD.IADD R15, R15, 0x1, -R25 ;  /* 0x000000010f0f9824 */ /* 0x000fe200078e0a19 */
[----:B------:R-:W-:Y:S01]  /*5cf0*/  IABS R11, R0 ;  /* 0x00000000000b7213 */ /* 0x000fe20000000000 */
[----:B------:R-:W-:Y:S01]  /*5d00*/  IMAD.HI.U32 R9, R4, R6, RZ ;  /* 0x0000000604097227 */ /* 0x000fe200078e00ff */
[----:B------:R-:W-:-:S03]  /*5d10*/  ISETP.GE.AND P1, PT, R0, RZ, PT ;  /* 0x000000ff0000720c */ /* 0x000fc60003f26270 */
[----:B0-----:R-:W-:Y:S02]  /*5d20*/  IMAD.MOV.U32 R5, RZ, RZ, R12 ;  /* 0x000000ffff057224 */ /* 0x001fe400078e000c */
[----:B------:R-:W-:Y:S01]  /*5d30*/  @!P4 IMAD.IADD R16, R16, 0x1, -R25 ;  /* 0x000000011010c824 */ /* 0x000fe200078e0a19 */
[----:B------:R-:W-:Y:S01]  /*5d40*/  ISETP.GT.U32.AND P4, PT, R25, R15, PT ;  /* 0x0000000f1900720c */ /* 0x000fe20003f84070 */
[----:B------:R-:W-:Y:S01]  /*5d50*/  @!P3 IMAD.MOV R5, RZ, RZ, -R5 ;  /* 0x000000ffff05b224 */ /* 0x000fe200078e0a05 */
[----:B------:R-:W-:Y:S01]  /*5d60*/  ISETP.GE.AND P3, PT, R10, RZ, PT ;  /* 0x000000ff0a00720c */ /* 0x000fe20003f66270 */
[----:B------:R-:W-:-:S03]  /*5d70*/  IMAD.HI.U32 R10, R4, R11, RZ ;  /* 0x0000000b040a7227 */ /* 0x000fc600078e00ff */
[----:B------:R0:W-:Y:S01]  /*5d80*/  STL [R1+0x4c], R5 ;  /* 0x00004c0501007387 */ /* 0x0001e20000100800 */
[----:B------:R-:W-:Y:S02]  /*5d90*/  IMAD.MOV R9, RZ, RZ, -R9 ;  /* 0x000000ffff097224 */ /* 0x000fe400078e0a09 */
[----:B------:R-:W-:Y:S02]  /*5da0*/  VIADD R0, R3, 0x17 ;  /* 0x0000001703007836 */ /* 0x000fe40000000000 */
[----:B------:R-:W-:Y:S02]  /*5db0*/  IMAD.MOV R8, RZ, RZ, -R10 ;  /* 0x000000ffff087224 */ /* 0x000fe400078e0a0a */
[C---:B------:R-:W-:Y:S01]  /*5dc0*/  IMAD R6, R25.reuse, R9, R6 ;  /* 0x0000000919067224 */ /* 0x040fe200078e0206 */
[----:B------:R-:W-:Y:S01]  /*5dd0*/  IABS R9, R0 ;  /* 0x0000000000097213 */ /* 0x000fe20000000000 */
[----:B------:R-:W-:Y:S02]  /*5de0*/  IMAD R11, R25, R8, R11 ;  /* 0x00000008190b7224 */ /* 0x000fe400078e020b */
[----:B0-----:R-:W-:-:S02]  /*5df0*/  IMAD.MOV.U32 R5, RZ, RZ, R7 ;  /* 0x000000ffff057224 */ /* 0x001fc400078e0007 */
[----:B------:R-:W-:-:S04]  /*5e00*/  IMAD.HI.U32 R14, R4, R9, RZ ;  /* 0x00000009040e7227 */ /* 0x000fc800078e00ff */
[----:B------:R-:W-:Y:S01]  /*5e10*/  @!P2 IMAD.MOV R5, RZ, RZ, -R5 ;  /* 0x000000ffff05a224 */ /* 0x000fe200078e0a05 */
[----:B------:R-:W-:Y:S01]  /*5e20*/  ISETP.GT.U32.AND P2, PT, R25, R16, PT ;  /* 0x000000101900720c */ /* 0x000fe20003f44070 */
[----:B------:R-:W-:Y:S01]  /*5e30*/  @!P4 IMAD.IADD R15, R15, 0x1, -R25 ;  /* 0x000000010f0fc824 */ /* 0x000fe200078e0a19 */
[----:B------:R-:W-:Y:S01]  /*5e40*/  ISETP.GT.U32.AND P4, PT, R25, R11, PT ;  /* 0x0000000b1900720c */ /* 0x000fe20003f84070 */
[----:B------:R-:W-:Y:S01]  /*5e50*/  IMAD.MOV R14, RZ, RZ, -R14 ;  /* 0x000000ffff0e7224 */ /* 0x000fe200078e0a0e */
[----:B------:R0:W-:Y:S01]  /*5e60*/  STL [R1+0x48], R5 ;  /* 0x0000480501007387 */ /* 0x0001e20000100800 */
[----:B------:R-:W-:Y:S02]  /*5e70*/  VIADD R8, R3, 0x15 ;  /* 0x0000001503087836 */ /* 0x000fe40000000000 */
[----:B------:R-:W-:Y:S02]  /*5e80*/  IMAD R9, R25, R14, R9 ;  /* 0x0000000e19097224 */ /* 0x000fe400078e0209 */
[----:B------:R-:W-:-:S02]  /*5e90*/  VIADD R13, R3, 0x16 ;  /* 0x00000016030d7836 */ /* 0x000fc40000000000 */
[----:B------:R-:W-:Y:S02]  /*5ea0*/  VIADD R7, R3, 0x14 ;  /* 0x0000001403077836 */ /* 0x000fe40000000000 */
[--C-:B------:R-:W-:Y:S01]  /*5eb0*/  @!P2 IMAD.IADD R16, R16, 0x1, -R25.reuse ;  /* 0x000000011010a824 */ /* 0x100fe200078e0a19 */
[----:B------:R-:W-:Y:S01]  /*5ec0*/  IABS R12, R13 ;  /* 0x0000000d000c7213 */ /* 0x000fe20000000000 */
[----:B0-----:R-:W-:Y:S01]  /*5ed0*/  IMAD.MOV.U32 R5, RZ, RZ, R2 ;  /* 0x000000ffff057224 */ /* 0x001fe200078e0002 */
[----:B------:R-:W-:Y:S01]  /*5ee0*/  IABS R2, R8 ;  /* 0x0000000800027213 */ /* 0x000fe20000000000 */
[----:B------:R-:W-:Y:S01]  /*5ef0*/  @!P4 IMAD.IADD R11, R11, 0x1, -R25 ;  /* 0x000000010b0bc824 */ /* 0x000fe200078e0a19 */
[----:B------:R-:W-:Y:S01]  /*5f00*/  ISETP.GE.AND P2, PT, R0, RZ, PT ;  /* 0x000000ff0000720c */ /* 0x000fe20003f46270 */
[----:B------:R-:W-:Y:S01]  /*5f10*/  @!P0 IMAD.MOV R5, RZ, RZ, -R5 ;  /* 0x000000ffff058224 */ /* 0x000fe200078e0a05 */
[----:B------:R-:W-:Y:S01]  /*5f20*/  ISETP.GT.U32.AND P0, PT, R25, R6, PT ;  /* 0x000000061900720c */ /* 0x000fe20003f04070 */
[----:B------:R-:W-:Y:S01]  /*5f30*/  IMAD.HI.U32 R0, R4, R2, RZ ;  /* 0x0000000204007227 */ /* 0x000fe200078e00ff */
[----:B------:R-:W-:-:S02]  /*5f40*/  IABS R10, R7 ;  /* 0x00000007000a7213 */ /* 0x000fc40000000000 */
[----:B------:R0:W-:Y:S01]  /*5f50*/  STL [R1+0x44], R5 ;  /* 0x0000440501007387 */ /* 0x0001e20000100800 */
[----:B------:R-:W-:Y:S01]  /*5f60*/  IMAD.HI.U32 R14, R4, R12, RZ ;  /* 0x0000000c040e7227 */ /* 0x000fe200078e00ff */
[----:B------:R-:W-:-:S03]  /*5f70*/  ISETP.GT.U32.AND P4, PT, R25, R11, PT ;  /* 0x0000000b1900720c */ /* 0x000fc60003f84070 */
[----:B------:R-:W-:Y:S02]  /*5f80*/  IMAD.MOV R0, RZ, RZ, -R0 ;  /* 0x000000ffff007224 */ /* 0x000fe400078e0a00 */
[----:B------:R-:W-:Y:S02]  /*5f90*/  IMAD.MOV R14, RZ, RZ, -R14 ;  /* 0x000000ffff0e7224 */ /* 0x000fe400078e0a0e */
[----:B------:R-:W-:Y:S01]  /*5fa0*/  @!P0 IMAD.IADD R6, R6, 0x1, -R25 ;  /* 0x0000000106068824 */ /* 0x000fe200078e0a19 */
[----:B------:R-:W-:Y:S01]  /*5fb0*/  ISETP.GT.U32.AND P0, PT, R25, R9, PT ;  /* 0x000000091900720c */ /* 0x000fe20003f04070 */
[----:B0-----:R-:W-:Y:S02]  /*5fc0*/  IMAD.MOV.U32 R5, RZ, RZ, R15 ;  /* 0x000000ffff057224 */ /* 0x001fe400078e000f */
[----:B------:R-:W-:-:S04]  /*5fd0*/  IMAD.HI.U32 R15, R4, R10, RZ ;  /* 0x0000000a040f7227 */ /* 0x000fc800078e00ff */
[----:B------:R-:W-:Y:S01]  /*5fe0*/  @!P5 IMAD.MOV R5, RZ, RZ, -R5 ;  /* 0x000000ffff05d224 */ /* 0x000fe200078e0a05 */
[C---:B------:R-:W-:Y:S01]  /*5ff0*/  ISETP.GT.U32.AND P5, PT, R25.reuse, R6, PT ;  /* 0x000000061900720c */ /* 0x040fe20003fa4070 */
[----:B------:R-:W-:Y:S02]  /*6000*/  IMAD R2, R25, R0, R2 ;  /* 0x0000000019027224 */ /* 0x000fe400078e0202 */
[----:B------:R-:W-:Y:S01]  /*6010*/  VIADD R0, R3, 0x13 ;  /* 0x0000001303007836 */ /* 0x000fe20000000000 */
[----:B------:R0:W-:Y:S01]  /*6020*/  STL [R1+0x40], R5 ;  /* 0x0000400501007387 */ /* 0x0001e20000100800 */
[--C-:B------:R-:W-:Y:S02]  /*6030*/  @!P0 IMAD.IADD R9, R9, 0x1, -R25.reuse ;  /* 0x0000000109098824 */ /* 0x100fe400078e0a19 */
[----:B------:R-:W-:Y:S02]  /*6040*/  IMAD R12, R25, R14, R12 ;  /* 0x0000000e190c7224 */ /* 0x000fe400078e020c */
[--C-:B------:R-:W-:Y:S01]  /*6050*/  @!P4 IMAD.IADD R11, R11, 0x1, -R25.reuse ;  /* 0x000000010b0bc824 */ /* 0x100fe200078e0a19 */
[----:B------:R-:W-:Y:S01]  /*6060*/  ISETP.GT.U32.AND P0, PT, R25, R9, PT ;  /* 0x000000091900720c */ /* 0x000fe20003f04070 */
[----:B------:R-:W-:Y:S01]  /*6070*/  VIADD R24, R3, 0x7 ;  /* 0x0000000703187836 */ /* 0x000fe20000000000 */
[C---:B------:R-:W-:Y:S01]  /*6080*/  ISETP.GT.U32.AND P4, PT, R25.reuse, R2, PT ;  /* 0x000000021900720c */ /* 0x040fe20003f84070 */
[----:B------:R-:W-:Y:S01]  /*6090*/  @!P5 IMAD.IADD R6, R6, 0x1, -R25 ;  /* 0x000000010606d824 */ /* 0x000fe200078e0a19 */
[----:B------:R-:W-:Y:S01]  /*60a0*/  ISETP.GT.U32.AND P5, PT, R25, R12, PT ;  /* 0x0000000c1900720c */ /* 0x000fe20003fa4070 */
[----:B0-----:R-:W-:-:S02]  /*60b0*/  IMAD.MOV.U32 R5, RZ, RZ, R16 ;  /* 0x000000ffff057224 */ /* 0x001fc400078e0010 */
[----:B------:R-:W-:Y:S02]  /*60c0*/  IMAD.MOV.U32 R16, RZ, RZ, R6 ;  /* 0x000000ffff107224 */ /* 0x000fe400078e0006 */
[----:B------:R-:W-:Y:S01]  /*60d0*/  @!P3 IMAD.MOV R5, RZ, RZ, -R5 ;  /* 0x000000ffff05b224 */ /* 0x000fe200078e0a05 */
[----:B------:R-:W-:Y:S01]  /*60e0*/  ISETP.GE.AND P3, PT, R13, RZ, PT ;  /* 0x000000ff0d00720c */ /* 0x000fe20003f66270 */
[----:B------:R-:W-:Y:S02]  /*60f0*/  IMAD.MOV R13, RZ, RZ, -R15 ;  /* 0x000000ffff0d7224 */ /* 0x000fe400078e0a0f */
[----:B------:R-:W-:Y:S01]  /*6100*/  @!P6 IMAD.MOV R16, RZ, RZ, -R16 ;  /* 0x000000ffff10e224 */ /* 0x000fe200078e0a10 */
[----:B------:R0:W-:Y:S01]  /*6110*/  STL [R1+0x3c], R5 ;  /* 0x00003c0501007387 */ /* 0x0001e20000100800 */
[----:B------:R-:W-:Y:S01]  /*6120*/  IMAD R10, R25, R13, R10 ;  /* 0x0000000d190a7224 */ /* 0x000fe200078e020a */
[----:B------:R-:W-:Y:S01]  /*6130*/  IABS R13, R0 ;  /* 0x00000000000d7213 */ /* 0x000fe20000000000 */
[--C-:B------:R-:W-:Y:S01]  /*6140*/  @!P0 IMAD.IADD R9, R9, 0x1, -R25.reuse ;  /* 0x0000000109098824 */ /* 0x100fe200078e0a19 */
[----:B------:R-:W-:Y:S01]  /*6150*/  STL [R1+0x38], R16 ;  /* 0x0000381001007387 */ /* 0x000fe20000100800 */
[----:B------:R-:W-:Y:S01]  /*6160*/  @!P5 IMAD.IADD R12, R12, 0x1, -R25 ;  /* 0x000000010c0cd824 */ /* 0x000fe200078e0a19 */
[----:B------:R-:W-:Y:S01]  /*6170*/  ISETP.GE.AND P0, PT, R7, RZ, PT ;  /* 0x000000ff0700720c */ /* 0x000fe20003f06270 */
[----:B------:R-:W-:Y:S01]  /*6180*/  IMAD.MOV.U32 R6, RZ, RZ, R13 ;  /* 0x000000ffff067224 */ /* 0x000fe200078e000d */
[----:B------:R-:W-:Y:S01]  /*6190*/  ISETP.GE.AND P6, PT, R8, RZ, PT ;  /* 0x000000ff0800720c */ /* 0x000fe20003fc6270 */
[----:B------:R-:W-:Y:S01]  /*61a0*/  @!P4 IMAD.IADD R2, R2, 0x1, -R25 ;  /* 0x000000010202c824 */ /* 0x000fe200078e0a19 */
[----:B------:R-:W-:Y:S01]  /*61b0*/  ISETP.GT.U32.AND P5, PT, R25, R12, PT ;  /* 0x0000000c1900720c */ /* 0x000fe20003fa4070 */
[----:B0-----:R-:W-:-:S02]  /*61c0*/  IMAD.MOV.U32 R5, RZ, RZ, R11 ;  /* 0x000000ffff057224 */ /* 0x001fc400078e000b */
[----:B------:R-:W-:Y:S01]  /*61d0*/  IMAD.HI.U32 R13, R4, R6, RZ ;  /* 0x00000006040d7227 */ /* 0x000fe200078e00ff */
[----:B------:R-:W-:-:S03]  /*61e0*/  ISETP.GT.U32.AND P4, PT, R25, R2, PT ;  /* 0x000000021900720c */ /* 0x000fc60003f84070 */
[----:B------:R-:W-:Y:S01]  /*61f0*/  @!P1 IMAD.MOV R5, RZ, RZ, -R5 ;  /* 0x000000ffff059224 */ /* 0x000fe200078e0a05 */
[----:B------:R-:W-:Y:S01]  /*6200*/  ISETP.GT.U32.AND P1, PT, R25, R10, PT ;  /* 0x0000000a1900720c */ /* 0x000fe20003f24070 */
[----:B------:R-:W-:Y:S02]  /*6210*/  IMAD.MOV R13, RZ, RZ, -R13 ;  /* 0x000000ffff0d7224 */ /* 0x000fe400078e0a0d */
[----:B------:R-:W-:Y:S01]  /*6220*/  VIADD R7, R3, 0x11 ;  /* 0x0000001103077836 */ /* 0x000fe20000000000 */
[----:B------:R0:W-:Y:S01]  /*6230*/  STL [R1+0x34], R5 ;  /* 0x0000340501007387 */ /* 0x0001e20000100800 */
[----:B------:R-:W-:Y:S02]  /*6240*/  IMAD R6, R25, R13, R6 ;  /* 0x0000000d19067224 */ /* 0x000fe400078e0206 */
[----:B------:R-:W-:Y:S01]  /*6250*/  VIADD R8, R3, 0x12 ;  /* 0x0000001203087836 */ /* 0x000fe20000000000 */
[----:B------:R-:W-:Y:S01]  /*6260*/  IABS R13, R7 ;  /* 0x00000007000d7213 */ /* 0x000fe20000000000 */
[--C-:B------:R-:W-:Y:S01]  /*6270*/  @!P5 IMAD.IADD R12, R12, 0x1, -R25.reuse ;  /* 0x000000010c0cd824 */ /* 0x100fe200078e0a19 */
[----:B------:R-:W-:Y:S01]  /*6280*/  ISETP.GE.AND P5, PT, R0, RZ, PT ;  /* 0x000000ff0000720c */ /* 0x000fe20003fa6270 */
[--C-:B------:R-:W-:Y:S01]  /*6290*/  @!P4 IMAD.IADD R2, R2, 0x1, -R25.reuse ;  /* 0x000000010202c824 */ /* 0x100fe200078e0a19 */
[----:B------:R-:W-:Y:S01]  /*62a0*/  IABS R11, R8 ;  /* 0x00000008000b7213 */ /* 0x000fe20000000000 */
[----:B------:R-:W-:Y:S01]  /*62b0*/  @!P1 IMAD.IADD R10, R10, 0x1, -R25 ;  /* 0x000000010a0a9824 */ /* 0x000fe200078e0a19 */
[----:B------:R-:W-:Y:S01]  /*62c0*/  ISETP.GE.AND P4, PT, R8, RZ, PT ;  /* 0x000000ff0800720c */ /* 0x000fe20003f86270 */
[----:B0-----:R-:W-:-:S02]  /*62d0*/  IMAD.MOV.U32 R5, RZ, RZ, R9 ;  /* 0x000000ffff057224 */ /* 0x001fc400078e0009 */
[----:B------:R-:W-:Y:S01]  /*62e0*/  IMAD.HI.U32 R9, R4, R13, RZ ;  /* 0x0000000d04097227 */ /* 0x000fe200078e00ff */
[----:B------:R-:W-:-:S03]  /*62f0*/  ISETP.GT.U32.AND P1, PT, R25, R10, PT ;  /* 0x0000000a1900720c */ /* 0x000fc60003f24070 */
[----:B------:R-:W-:Y:S01]  /*6300*/  @!P2 IMAD.MOV R5, RZ, RZ, -R5 ;  /* 0x000000ffff05a224 */ /* 0x000fe200078e0a05 */
[----:B------:R-:W-:Y:S01]  /*6310*/  ISETP.GT.U32.AND P2, PT, R25, R6, PT ;  /* 0x000000061900720c */ /* 0x000fe20003f44070 */
[----:B------:R-:W-:-:S03]  /*6320*/  IMAD.HI.U32 R14, R4, R11, RZ ;  /* 0x0000000b040e7227 */ /* 0x000fc600078e00ff */
[----:B------:R0:W-:Y:S01]  /*6330*/  STL [R1+0x30], R5 ;  /* 0x0000300501007387 */ /* 0x0001e20000100800 */
[----:B------:R-:W-:Y:S02]  /*6340*/  IMAD.MOV R9, RZ, RZ, -R9 ;  /* 0x000000ffff097224 */ /* 0x000fe400078e0a09 */
[----:B------:R-:W-:Y:S02]  /*6350*/  IMAD.MOV R14, RZ, RZ, -R14 ;  /* 0x000000ffff0e7224 */ /* 0x000fe400078e0a0e */
[----:B------:R-:W-:Y:S02]  /*6360*/  VIADD R0, R3, 0x10 ;  /* 0x0000001003007836 */ /* 0x000fe40000000000 */
[----:B------:R-:W-:Y:S02]  /*6370*/  IMAD R13, R25, R9, R13 ;  /* 0x00000009190d7224 */ /* 0x000fe400078e020d */
[----:B------:R-:W-:Y:S02]  /*6380*/  @!P2 IMAD.IADD R6, R6, 0x1, -R25 ;  /* 0x000000010606a824 */ /* 0x000fe400078e0a19 */
[----:B0-----:R-:W-:-:S02]  /*6390*/  IMAD.MOV.U32 R5, RZ, RZ, R12 ;  /* 0x000000ffff057224 */ /* 0x001fc400078e000c */
[----:B------:R-:W-:Y:S01]  /*63a0*/  IMAD.MOV.U32 R12, RZ, RZ, R2 ;  /* 0x000000ffff0c7224 */ /* 0x000fe200078e0002 */
[C---:B------:R-:W-:Y:S01]  /*63b0*/  ISETP.GT.U32.AND P2, PT, R25.reuse, R6, PT ;  /* 0x000000061900720c */ /* 0x040fe20003f44070 */
[----:B------:R-:W-:Y:S01]  /*63c0*/  IMAD R8, R25, R14, R11 ;  /* 0x0000000e19087224 */ /* 0x000fe200078e020b */
[----:B------:R-:W-:Y:S01]  /*63d0*/  IABS R11, R0 ;  /* 0x00000000000b7213 */ /* 0x000fe20000000000 */
[----:B------:R-:W-:Y:S01]  /*63e0*/  @!P3 IMAD.MOV R5, RZ, RZ, -R5 ;  /* 0x000000ffff05b224 */ /* 0x000fe200078e0a05 */
[----:B------:R-:W-:Y:S01]  /*63f0*/  ISETP.GE.AND P3, PT, R7, RZ, PT ;  /* 0x000000ff0700720c */ /* 0x000fe20003f66270 */
[----:B------:R-:W-:Y:S01]  /*6400*/  @!P6 IMAD.MOV R12, RZ, RZ, -R12 ;  /* 0x000000ffff0ce224 */ /* 0x000fe200078e0a0c */
[C---:B------:R-:W-:Y:S01]  /*6410*/  ISETP.GT.U32.AND P6, PT, R25.reuse, R13, PT ;  /* 0x0000000d1900720c */ /* 0x040fe20003fc4070 */
[----:B------:R-:W-:Y:S01]  /*6420*/  @!P1 IMAD.IADD R10, R10, 0x1, -R25 ;  /* 0x000000010a0a9824 */ /* 0x000fe200078e0a19 */
[----:B------:R-:W-:Y:S01]  /*6430*/  ISETP.GT.U32.AND P1, PT, R25, R8, PT ;  /* 0x000000081900720c */ /* 0x000fe20003f24070 */
[----:B------:R-:W-:Y:S01]  /*6440*/  IMAD.MOV.U32 R7, RZ, RZ, R11 ;  /* 0x000000ffff077224 */ /* 0x000fe200078e000b */
[----:B------:R0:W-:Y:S01]  /*6450*/  STL [R1+0x2c], R5 ;  /* 0x00002c0501007387 */ /* 0x0001e20000100800 */
[----:B------:R-:W-:-:S02]  /*6460*/  VIADD R2, R3, 0xf ;  /* 0x0000000f03027836 */ /* 0x000fc40000000000 */
[----:B------:R-:W-:Y:S01]  /*6470*/  IMAD.HI.U32 R9, R4, R7, RZ ;  /* 0x0000000704097227 */ /* 0x000fe200078e00ff */
[----:B------:R-:W-:Y:S03]  /*6480*/  STL [R1+0x28], R12 ;  /* 0x0000280c01007387 */ /* 0x000fe60000100800 */
[----:B------:R-:W-:Y:S02]  /*6490*/  IMAD.MOV R9, RZ, RZ, -R9 ;  /* 0x000000ffff097224 */ /* 0x000fe400078e0a09 */
[--C-:B------:R-:W-:Y:S01]  /*64a0*/  @!P2 IMAD.IADD R6, R6, 0x1, -R25.reuse ;  /* 0x000000010606a824 */ /* 0x100fe200078e0a19 */
[----:B------:R-:W-:Y:S01]  /*64b0*/  ISETP.GE.AND P2, PT, R2, RZ, PT ;  /* 0x000000ff0200720c */ /* 0x000fe20003f46270 */
[----:B0-----:R-:W-:Y:S01]  /*64c0*/  IMAD.MOV.U32 R5, RZ, RZ, R10 ;  /* 0x000000ffff057224 */ /* 0x001fe200078e000a */
[----:B------:R-:W-:Y:S01]  /*64d0*/  IABS R10, R2 ;  /* 0x00000002000a7213 */ /* 0x000fe20000000000 */
[----:B------:R-:W-:-:S02]  /*64e0*/  @!P6 IMAD.IADD R13, R13, 0x1, -R25 ;  /* 0x000000010d0de824 */ /* 0x000fc400078e0a19 */
[----:B------:R-:W-:Y:S01]  /*64f0*/  @!P0 IMAD.MOV R5, RZ, RZ, -R5 ;  /* 0x000000ffff058224 */ /* 0x000fe200078e0a05 */
[----:B------:R-:W-:Y:S01]  /*6500*/  ISETP.GE.AND P0, PT, R0, RZ, PT ;  /* 0x000000ff0000720c */ /* 0x000fe20003f06270 */
[----:B------:R-:W-:Y:S01]  /*6510*/  @!P1 IMAD.IADD R8, R8, 0x1, -R25 ;  /* 0x0000000108089824 */ /* 0x000fe200078e0a19 */
[C---:B------:R-:W-:Y:S01]  /*6520*/  ISETP.GT.U32.AND P6, PT, R25.reuse, R13, PT ;  /* 0x0000000d1900720c */ /* 0x040fe20003fc4070 */
[----:B------:R-:W-:Y:S01]  /*6530*/  IMAD.MOV.U32 R0, RZ, RZ, R10 ;  /* 0x000000ffff007224 */ /* 0x000fe200078e000a */
[----:B------:R0:W-:Y:S01]  /*6540*/  STL [R1+0x24], R5 ;  /* 0x0000240501007387 */ /* 0x0001e20000100800 */
[C---:B------:R-:W-:Y:S01]  /*6550*/  IMAD R2, R25.reuse, R9, R7 ;  /* 0x0000000919027224 */ /* 0x040fe200078e0207 */
[----:B------:R-:W-:Y:S01]  /*6560*/  ISETP.GT.U32.AND P1, PT, R25, R8, PT ;  /* 0x000000081900720c */ /* 0x000fe20003f24070 */
[----:B------:R-:W-:-:S04]  /*6570*/  IMAD.HI.U32 R9, R4, R0, RZ ;  /* 0x0000000004097227 */ /* 0x000fc800078e00ff */
[----:B------:R-:W-:Y:S02]  /*6580*/  IMAD.MOV R9, RZ, RZ, -R9 ;  /* 0x000000ffff097224 */ /* 0x000fe400078e0a09 */
[----:B------:R-:W-:Y:S02]  /*6590*/  VIADD R10, R3, 0xe ;  /* 0x0000000e030a7836 */ /* 0x000fe40000000000 */
[----:B0-----:R-:W-:Y:S02]  /*65a0*/  IMAD.MOV.U32 R5, RZ, RZ, R6 ;  /* 0x000000ffff057224 */ /* 0x001fe400078e0006 */
[C---:B------:R-:W-:Y:S02]  /*65b0*/  IMAD R0, R25.reuse, R9, R0 ;  /* 0x0000000919007224 */ /* 0x040fe400078e0200 */
[----:B------:R-:W-:Y:S01]  /*65c0*/  @!P5 IMAD.MOV R5, RZ, RZ, -R5 ;  /* 0x000000ffff05d224 */ /* 0x000fe200078e0a05 */
[----:B------:R-:W-:Y:S01]  /*65d0*/  ISETP.GT.U32.AND P5, PT, R25, R2, PT ;  /* 0x000000021900720c */ /* 0x000fe20003fa4070 */
[--C-:B------:R-:W-:Y:S01]  /*65e0*/  @!P6 IMAD.IADD R13, R13, 0x1, -R25.reuse ;  /* 0x000000010d0de824 */ /* 0x100fe200078e0a19 */
[----:B------:R-:W-:Y:S01]  /*65f0*/  ISETP.GT.U32.AND P6, PT, R25, R0, PT ;  /* 0x000000001900720c */ /* 0x000fe20003fc4070 */
[----:B------:R-:W-:Y:S01]  /*6600*/  @!P1 IMAD.IADD R8, R8, 0x1, -R25 ;  /* 0x0000000108089824 */ /* 0x000fe200078e0a19 */
[----:B------:R-:W-:Y:S01]  /*6610*/  ISETP.GE.AND P1, PT, R10, RZ, PT ;  /* 0x000000ff0a00720c */ /* 0x000fe20003f26270 */
[----:B------:R0:W-:Y:S01]  /*6620*/  STL [R1+0x20], R5 ;  /* 0x0000200501007387 */ /* 0x0001e20000100800 */
[----:B------:R-:W-:Y:S01]  /*6630*/  IABS R10, R10 ;  /* 0x0000000a000a7213 */ /* 0x000fe20000000000 */
[----:B------:R-:W-:-:S02]  /*6640*/  VIADD R11, R3, 0xd ;  /* 0x0000000d030b7836 */ /* 0x000fc40000000000 */
[----:B------:R-:W-:Y:S02]  /*6650*/  VIADD R7, R3, 0xc ;  /* 0x0000000c03077836 */ /* 0x000fe40000000000 */
[----:B------:R-:W-:Y:S01]  /*6660*/  IMAD.HI.U32 R14, R4, R10, RZ ;  /* 0x0000000a040e7227 */ /* 0x000fe200078e00ff */
[----:B------:R-:W-:Y:S02]  /*6670*/  IABS R6, R11 ;  /* 0x0000000b00067213 */ /* 0x000fe40000000000 */
[----:B------:R-:W-:Y:S01]  /*6680*/  IABS R12, R7 ;  /* 0x00000007000c7213 */ /* 0x000fe20000000000 */
[--C-:B------:R-:W-:Y:S02]  /*6690*/  @!P5 IMAD.IADD R2, R2, 0x1, -R25.reuse ;  /* 0x000000010202d824 */ /* 0x100fe400078e0a19 */
[----:B0-----:R-:W-:Y:S02]  /*66a0*/  IMAD.MOV.U32 R5, RZ, RZ, R8 ;  /* 0x000000ffff057224 */ /* 0x001fe400078e0008 */
[----:B------:R-:W-:Y:S01]  /*66b0*/  @!P6 IMAD.IADD R0, R0, 0x1, -R25 ;  /* 0x000000010000e824 */ /* 0x000fe200078e0a19 */
[----:B------:R-:W-:Y:S01]  /*66c0*/  ISETP.GT.U32.AND P5, PT, R25, R2, PT ;  /* 0x000000021900720c */ /* 0x000fe20003fa4070 */
[----:B------:R-:W-:Y:S01]  /*66d0*/  @!P4 IMAD.MOV R5, RZ, RZ, -R5 ;  /* 0x000000ffff05c224 */ /* 0x000fe200078e0a05 */
[----:B------:R-:W-:Y:S01]  /*66e0*/  ISETP.GE.AND P4, PT, R11, RZ, PT ;  /* 0x000000ff0b00720c */ /* 0x000fe20003f86270 */
[----:B------:R-:W-:Y:S01]  /*66f0*/  IMAD.MOV R11, RZ, RZ, -R14 ;  /* 0x000000ffff0b7224 */ /* 0x000fe200078e0a0e */
[----:B------:R-:W-:Y:S01]  /*6700*/  ISETP.GE.AND P6, PT, R7, RZ, PT ;  /* 0x000000ff0700720c */ /* 0x000fe20003fc6270 */
[C---:B------:R-:W-:Y:S01]  /*6710*/  IMAD.HI.U32 R9, R4.reuse, R6, RZ ;  /* 0x0000000604097227 */ /* 0x040fe200078e00ff */
[----:B------:R0:W-:Y:S03]  /*6720*/  STL [R1+0x1c], R5 ;  /* 0x00001c0501007387 */ /* 0x0001e60000100800 */
[----:B------:R-:W-:Y:S01]  /*6730*/  IMAD R7, R25, R11, R10 ;  /* 0x0000000b19077224 */ /* 0x000fe200078e020a */
[----:B------:R-:W-:Y:S01]  /*6740*/  IABS R11, R23 ;  /* 0x00000017000b7213 */ /* 0x000fe20000000000 */
[----:B------:R-:W-:Y:S01]  /*6750*/  IMAD.HI.U32 R8, R4, R12, RZ ;  /* 0x0000000c04087227 */ /* 0x000fe200078e00ff */
[----:B------:R-:W-:-:S03]  /*6760*/  IABS R10, R24 ;  /* 0x00000018000a7213 */ /* 0x000fc60000000000 */
[----:B------:R-:W-:Y:S01]  /*6770*/  @!P5 IMAD.IADD R2, R2, 0x1, -R25 ;  /* 0x000000010202d824 */ /* 0x000fe200078e0a19 */
[C---:B------:R-:W-:Y:S01]  /*6780*/  ISETP.GT.U32.AND P5, PT, R25.reuse, R7, PT ;  /* 0x000000071900720c */ /* 0x040fe20003fa4070 */
[----:B0-----:R-:W-:Y:S02]  /*6790*/  IMAD.MOV.U32 R5, RZ, RZ, R13 ;  /* 0x000000ffff057224 */ /* 0x001fe400078e000d */
[----:B------:R-:W-:Y:S02]  /*67a0*/  IMAD.MOV R9, RZ, RZ, -R9 ;  /* 0x000000ffff097224 */ /* 0x000fe400078e0a09 */
[----:B------:R-:W-:Y:S01]  /*67b0*/  @!P3 IMAD.MOV R5, RZ, RZ, -R5 ;  /* 0x000000ffff05b224 */ /* 0x000fe200078e0a05 */
[C---:B------:R-:W-:Y:S01]  /*67c0*/  ISETP.GT.U32.AND P3, PT, R25.reuse, R0, PT ;  /* 0x000000001900720c */ /* 0x040fe20003f64070 */
[----:B------:R-:W-:Y:S02]  /*67d0*/  IMAD.MOV R8, RZ, RZ, -R8 ;  /* 0x000000ffff087224 */ /* 0x000fe400078e0a08 */
[C---:B------:R-:W-:Y:S01]  /*67e0*/  IMAD R6, R25.reuse, R9, R6 ;  /* 0x0000000919067224 */ /* 0x040fe200078e0206 */
[----:B------:R0:W-:Y:S01]  /*67f0*/  STL [R1+0x18], R5 ;  /* 0x0000180501007387 */ /* 0x0001e20000100800 */
[----:B------:R-:W-:Y:S01]  /*6800*/  IMAD R12, R25, R8, R12 ;  /* 0x00000008190c7224 */ /* 0x000fe200078e020c */
[----:B------:R-:W-:Y:S01]  /*6810*/  IABS R9, R18 ;  /* 0x0000001200097213 */ /* 0x000fe20000000000 */
[----:B------:R-:W-:-:S02]  /*6820*/  @!P5 IMAD.IADD R7, R7, 0x1, -R25 ;  /* 0x000000010707d824 */ /* 0x000fc400078e0a19 */
[C---:B------:R-:W-:Y:S02]  /*6830*/  VIADD R8, R3.reuse, 0xa ;  /* 0x0000000a03087836 */ /* 0x040fe40000000000 */
[----:B------:R-:W-:Y:S01]  /*6840*/  VIADD R26, R3, 0x6 ;  /* 0x00000006031a7836 */ /* 0x000fe20000000000 */
[----:B------:R-:W-:Y:S01]  /*6850*/  ISETP.GT.U32.AND P5, PT, R25, R7, PT ;  /* 0x000000071900720c */ /* 0x000fe20003fa4070 */
[----:B------:R-:W-:Y:S01]  /*6860*/  @!P3 IMAD.IADD R0, R0, 0x1, -R25 ;  /* 0x000000010000b824 */ /* 0x000fe200078e0a19 */
[----:B------:R-:W-:Y:S01]  /*6870*/  ISETP.GE.AND P3, PT, R8, RZ, PT ;  /* 0x000000ff0800720c */ /* 0x000fe20003f66270 */
[----:B0-----:R-:W-:Y:S01]  /*6880*/  IMAD.MOV.U32 R5, RZ, RZ, R2 ;  /* 0x000000ffff057224 */ /* 0x001fe200078e0002 */
[----:B------:R-:W-:Y:S01]  /*6890*/  IABS R8, R8 ;  /* 0x0000000800087213 */ /* 0x000fe20000000000 */
[----:B------:R-:W-:-:S04]  /*68a0*/  IMAD.HI.U32 R2, R4, R11, RZ ;  /* 0x0000000b04027227 */ /* 0x000fc800078e00ff */
[----:B------:R-:W-:Y:S01]  /*68b0*/  @!P0 IMAD.MOV R5, RZ, RZ, -R5 ;  /* 0x000000ffff058224 */ /* 0x000fe200078e0a05 */
[----:B------:R-:W-:Y:S01]  /*68c0*/  ISETP.GE.AND P0, PT, R22, RZ, PT ;  /* 0x000000ff1600720c */ /* 0x000fe20003f06270 */
[----:B------:R-:W-:Y:S01]  /*68d0*/  IMAD.HI.U32 R14, R4, R8, RZ ;  /* 0x00000008040e7227 */ /* 0x000fe200078e00ff */
[----:B------:R-:W-:Y:S02]  /*68e0*/  IABS R22, R22 ;  /* 0x0000001600167213 */ /* 0x000fe40000000000 */
[----:B------:R0:W-:Y:S01]  /*68f0*/  STL [R1+0x14], R5 ;  /* 0x0000140501007387 */ /* 0x0001e20000100800 */
[----:B------:R-:W-:Y:S01]  /*6900*/  @!P5 IMAD.IADD R7, R7, 0x1, -R25 ;  /* 0x000000010707d824 */ /* 0x000fe200078e0a19 */
[----:B------:R-:W-:Y:S01]  /*6910*/  ISETP.GT.U32.AND P5, PT, R25, R12, PT ;  /* 0x0000000c1900720c */ /* 0x000fe20003fa4070 */
[----:B------:R-:W-:Y:S02]  /*6920*/  IMAD.MOV R14, RZ, RZ, -R14 ;  /* 0x000000ffff0e7224 */ /* 0x000fe400078e0a0e */
[----:B------:R-:W-:-:S02]  /*6930*/  IMAD.MOV R2, RZ, RZ, -R2 ;  /* 0x000000ffff027224 */ /* 0x000fc400078e0a02 */
[C---:B------:R-:W-:Y:S02]  /*6940*/  IMAD R8, R25.reuse, R14, R8 ;  /* 0x0000000e19087224 */ /* 0x040fe400078e0208 */
[C---:B------:R-:W-:Y:S02]  /*6950*/  IMAD R11, R25.reuse, R2, R11 ;  /* 0x00000002190b7224 */ /* 0x040fe400078e020b */
[----:B0-----:R-:W-:Y:S02]  /*6960*/  IMAD.MOV.U32 R5, RZ, RZ, R0 ;  /* 0x000000ffff057224 */ /* 0x001fe400078e0000 */
[----:B------:R-:W-:Y:S02]  /*6970*/  @!P1 IMAD.MOV R7, RZ, RZ, -R7 ;  /* 0x000000ffff079224 */ /* 0x000fe400078e0a07 */
[----:B------:R-:W-:Y:S01]  /*6980*/  @!P2 IMAD.MOV R5, RZ, RZ, -R5 ;  /* 0x000000ffff05a224 */ /* 0x000fe200078e0a05 */
[----:B------:R-:W-:Y:S01]  /*6990*/  ISETP.GT.U32.AND P2, PT, R25, R6, PT ;  /* 0x000000061900720c */ /* 0x000fe20003f44070 */
[----:B------:R-:W-:-:S02]  /*69a0*/  @!P5 IMAD.IADD R12, R12, 0x1, -R25 ;  /* 0x000000010c0cd824 */ /* 0x000fc400078e0a19 */
[C---:B------:R-:W-:Y:S01]  /*69b0*/  VIADD R20, R3.reuse, 0x5 ;  /* 0x0000000503147836 */ /* 0x040fe20000000000 */
[----:B------:R0:W-:Y:S01]  /*69c0*/  STL [R1+0xef8], R5 ;  /* 0x000ef80501007387 */ /* 0x0001e20000100800 */
[----:B------:R-:W-:Y:S01]  /*69d0*/  VIADD R21, R3, 0x4 ;  /* 0x0000000403157836 */ /* 0x000fe20000000000 */
[----:B------:R-:W-:Y:S01]  /*69e0*/  ISETP.GT.U32.AND P5, PT, R25, R12, PT ;  /* 0x0000000c1900720c */ /* 0x000fe20003fa4070 */
[----:B------:R-:W-:Y:S01]  /*69f0*/  VIADD R29, R3, 0x3 ;  /* 0x00000003031d7836 */ /* 0x000fe20000000000 */
[----:B------:R-:W-:Y:S01]  /*6a00*/  STL [R1+0xefc], R7 ;  /* 0x000efc0701007387 */ /* 0x000fe20000100800 */
[----:B------:R-:W-:Y:S01]  /*6a10*/  IMAD.HI.U32 R15, R4, R22, RZ ;  /* 0x00000016040f7227 */ /* 0x000fe200078e00ff */
[----:B------:R-:W-:Y:S02]  /*6a20*/  IABS R16, R20 ;  /* 0x0000001400107213 */ /* 0x000fe40000000000 */
[----:B------:R-:W-:Y:S01]  /*6a30*/  IABS R19, R21 ;  /* 0x0000001500137213 */ /* 0x000fe20000000000 */
[----:B------:R-:W-:-:S02]  /*6a40*/  @!P2 IMAD.IADD R6, R6, 0x1, -R25 ;  /* 0x000000010606a824 */ /* 0x000fc400078e0a19 */
[----:B0-----:R-:W-:Y:S02]  /*6a50*/  VIADD R5, R3, 0x2 ;  /* 0x0000000203057836 */ /* 0x001fe40000000000 */
[----:B------:R-:W-:Y:S01]  /*6a60*/  IMAD.HI.U32 R13, R4, R9, RZ ;  /* 0x00000009040d7227 */ /* 0x000fe200078e00ff */
[C---:B------:R-:W-:Y:S02]  /*6a70*/  ISETP.GT.U32.AND P2, PT, R25.reuse, R6, PT ;  /* 0x000000061900720c */ /* 0x040fe40003f44070 */
[----:B------:R-:W-:Y:S01]  /*6a80*/  IABS R14, R5 ;  /* 0x00000005000e7213 */ /* 0x000fe20000000000 */
[----:B------:R-:W-:Y:S01]  /*6a90*/  @!P5 IMAD.IADD R12, R12, 0x1, -R25 ;  /* 0x000000010c0cd824 */ /* 0x000fe200078e0a19 */
[----:B------:R-:W-:Y:S01]  /*6aa0*/  ISETP.GT.U32.AND P5, PT, R25, R8, PT ;  /* 0x000000081900720c */ /* 0x000fe20003fa4070 */
[----:B------:R-:W-:Y:S02]  /*6ab0*/  IMAD.MOV R15, RZ, RZ, -R15 ;  /* 0x000000ffff0f7224 */ /* 0x000fe400078e0a0f */
[----:B------:R-:W-:-:S04]  /*6ac0*/  IMAD.HI.U32 R2, R4, R14, RZ ;  /* 0x0000000e04027227 */ /* 0x000fc800078e00ff */
[----:B------:R-:W-:Y:S02]  /*6ad0*/  IMAD.MOV R2, RZ, RZ, -R2 ;  /* 0x000000ffff027224 */ /* 0x000fe400078e0a02 */
[----:B------:R-:W-:Y:S02]  /*6ae0*/  @!P2 IMAD.IADD R6, R6, 0x1, -R25 ;  /* 0x000000010606a824 */ /* 0x000fe400078e0a19 */
[----:B------:R-:W-:Y:S02]  /*6af0*/  @!P6 IMAD.MOV R12, RZ, RZ, -R12 ;  /* 0x000000ffff0ce224 */ /* 0x000fe400078e0a0c */
[----:B------:R-:W-:Y:S02]  /*6b00*/  @!P4 IMAD.MOV R6, RZ, RZ, -R6 ;  /* 0x000000ffff06c224 */ /* 0x000fe400078e0a06 */
[----:B------:R-:W-:Y:S02]  /*6b10*/  IMAD R14, R25, R2, R14 ;  /* 0x00000002190e7224 */ /* 0x000fe400078e020e */
[----:B------:R-:W-:Y:S01]  /*6b20*/  VIADD R2, R3, 0x1 ;  /* 0x0000000103027836 */ /* 0x000fe20000000000 */
[----:B------:R0:W-:Y:S01]  /*6b30*/  STL [R1+0xf00], R6 ;  /* 0x000f000601007387 */ /* 0x0001e20000100800 */
[----:B------:R-:W-:-:S02]  /*6b40*/  IMAD.MOV R13, RZ, RZ, -R13 ;  /* 0x000000ffff0d7224 */ /* 0x000fc400078e0a0d */
[C---:B------:R-:W-:Y:S01]  /*6b50*/  IMAD R22, R25.reuse, R15, R22 ;  /* 0x0000000f19167224 */ /* 0x040fe200078e0216 */
[----:B------:R-:W-:Y:S01]  /*6b60*/  STL [R1+0xf04], R12 ;  /* 0x000f040c01007387 */ /* 0x000fe20000100800 */
[C---:B------:R-:W-:Y:S01]  /*6b70*/  IMAD R9, R25.reuse, R13, R9 ;  /* 0x0000000d19097224 */ /* 0x040fe200078e0209 */
[----:B------:R-:W-:Y:S01]  /*6b80*/  IABS R13, R26 ;  /* 0x0000001a000d7213 */ /* 0x000fe20000000000 */
[----:B------:R-:W-:Y:S01]  /*6b90*/  @!P5 IMAD.IADD R8, R8, 0x1, -R25 ;  /* 0x000000010808d824 */ /* 0x000fe200078e0a19 */
[----:B------:R-:W2:Y:S01]  /*6ba0*/  LDL.LU R3, [R1+0xf8c] ;  /* 0x000f8c0001037983 */ /* 0x000ea20000300800 */
[C---:B------:R-:W-:Y:S01]  /*6bb0*/  ISETP.GT.U32.AND P2, PT, R25.reuse, R22, PT ;  /* 0x000000161900720c */ /* 0x040fe20003f44070 */
[C---:B------:R-:W-:Y:S01]  /*6bc0*/  IMAD.HI.U32 R0, R4.reuse, R10, RZ ;  /* 0x0000000a04007227 */ /* 0x040fe200078e00ff */
[----:B------:R-:W-:Y:S02]  /*6bd0*/  ISETP.GT.U32.AND P5, PT, R25, R11, PT ;  /* 0x0000000b1900720c */ /* 0x000fe40003fa4070 */
[----:B------:R-:W-:Y:S01]  /*6be0*/  IABS R15, R29 ;  /* 0x0000001d000f7213 */ /* 0x000fe20000000000 */
[----:B------:R-:W-:-:S04]  /*6bf0*/  IMAD.HI.U32 R28, R4, R13, RZ ;  /* 0x0000000d041c7227 */ /* 0x000fc800078e00ff */
[----:B------:R-:W-:Y:S02]  /*6c00*/  IMAD.MOV R28, RZ, RZ, -R28 ;  /* 0x000000ffff1c7224 */ /* 0x000fe400078e0a1c */
[----:B------:R-:W-:Y:S02]  /*6c10*/  IMAD.MOV R0, RZ, RZ, -R0 ;  /* 0x000000ffff007224 */ /* 0x000fe400078e0a00 */
[C---:B------:R-:W-:Y:S02]  /*6c20*/  IMAD R13, R25.reuse, R28, R13 ;  /* 0x0000001c190d7224 */ /* 0x040fe400078e020d */
[--C-:B------:R-:W-:Y:S01]  /*6c30*/  @!P2 IMAD.IADD R22, R22, 0x1, -R25.reuse ;  /* 0x000000011616a824 */ /* 0x100fe200078e0a19 */
[----:B------:R-:W1:Y:S01]  /*6c40*/  S2R R28, SR_TID.X ;  /* 0x00000000001c7919 */ /* 0x000e620000002100 */
[----:B------:R-:W-:Y:S01]  /*6c50*/  ISETP.GT.U32.AND P2, PT, R25, R9, PT ;  /* 0x000000091900720c */ /* 0x000fe20003f44070 */
[----:B------:R-:W-:Y:S01]  /*6c60*/  @!P5 IMAD.IADD R11, R11, 0x1, -R25 ;  /* 0x000000010b0bd824 */ /* 0x000fe200078e0a19 */
[C---:B------:R-:W-:Y:S01]  /*6c70*/  ISETP.GT.U32.AND P5, PT, R25.reuse, R8, PT ;  /* 0x000000081900720c */ /* 0x040fe20003fa4070 */
[C---:B------:R-:W-:Y:S01]  /*6c80*/  IMAD R10, R25.reuse, R0, R10 ;  /* 0x00000000190a7224 */ /* 0x040fe200078e020a */
[C---:B------:R-:W-:Y:S01]  /*6c90*/  ISETP.GT.U32.AND P1, PT, R25.reuse, R22, PT ;  /* 0x000000161900720c */ /* 0x040fe20003f24070 */
[----:B------:R-:W-:Y:S01]  /*6ca0*/  IMAD.HI.U32 R0, R4, R15, RZ ;  /* 0x0000000f04007227 */ /* 0x000fe200078e00ff */
[----:B------:R-:W-:-:S03]  /*6cb0*/  ISETP.GT.U32.AND P6, PT, R25, R11, PT ;  /* 0x0000000b1900720c */ /* 0x000fc60003fc4070 */
[----:B------:R-:W-:Y:S02]  /*6cc0*/  IMAD.MOV R0, RZ, RZ, -R0 ;  /* 0x000000ffff007224 */ /* 0x000fe400078e0a00 */
[----:B------:R-:W-:-:S04]  /*6cd0*/  IMAD.HI.U32 R27, R4, R16, RZ ;  /* 0x00000010041b7227 */ /* 0x000fc800078e00ff */
[----:B------:R-:W-:Y:S01]  /*6ce0*/  @!P2 IMAD.IADD R9, R9, 0x1, -R25 ;  /* 0x000000010909a824 */ /* 0x000fe200078e0a19 */
[C---:B------:R-:W-:Y:S01]  /*6cf0*/  ISETP.GT.U32.AND P2, PT, R25.reuse, R10, PT ;  /* 0x0000000a1900720c */ /* 0x040fe20003f44070 */
[----:B------:R-:W-:Y:S02]  /*6d00*/  IMAD R15, R25, R0, R15 ;  /* 0x00000000190f7224 */ /* 0x000fe400078e020f */
[----:B------:R-:W-:Y:S01]  /*6d10*/  @!P6 IMAD.IADD R11, R11, 0x1, -R25 ;  /* 0x000000010b0be824 */ /* 0x000fe200078e0a19 */
[C---:B------:R-:W-:Y:S01]  /*6d20*/  ISETP.GT.U32.AND P4, PT, R25.reuse, R9, PT ;  /* 0x000000091900720c */ /* 0x040fe20003f84070 */
[----:B------:R-:W-:Y:S01]  /*6d30*/  IMAD.HI.U32 R17, R4, R19, RZ ;  /* 0x0000001304117227 */ /* 0x000fe200078e00ff */
[----:B------:R-:W-:-:S03]  /*6d40*/  ISETP.GT.U32.AND P6, PT, R25, R15, PT ;  /* 0x0000000f1900720c */ /* 0x000fc60003fc4070 */
[----:B------:R-:W-:Y:S02]  /*6d50*/  IMAD.MOV R27, RZ, RZ, -R27 ;  /* 0x000000ffff1b7224 */ /* 0x000fe400078e0a1b */
[----:B------:R-:W-:Y:S02]  /*6d60*/  IMAD.MOV R17, RZ, RZ, -R17 ;  /* 0x000000ffff117224 */ /* 0x000fe400078e0a11 */
[----:B------:R-:W-:Y:S02]  /*6d70*/  @!P2 IMAD.IADD R10, R10, 0x1, -R25 ;  /* 0x000000010a0aa824 */ /* 0x000fe400078e0a19 */
[C---:B------:R-:W-:Y:S01]  /*6d80*/  IMAD R16, R25.reuse, R27, R16 ;  /* 0x0000001b19107224 */ /* 0x040fe200078e0210 */
[----:B-1----:R-:W-:Y:S01]  /*6d90*/  SHF.R.U32.HI R28, RZ, 0x5, R28 ;  /* 0x00000005ff1c7819 */ /* 0x002fe2000001161c */
[C---:B------:R-:W-:Y:S01]  /*6da0*/  IMAD R19, R25.reuse, R17, R19 ;  /* 0x0000001119137224 */ /* 0x040fe200078e0213 */
[C---:B------:R-:W-:Y:S01]  /*6db0*/  ISETP.GT.U32.AND P2, PT, R25.reuse, R10, PT ;  /* 0x0000000a1900720c */ /* 0x040fe20003f44070 */
[--C-:B------:R-:W-:Y:S01]  /*6dc0*/  @!P1 IMAD.IADD R22, R22, 0x1, -R25.reuse ;  /* 0x0000000116169824 */ /* 0x100fe200078e0a19 */
[----:B------:R-:W-:Y:S01]  /*6dd0*/  SGXT.U32 R28, R28, 0x2 ;  /* 0x000000021c1c781a */ /* 0x000fe20000000000 */
[--C-:B------:R-:W-:Y:S01]  /*6de0*/  @!P5 IMAD.IADD R8, R8, 0x1, -R25.reuse ;  /* 0x000000010808d824 */ /* 0x100fe200078e0a19 */
[----:B------:R-:W-:Y:S01]  /*6df0*/  ISETP.GT.U32.AND P1, PT, R25, R13, PT ;  /* 0x0000000d1900720c */ /* 0x000fe20003f24070 */
[--C-:B------:R-:W-:Y:S01]  /*6e00*/  @!P6 IMAD.IADD R15, R15, 0x1, -R25.reuse ;  /* 0x000000010f0fe824 */ /* 0x100fe200078e0a19 */
[----:B------:R-:W-:Y:S01]  /*6e10*/  ISETP.GT.U32.AND P5, PT, R25, R16, PT ;  /* 0x000000101900720c */ /* 0x000fe20003fa4070 */
[----:B------:R-:W-:Y:S01]  /*6e20*/  @!P4 IMAD.IADD R9, R9, 0x1, -R25 ;  /* 0x000000010909c824 */ /* 0x000fe200078e0a19 */
[----:B------:R-:W-:Y:S01]  /*6e30*/  LOP3.LUT R28, R28, 0xfc, RZ, 0xfc, !PT ;  /* 0x000000fc1c1c7812 */ /* 0x000fe200078efcff */
[----:B------:R-:W-:Y:S01]  /*6e40*/  @!P3 IMAD.MOV R8, RZ, RZ, -R8 ;  /* 0x000000ffff08b224 */ /* 0x000fe200078e0a08 */
[----:B------:R-:W-:-:S02]  /*6e50*/  ISETP.GT.U32.AND P4, PT, R25, R19, PT ;  /* 0x000000131900720c */ /* 0x000fc40003f84070 */
[----:B------:R-:W-:Y:S02]  /*6e60*/  ISETP.GT.U32.AND P3, PT, R25, R15, PT ;  /* 0x0000000f1900720c */ /* 0x000fe40003f64070 */
[----:B------:R-:W-:Y:S01]  /*6e70*/  IABS R27, R2 ;  /* 0x00000002001b7213 */ /* 0x000fe20000000000 */
[----:B------:R-:W-:Y:S02]  /*6e80*/  IMAD R17, R28, UR10, RZ ;  /* 0x0000000a1c117c24 */ /* 0x000fe4000f8e02ff */
[----:B------:R-:W-:Y:S01]  /*6e90*/  @!P2 IMAD.IADD R10, R10, 0x1, -R25 ;  /* 0x000000010a0aa824 */ /* 0x000fe200078e0a19 */
[----:B------:R-:W1:Y:S01]  /*6ea0*/  S2R R28, SR_TID.X ;  /* 0x00000000001c7919 */ /* 0x000e620000002100 */
[----:B------:R-:W-:Y:S01]  /*6eb0*/  ISETP.GE.AND P2, PT, R18, RZ, PT ;  /* 0x000000ff1200720c */ /* 0x000fe20003f46270 */
[----:B------:R-:W-:Y:S02]  /*6ec0*/  IMAD.MOV.U32 R18, RZ, RZ, R27 ;  /* 0x000000ffff127224 */ /* 0x000fe400078e001b */
[----:B------:R-:W-:-:S02]  /*6ed0*/  IMAD R0, RZ, RZ, -UR10 ;  /* 0x8000000aff007e24 */ /* 0x000fc4000f8e02ff */
[--C-:B------:R-:W-:Y:S01]  /*6ee0*/  @!P1 IMAD.IADD R13, R13, 0x1, -R25.reuse ;  /* 0x000000010d0d9824 */ /* 0x100fe200078e0a19 */
[----:B------:R-:W-:Y:S01]  /*6ef0*/  ISETP.GT.U32.AND P1, PT, R25, R14, PT ;  /* 0x0000000e1900720c */ /* 0x000fe20003f24070 */
[----:B------:R-:W-:Y:S01]  /*6f00*/  @!P5 IMAD.IADD R16, R16, 0x1, -R25 ;  /* 0x000000011010d824 */ /* 0x000fe200078e0a19 */
[----:B------:R-:W-:Y:S01]  /*6f10*/  ISETP.GE.AND P5, PT, R23, RZ, PT ;  /* 0x000000ff1700720c */ /* 0x000fe20003fa6270 */
[----:B------:R-:W-:-:S04]  /*6f20*/  IMAD.HI.U32 R23, R4, R18, RZ ;  /* 0x0000001204177227 */ /* 0x000fc800078e00ff */
[----:B0-----:R-:W-:Y:S02]  /*6f30*/  IMAD R6, R0, 0x4, R17 ;  /* 0x0000000400067824 */ /* 0x001fe400078e0211 */
[--C-:B------:R-:W-:Y:S01]  /*6f40*/  @!P4 IMAD.IADD R19, R19, 0x1, -R25.reuse ;  /* 0x000000011313c824 */ /* 0x100fe200078e0a19 */
[----:B------:R-:W-:Y:S01]  /*6f50*/  ISETP.GE.AND P4, PT, R24, RZ, PT ;  /* 0x000000ff1800720c */ /* 0x000fe20003f86270 */
[----:B------:R-:W-:Y:S02]  /*6f60*/  IMAD.MOV.U32 R4, RZ, RZ, R22 ;  /* 0x000000ffff047224 */ /* 0x000fe400078e0016 */
[----:B------:R-:W-:Y:S01]  /*6f70*/  @!P3 IMAD.IADD R15, R15, 0x1, -R25 ;  /* 0x000000010f0fb824 */ /* 0x000fe200078e0a19 */
[----:B------:R-:W-:Y:S01]  /*6f80*/  ISETP.GE.AND P3, PT, R5, RZ, PT ;  /* 0x000000ff0500720c */ /* 0x000fe20003f66270 */
[C---:B------:R-:W-:Y:S01]  /*6f90*/  IMAD R6, R0.reuse, 0x4, R6 ;  /* 0x0000000400067824 */ /* 0x040fe200078e0206 */
[----:B------:R-:W0:Y:S01]  /*6fa0*/  S2R R5, SR_TID.X ;  /* 0x0000000000057919 */ /* 0x000e220000002100 */
[----:B------:R-:W-:Y:S01]  /*6fb0*/  @!P0 IMAD.MOV R4, RZ, RZ, -R4 ;  /* 0x000000ffff048224 */ /* 0x000fe200078e0a04 */
[----:B------:R-:W-:Y:S01]  /*6fc0*/  ISETP.GT.U32.AND P0, PT, R25, R13, PT ;  /* 0x0000000d1900720c */ /* 0x000fe20003f04070 */
[----:B------:R-:W-:-:S02]  /*6fd0*/  IMAD R6, R0, 0x4, R6 ;  /* 0x0000000400067824 */ /* 0x000fc400078e0206 */
[----:B------:R-:W-:Y:S02]  /*6fe0*/  @!P1 IMAD.IADD R14, R14, 0x1, -R25 ;  /* 0x000000010e0e9824 */ /* 0x000fe400078e0a19 */
[----:B------:R-:W-:Y:S02]  /*6ff0*/  IMAD R6, R0, 0x4, R6 ;  /* 0x0000000400067824 */ /* 0x000fe400078e0206 */
[----:B------:R-:W-:Y:S01]  /*7000*/  @!P5 IMAD.MOV R11, RZ, RZ, -R11 ;  /* 0x000000ffff0bd224 */ /* 0x000fe200078e0a0b */
[C---:B------:R-:W-:Y:S01]  /*7010*/  ISETP.GT.U32.AND P5, PT, R25.reuse, R14, PT ;  /* 0x0000000e1900720c */ /* 0x040fe20003fa4070 */
[----:B------:R-:W-:Y:S01]  /*7020*/  @!P4 IMAD.MOV R10, RZ, RZ, -R10 ;  /* 0x000000ffff0ac224 */ /* 0x000fe200078e0a0a */
[----:B------:R-:W-:Y:S01]  /*7030*/  ISETP.GE.AND P4, PT, R20, RZ, PT ;  /* 0x000000ff1400720c */ /* 0x000fe20003f86270 */
[C---:B------:R-:W-:Y:S01]  /*7040*/  IMAD R20, R0.reuse, 0x4, R6 ;  /* 0x0000000400147824 */ /* 0x040fe200078e0206 */
[----:B------:R-:W-:Y:S01]  /*7050*/  ISETP.GT.U32.AND P1, PT, R25, R16, PT ;  /* 0x000000101900720c */ /* 0x000fe20003f24070 */
[----:B------:R-:W-:Y:S01]  /*7060*/  @!P0 IMAD.IADD R13, R13, 0x1, -R25 ;  /* 0x000000010d0d8824 */ /* 0x000fe200078e0a19 */
[----:B------:R-:W-:Y:S01]  /*7070*/  ISETP.GE.AND P0, PT, R21, RZ, PT ;  /* 0x000000ff1500720c */ /* 0x000fe20003f06270 */
[----:B------:R-:W-:Y:S01]  /*7080*/  IMAD R21, R0, 0x4, R20 ;  /* 0x0000000400157824 */ /* 0x000fe200078e0214 */
[----:B------:R-:W-:Y:S01]  /*7090*/  STL [R1+0xf08], R17 ;  /* 0x000f081101007387 */ /* 0x000fe20000100800 */
[----:B------:R-:W-:-:S02]  /*70a0*/  IMAD.MOV R22, RZ, RZ, -R23 ;  /* 0x000000ffff167224 */ /* 0x000fc400078e0a17 */
[----:B------:R-:W-:Y:S01]  /*70b0*/  IMAD R24, R0, 0x4, R21 ;  /* 0x0000000400187824 */ /* 0x000fe200078e0215 */
[----:B------:R1:W-:Y:S01]  /*70c0*/  STL [R1+0xf0c], R4 ;  /* 0x000f0c0401007387 */ /* 0x0003e20000100800 */
[----:B------:R-:W-:Y:S01]  /*70d0*/  @!P2 IMAD.MOV R9, RZ, RZ, -R9 ;  /* 0x000000ffff09a224 */ /* 0x000fe200078e0a09 */
[C---:B------:R-:W-:Y:S01]  /*70e0*/  ISETP.GT.U32.AND P2, PT, R25.reuse, R19, PT ;  /* 0x000000131900720c */ /* 0x040fe20003f44070 */
[----:B------:R-:W-:Y:S01]  /*70f0*/  IMAD R18, R25, R22, R18 ;  /* 0x0000001619127224 */ /* 0x000fe200078e0212 */
[----:B------:R-:W-:Y:S01]  /*7100*/  ISETP.GE.AND P6, PT, R26, RZ, PT ;  /* 0x000000ff1a00720c */ /* 0x000fe20003fc6270 */
[--C-:B------:R-:W-:Y:S01]  /*7110*/  @!P5 IMAD.IADD R14, R14, 0x1, -R25.reuse ;  /* 0x000000010e0ed824 */ /* 0x100fe200078e0a19 */
[----:B------:R-:W-:Y:S01]  /*7120*/  ISETP.GE.AND P5, PT, R2, RZ, PT ;  /* 0x000000ff0200720c */ /* 0x000fe20003fa6270 */
[----:B------:R-:W-:Y:S02]  /*7130*/  IMAD R22, R0, 0x4, R24 ;  /* 0x0000000400167824 */ /* 0x000fe400078e0218 */
[----:B-1----:R-:W-:Y:S01]  /*7140*/  IMAD.SHL.U32 R4, R28, 0x8, RZ ;  /* 0x000000081c047824 */ /* 0x002fe200078e00ff */
[----:B------:R-:W-:Y:S01]  /*7150*/  SHF.R.S32.HI R2, RZ, 0x6, R28 ;  /* 0x00000006ff027819 */ /* 0x000fe2000001141c */
[----:B------:R-:W-:Y:S01]  /*7160*/  @!P1 IMAD.IADD R16, R16, 0x1, -R25 ;  /* 0x0000000110109824 */ /* 0x000fe200078e0a19 */
[C---:B------:R-:W-:Y:S01]  /*7170*/  LOP3.LUT R23, R28.reuse, 0x60, RZ, 0xc0, !PT ;  /* 0x000000601c177812 */ /* 0x040fe200078ec0ff */
[----:B------:R-:W-:Y:S01]  /*7180*/  STL [R1+0xf10], R8 ;  /* 0x000f100801007387 */ /* 0x000fe20000100800 */
[----:B------:R-:W-:-:S02]  /*7190*/  LOP3.LUT R26, R28, 0x7, RZ, 0xc0, !PT ;  /* 0x000000071c1a7812 */ /* 0x000fc400078ec0ff */
[----:B------:R-:W-:Y:S01]  /*71a0*/  LOP3.LUT R27, R4, 0x30, RZ, 0xc0, !PT ;  /* 0x00000030041b7812 */ /* 0x000fe200078ec0ff */
[----:B------:R-:W-:Y:S01]  /*71b0*/  STL [R1+0xf14], R9 ;  /* 0x000f140901007387 */ /* 0x000fe20000100800 */
[----:B------:R-:W-:Y:S01]  /*71c0*/  ISETP.GE.AND P1, PT, R29, RZ, PT ;  /* 0x000000ff1d00720c */ /* 0x000fe20003f26270 */
[----:B------:R-:W-:Y:S01]  /*71d0*/  IMAD R29, R0, 0x4, R22 ;  /* 0x00000004001d7824 */ /* 0x000fe200078e0216 */
[----:B------:R-:W-:Y:S01]  /*71e0*/  SGXT R7, R2, 0x1 ;  /* 0x000000010207781a */ /* 0x000fe20000000200 */
[----:B------:R-:W-:Y:S01]  /*71f0*/  STL [R1+0xf18], R11 ;  /* 0x000f180b01007387 */ /* 0x000fe20000100800 */
[C---:B------:R-:W-:Y:S02]  /*7200*/  IMAD R2, R26.reuse, 0x4, R23 ;  /* 0x000000041a027824 */ /* 0x040fe400078e0217 */
[----:B------:R-:W-:Y:S01]  /*7210*/  IMAD R27, R26, 0x40, R27 ;  /* 0x000000401a1b7824 */ /* 0x000fe200078e021b */
[----:B------:R-:W-:Y:S01]  /*7220*/  STL [R1+0xf1c], R10 ;  /* 0x000f1c0a01007387 */ /* 0x000fe20000100800 */
[----:B0-----:R-:W-:-:S02]  /*7230*/  IMAD.SHL.U32 R6, R5, 0x2, RZ ;  /* 0x0000000205067824 */ /* 0x001fc400078e00ff */
[----:B------:R-:W-:Y:S01]  /*7240*/  IMAD R23, R0, 0x4, R29 ;  /* 0x0000000400177824 */ /* 0x000fe200078e021d */
[----:B------:R-:W-:Y:S01]  /*7250*/  STL [R1+0xf20], R20 ;  /* 0x000f201401007387 */ /* 0x000fe20000100800 */
[----:B------:R-:W-:-:S03]  /*7260*/  IMAD.SHL.U32 R26, R26, 0x10, RZ ;  /* 0x000000101a1a7824 */ /* 0x000fc600078e00ff */
[----:B------:R-:W-:Y:S01]  /*7270*/  STL [R1+0xf24], R21 ;  /* 0x000f241501007387 */ /* 0x000fe20000100800 */
[----:B------:R-:W-:-:S03]  /*7280*/  @!P2 IMAD.IADD R19, R19, 0x1, -R25 ;  /* 0x000000011313a824 */ /* 0x000fc600078e0a19 */
[----:B------:R-:W-:Y:S01]  /*7290*/  STL [R1+0xf28], R24 ;  /* 0x000f281801007387 */ /* 0x000fe20000100800 */
[----:B------:R-:W-:Y:S01]  /*72a0*/  ISETP.GT.U32.AND P2, PT, R25, R18, PT ;  /* 0x000000121900720c */ /* 0x000fe20003f44070 */
[----:B------:R-:W-:Y:S02]  /*72b0*/  IMAD R5, R0, 0x4, R23 ;  /* 0x0000000400057824 */ /* 0x000fe400078e0217 */
[----:B------:R-:W-:Y:S01]  /*72c0*/  STL [R1+0xf2c], R22 ;  /* 0x000f2c1601007387 */ /* 0x000fe20000100800 */
[----:B------:R-:W-:-:S03]  /*72d0*/  LOP3.LUT R26, R26, 0x30, R6, 0x78, !PT ;  /* 0x000000301a1a7812 */ /* 0x000fc600078e7806 */
[----:B------:R0:W-:Y:S01]  /*72e0*/  STL [R1+0xdc0], R4 ;  /* 0x000dc00401007387 */ /* 0x0001e20000100800 */
[----:B------:R-:W-:Y:S01]  /*72f0*/  LOP3.LUT R27, R27, 0x10, R6, 0x78, !PT ;  /* 0x000000101b1b7812 */ /* 0x000fe200078e7806 */
[----:B------:R-:W-:Y:S02]  /*7300*/  IMAD R5, R0, 0x4, R5 ;  /* 0x0000000400057824 */ /* 0x000fe400078e0205 */
[----:B0-----:R-:W-:Y:S01]  /*7310*/  IMAD.SHL.U32 R4, R28, 0x20, RZ ;  /* 0x000000201c047824 */ /* 0x001fe200078e00ff */
[----:B------:R-:W-:-:S04]  /*7320*/  LOP3.LUT R28, R7, 0x90, RZ, 0xc0, !PT ;  /* 0x00000090071c7812 */ /* 0x000fc800078ec0ff */
[----:B------:R-:W-:Y:S01]  /*7330*/  LOP3.LUT R7, R28, 0x7e, R6, 0x78, !PT ;  /* 0x0000007e1c077812 */ /* 0x000fe200078e7806 */
[----:B------:R-:W-:Y:S01]  /*7340*/  IMAD.U32 R6, R2, 0x80, R26 ;  /* 0x0000008002067824 */ /* 0x000fe200078e001a */
[----:B------:R-:W-:Y:S01]  /*7350*/  LOP3.LUT R2, R27, 0x200, R4, 0xf8, !PT ;  /* 0x000002001b027812 */ /* 0x000fe200078ef804 */
[----:B------:R-:W-:Y:S01]  /*7360*/  IMAD R28, R0, 0x4, R5 ;  /* 0x00000004001c7824 */ /* 0x000fe200078e0205 */
[----:B------:R-:W-:Y:S01]  /*7370*/  STL [R1+0xf30], R29 ;  /* 0x000f301d01007387 */ /* 0x000fe20000100800 */
[----:B------:R-:W-:-:S03]  /*7380*/  @!P2 IMAD.IADD R18, R18, 0x1, -R25 ;  /* 0x000000011212a824 */ /* 0x000fc600078e0a19 */
[----:B------:R-:W-:Y:S01]  /*7390*/  STL [R1+0xf34], R23 ;  /* 0x000f341701007387 */ /* 0x000fe20000100800 */
[----:B------:R-:W-:-:S03]  /*73a0*/  IMAD R26, R0, 0x4, R28 ;  /* 0x00000004001a7824 */ /* 0x000fc600078e021c */
[----:B------:R-:W-:Y:S04]  /*73b0*/  STL [R1+0x148], R6 ;  /* 0x0001480601007387 */ /* 0x000fe80000100800 */
[----:B------:R-:W-:Y:S04]  /*73c0*/  STL [R1+0x14c], R2 ;  /* 0x00014c0201007387 */ /* 0x000fe80000100800 */
[----:B------:R0:W-:Y:S01]  /*73d0*/  STL [R1+0xf38], R28 ;  /* 0x000f381c01007387 */ /* 0x0001e20000100800 */
[----:B------:R-:W-:-:S03]  /*73e0*/  ISETP.GT.U32.AND P2, PT, R25, R18, PT ;  /* 0x000000121900720c */ /* 0x000fc60003f44070 */
[----:B0-----:R-:W3:Y:S04]  /*73f0*/  LDL.LU R28, [R1+0x1dc] ;  /* 0x0001dc00011c7983 */ /* 0x001ee80000300800 */
[----:B------:R-:W4:Y:S04]  /*7400*/  LDL.LU R23, [R1+0x1d8] ;  /* 0x0001d80001177983 */ /* 0x000f280000300800 */
[----:B------:R-:W5:Y:S04]  /*7410*/  LDL.LU R29, [R1+0x1d4] ;  /* 0x0001d400011d7983 */ /* 0x000f680000300800 */
[----:B------:R-:W5:Y:S04]  /*7420*/  LDL.LU R22, [R1+0x1d0] ;  /* 0x0001d00001167983 */ /* 0x000f680000300800 */
[----:B------:R-:W5:Y:S04]  /*7430*/  LDL.LU R24, [R1+0x1cc] ;  /* 0x0001cc0001187983 */ /* 0x000f680000300800 */
[----:B------:R-:W5:Y:S04]  /*7440*/  LDL.LU R21, [R1+0x1c8] ;  /* 0x0001c80001157983 */ /* 0x000f680000300800 */
[----:B------:R-:W5:Y:S04]  /*7450*/  LDL.LU R20, [R1+0x1c4] ;  /* 0x0001c40001147983 */ /* 0x000f680000300800 */
[----:B------:R-:W5:Y:S04]  /*7460*/  LDL.LU R10, [R1+0x1c0] ;  /* 0x0001c000010a7983 */ /* 0x000f680000300800 */
[----:B------:R-:W5:Y:S04]  /*7470*/  LDL.LU R11, [R1+0x1bc] ;  /* 0x0001bc00010b7983 */ /* 0x000f680000300800 */
[----:B------:R-:W5:Y:S04]  /*7480*/  LDL.LU R9, [R1+0x1b8] ;  /* 0x0001b80001097983 */ /* 0x000f680000300800 */
[----:B------:R-:W5:Y:S01]  /*7490*/  LDL.LU R8, [R1+0x1b4] ;  /* 0x0001b40001087983 */ /* 0x000f620000300800 */
[----:B------:R-:W-:-:S03]  /*74a0*/  IMAD R2, R0, 0x4, R26 ;  /* 0x0000000400027824 */ /* 0x000fc600078e021a */
[----:B------:R-:W5:Y:S04]  /*74b0*/  LDL.LU R4, [R1+0x1b0] ;  /* 0x0001b00001047983 */ /* 0x000f680000300800 */
[----:B------:R-:W5:Y:S01]  /*74c0*/  LDL.LU R17, [R1+0x1ac] ;  /* 0x0001ac0001117983 */ /* 0x000f620000300800 */
[----:B------:R-:W-:-:S03]  /*74d0*/  @!P6 IMAD.MOV R13, RZ, RZ, -R13 ;  /* 0x000000ffff0de224 */ /* 0x000fc600078e0a0d */
[----:B------:R-:W5:Y:S01]  /*74e0*/  LDL.LU R12, [R1+0x1a8] ;  /* 0x0001a800010c7983 */ /* 0x000f620000300800 */
[----:B------:R-:W-:-:S03]  /*74f0*/  @!P2 IMAD.IADD R18, R18, 0x1, -R25 ;  /* 0x000000011212a824 */ /* 0x000fc600078e0a19 */
[----:B------:R-:W5:Y:S04]  /*7500*/  LDL.LU R6, [R1+0x1a4] ;  /* 0x0001a40001067983 */ /* 0x000f680000300800 */
[----:B------:R-:W5:Y:S04]  /*7510*/  LDL.LU R7, [R1+0x1a0] ;  /* 0x0001a00001077983 */ /* 0x000f680000300800 */
[----:B------:R-:W5:Y:S04]  /*7520*/  LDL.LU R5, [R1+0x19c] ;  /* 0x00019c0001057983 */ /* 0x000f680000300800 */
[----:B------:R0:W-:Y:S04]  /*7530*/  STL [R1+0xf3c], R26 ;  /* 0x000f3c1a01007387 */ /* 0x0001e80000100800 */
[----:B0-----:R-:W3:Y:S04]  /*7540*/  LDL.LU R26, [R1+0x1e0] ;  /* 0x0001e000011a7983 */ /* 0x001ee80000300800 */
[----:B------:R0:W-:Y:S01]  /*7550*/  STL [R1+0xf40], R2 ;  /* 0x000f400201007387 */ /* 0x0001e20000100800 */
[----:B--2---:R-:W-:-:S02]  /*7560*/  ISETP.NE.AND P2, PT, R3, RZ, PT ;  /* 0x000000ff0300720c */ /* 0x004fc40003f45270 */
[----:B------:R-:W-:Y:S01]  /*7570*/  LOP3.LUT R25, RZ, R3, RZ, 0x33, !PT ;  /* 0x00000003ff197212 */ /* 0x000fe200078e33ff */
[----:B------:R-:W-:Y:S02]  /*7580*/  IMAD R3, R0, 0x4, R2 ;  /* 0x0000000400037824 */ /* 0x000fe400078e0202 */
[----:B0-----:R-:W2:Y:S04]  /*7590*/  LDL.LU R2, [R1+0x1e4] ;  /* 0x0001e40001027983 */ /* 0x001ea80000300800 */
[----:B------:R0:W-:Y:S04]  /*75a0*/  STL [R1+0xf44], R13 ;  /* 0x000f440d01007387 */ /* 0x0001e80000100800 */
[----:B0-----:R-:W4:Y:S01]  /*75b0*/  LDL.LU R13, [R1+0x1e8] ;  /* 0x0001e800010d7983 */ /* 0x001f220000300800 */
[----:B------:R-:W-:-:S02]  /*75c0*/  @!P4 IMAD.MOV R16, RZ, RZ, -R16 ;  /* 0x000000ffff10c224 */ /* 0x000fc400078e0a10 */
[----:B------:R-:W-:Y:S02]  /*75d0*/  @!P0 IMAD.MOV R19, RZ, RZ, -R19 ;  /* 0x000000ffff138224 */ /* 0x000fe400078e0a13 */
[----:B------:R-:W-:Y:S02]  /*75e0*/  @!P1 IMAD.MOV R15, RZ, RZ, -R15 ;  /* 0x000000ffff0f9224 */ /* 0x000fe400078e0a0f */
[----:B------:R-:W-:Y:S01]  /*75f0*/  @!P3 IMAD.MOV R14, RZ, RZ, -R14 ;  /* 0x000000ffff0eb224 */ /* 0x000fe200078e0a0e */
[----:B------:R-:W-:Y:S01]  /*7600*/  STL [R1+0xf48], R16 ;  /* 0x000f481001007387 */ /* 0x000fe20000100800 */
[----:B------:R-:W-:Y:S02]  /*7610*/  @!P5 IMAD.MOV R18, RZ, RZ, -R18 ;  /* 0x000000ffff12d224 */ /* 0x000fe400078e0a12 */
[----:B------:R-:W-:Y:S01]  /*7620*/  IMAD R27, R0, 0x4, R3 ;  /* 0x00000004001b7824 */ /* 0x000fe200078e0203 */
[----:B------:R-:W-:Y:S04]  /*7630*/  STL [R1+0xf4c], R19 ;  /* 0x000f4c1301007387 */ /* 0x000fe80000100800 */
[----:B------:R-:W-:Y:S04]  /*7640*/  STL [R1+0xf50], R15 ;  /* 0x000f500f01007387 */ /* 0x000fe80000100800 */
[----:B------:R-:W-:Y:S04]  /*7650*/  STL [R1+0xf54], R14 ;  /* 0x000f540e01007387 */ /* 0x000fe80000100800 */
[----:B------:R-:W-:Y:S04]  /*7660*/  STL [R1+0xf58], R18 ;  /* 0x000f581201007387 */ /* 0x000fe80000100800 */
[----:B------:R-:W-:Y:S04]  /*7670*/  STL [R1+0xf64], R27 ;  /* 0x000f641b01007387 */ /* 0x000fe80000100800 */
[----:B------:R-:W-:Y:S04]  /*7680*/  STL [R1+0xf60], R0 ;  /* 0x000f600001007387 */ /* 0x000fe80000100800 */
[----:B------:R3:W-:Y:S02]  /*7690*/  STL [R1+0xf5c], R3 ;  /* 0x000f5c0301007387 */ /* 0x0007e40000100800 */
[----:B---3--:R-:W-:-:S02]  /*76a0*/  SEL R3, R25, R26, !P2 ;  /* 0x0000001a19037207 */ /* 0x008fc40005000000 */
[C---:B--2---:R-:W-:Y:S02]  /*76b0*/  SEL R0, R25.reuse, R2, !P2 ;  /* 0x0000000219007207 */ /* 0x044fe40005000000 */
[C---:B------:R-:W-:Y:S02]  /*76c0*/  SEL R2, R25.reuse, R28, !P2 ;  /* 0x0000001c19027207 */ /* 0x040fe40005000000 */
[----:B----4-:R-:W-:-:S05]  /*76d0*/  SEL R13, R25, R13, !P2 ;  /* 0x0000000d190d7207 */ /* 0x010fca0005000000 */
[----:B------:R-:W-:Y:S04]  /*76e0*/  STL [R1+0x244], R13 ;  /* 0x0002440d01007387 */ /* 0x000fe80000100800 */
[----:B------:R0:W-:Y:S04]  /*76f0*/  STL [R1+0x240], R0 ;  /* 0x0002400001007387 */ /* 0x0001e80000100800 */
[----:B------:R5:W-:Y:S01]  /*7700*/  STL [R1+0x23c], R3 ;  /* 0x00023c0301007387 */ /* 0x000be20000100800 */
[----:B0-----:R-:W-:-:S03]  /*7710*/  SEL R0, R25, R23, !P2 ;  /* 0x0000001719007207 */ /* 0x001fc60005000000 */
[----:B------:R0:W-:Y:S01]  /*7720*/  STL [R1+0x238], R2 ;  /* 0x0002380201007387 */ /* 0x0001e20000100800 */
[----:B-----5:R-:W-:-:S03]  /*7730*/  SEL R3, R25, R29, !P2 ;  /* 0x0000001d19037207 */ /* 0x020fc60005000000 */
[----:B------:R1:W-:Y:S04]  /*7740*/  STL [R1+0x234], R0 ;  /* 0x0002340001007387 */ /* 0x0003e80000100800 */
[----:B------:R2:W-:Y:S01]  /*7750*/  STL [R1+0x230], R3 ;  /* 0x0002300301007387 */ /* 0x0005e20000100800 */
[C---:B0-----:R-:W-:Y:S02]  /*7760*/  SEL R2, R25.reuse, R22, !P2 ;  /* 0x0000001619027207 */ /* 0x041fe40005000000 */
[----:B-1----:R-:W-:-:S03]  /*7770*/  SEL R0, R25, R24, !P2 ;  /* 0x0000001819007207 */ /* 0x002fc60005000000 */
[----:B------:R0:W-:Y:S01]  /*7780*/  STL [R1+0x22c], R2 ;  /* 0x00022c0201007387 */ /* 0x0001e20000100800 */
[----:B--2---:R-:W-:-:S03]  /*7790*/  SEL R3, R25, R21, !P2 ;  /* 0x0000001519037207 */ /* 0x004fc60005000000 */
        /* <DEDUP_REMOVED lines=16> */
[----:B------:R-:W-:Y:S01]  /*78a0*/  STL [R1+0x208], R2 ;  /* 0x0002080201007387 */ /* 0x000fe20000100800 */
[----:B--2---:R-:W-:-:S03]  /*78b0*/  SEL R3, R25, R6, !P2 ;  /* 0x0000000619037207 */ /* 0x004fc60005000000 */
[----:B------:R-:W-:Y:S04]  /*78c0*/  STL [R1+0x204], R0 ;  /* 0x0002040001007387 */ /* 0x000fe80000100800 */
[----:B------:R0:W-:Y:S04]  /*78d0*/  STL [R1+0x200], R3 ;  /* 0x0002000301007387 */ /* 0x0001e80000100800 */
[----:B0-----:R-:W2:Y:S01]  /*78e0*/  LDL.LU R3, [R1+0x18c] ;  /* 0x00018c0001037983 */ /* 0x001ea20000300800 */
[C---:B------:R-:W-:Y:S02]  /*78f0*/  SEL R2, R25.reuse, R7, !P2 ;  /* 0x0000000719027207 */ /* 0x040fe40005000000 */
[----:B------:R-:W-:-:S03]  /*7900*/  SEL R0, R25, R5, !P2 ;  /* 0x0000000519007207 */ /* 0x000fc60005000000 */
[----:B------:R-:W-:Y:S04]  /*7910*/  STL [R1+0x1fc], R2 ;  /* 0x0001fc0201007387 */ /* 0x000fe80000100800 */
[----:B--2---:R0:W-:Y:S04]  /*7920*/  STL [R1+0xf80], R3 ;  /* 0x000f800301007387 */ /* 0x0041e80000100800 */
[----:B------:R-:W-:Y:S04]  /*7930*/  STL [R1+0x1f8], R0 ;  /* 0x0001f80001007387 */ /* 0x000fe80000100800 */
[----:B0-----:R-:W2:Y:S04]  /*7940*/  LDL.LU R3, [R1+0x190] ;  /* 0x0001900001037983 */ /* 0x001ea80000300800 */
[----:B--2---:R0:W-:Y:S04]  /*7950*/  STL [R1+0xf84], R3 ;  /* 0x000f840301007387 */ /* 0x0041e80000100800 */
[----:B0-----:R-:W2:Y:S04]  /*7960*/  LDL.LU R3, [R1+0x194] ;  /* 0x0001940001037983 */ /* 0x001ea80000300800 */
[----:B--2---:R0:W-:Y:S04]  /*7970*/  STL [R1+0xf88], R3 ;  /* 0x000f880301007387 */ /* 0x0041e80000100800 */
[----:B0-----:R-:W2:Y:S04]  /*7980*/  LDL.LU R3, [R1+0x198] ;  /* 0x0001980001037983 */ /* 0x001ea80000300800 */
[----:B------:R-:W3:Y:S04]  /*7990*/  LDL.LU R0, [R1+0x188] ;  /* 0x0001880001007983 */ /* 0x000ee80000300800 */
[----:B------:R-:W4:Y:S04]  /*79a0*/  LDL.LU R27, [R1+0x184] ;  /* 0x00018400011b7983 */ /* 0x000f280000300800 */
[----:B------:R-:W5:Y:S04]  /*79b0*/  LDL.LU R18, [R1+0x180] ;  /* 0x0001800001127983 */ /* 0x000f680000300800 */
[----:B------:R-:W5:Y:S04]  /*79c0*/  LDL.LU R14, [R1+0x17c] ;  /* 0x00017c00010e7983 */ /* 0x000f680000300800 */
[----:B------:R-:W5:Y:S04]  /*79d0*/  LDL.LU R15, [R1+0x178] ;  /* 0x00017800010f7983 */ /* 0x000f680000300800 */
[----:B------:R-:W5:Y:S04]  /*79e0*/  LDL.LU R19, [R1+0x174] ;  /* 0x0001740001137983 */ /* 0x000f680000300800 */
[----:B------:R-:W5:Y:S04]  /*79f0*/  LDL.LU R16, [R1+0x170] ;  /* 0x0001700001107983 */ /* 0x000f680000300800 */
[----:B------:R-:W3:Y:S04]  /*7a00*/  LDL.LU R13, [R1+0x16c] ;  /* 0x00016c00010d7983 */ /* 0x000ee80000300800 */
        /* <DEDUP_REMOVED lines=19> */
[----:B--2---:R-:W-:-:S05]  /*7b40*/  SEL R3, R25, R3, !P2 ;  /* 0x0000000319037207 */ /* 0x004fca0005000000 */
[----:B------:R0:W-:Y:S04]  /*7b50*/  STL [R1+0x1f4], R3 ;  /* 0x0001f40301007387 */ /* 0x0001e80000100800 */
[----:B0-----:R-:W2:Y:S02]  /*7b60*/  LDL.LU R3, [R1+0xf88] ;  /* 0x000f880001037983 */ /* 0x001ea40000300800 */
[----:B--2---:R-:W-:-:S05]  /*7b70*/  SEL R3, R25, R3, !P2 ;  /* 0x0000000319037207 */ /* 0x004fca0005000000 */
[----:B------:R0:W-:Y:S04]  /*7b80*/  STL [R1+0x1f0], R3 ;  /* 0x0001f00301007387 */ /* 0x0001e80000100800 */
[----:B0-----:R-:W2:Y:S02]  /*7b90*/  LDL.LU R3, [R1+0xf84] ;  /* 0x000f840001037983 */ /* 0x001ea40000300800 */
[----:B--2---:R-:W-:-:S05]  /*7ba0*/  SEL R3, R25, R3, !P2 ;  /* 0x0000000319037207 */ /* 0x004fca0005000000 */
[----:B------:R0:W-:Y:S04]  /*7bb0*/  STL [R1+0x1ec], R3 ;  /* 0x0001ec0301007387 */ /* 0x0001e80000100800 */
[----:B0-----:R-:W2:Y:S01]  /*7bc0*/  LDL.LU R3, [R1+0xf80] ;  /* 0x000f800001037983 */ /* 0x001ea20000300800 */
[C---:B----4-:R-:W-:Y:S02]  /*7bd0*/  SEL R27, R25.reuse, R27, !P2 ;  /* 0x0000001b191b7207 */ /* 0x050fe40005000000 */
[C---:B---3--:R-:W-:Y:S02]  /*7be0*/  SEL R13, R25.reuse, R13, !P2 ;  /* 0x0000000d190d7207 */ /* 0x048fe40005000000 */
[----:B--2---:R-:W-:-:S05]  /*7bf0*/  SEL R3, R25, R3, !P2 ;  /* 0x0000000319037207 */ /* 0x004fca0005000000 */
[----:B------:R0:W-:Y:S02]  /*7c00*/  STL [R1+0x1e8], R3 ;  /* 0x0001e80301007387 */ /* 0x0001e40000100800 */
[C---:B0-----:R-:W-:Y:S02]  /*7c10*/  SEL R3, R25.reuse, R0, !P2 ;  /* 0x0000000019037207 */ /* 0x041fe40005000000 */
[----:B-----5:R-:W-:-:S03]  /*7c20*/  SEL R0, R25, R18, !P2 ;  /* 0x0000001219007207 */ /* 0x020fc60005000000 */
[----:B------:R0:W-:Y:S04]  /*7c30*/  STL [R1+0x1e4], R3 ;  /* 0x0001e40301007387 */ /* 0x0001e80000100800 */
[----:B------:R-:W-:Y:S01]  /*7c40*/  STL [R1+0x1e0], R27 ;  /* 0x0001e01b01007387 */ /* 0x000fe20000100800 */
[----:B0-----:R-:W-:-:S03]  /*7c50*/  SEL R3, R25, R14, !P2 ;  /* 0x0000000e19037207 */ /* 0x001fc60005000000 */
[----:B------:R0:W-:Y:S01]  /*7c60*/  STL [R1+0x1dc], R0 ;  /* 0x0001dc0001007387 */ /* 0x0001e20000100800 */
[----:B------:R-:W-:-:S03]  /*7c70*/  SEL R14, R25, R15, !P2 ;  /* 0x0000000f190e7207 */ /* 0x000fc60005000000 */
[----:B------:R1:W-:Y:S01]  /*7c80*/  STL [R1+0x1d8], R3 ;  /* 0x0001d80301007387 */ /* 0x0003e20000100800 */
[----:B0-----:R-:W-:-:S03]  /*7c90*/  SEL R0, R25, R19, !P2 ;  /* 0x0000001319007207 */ /* 0x001fc60005000000 */
[----:B------:R-:W-:Y:S01]  /*7ca0*/  STL [R1+0x1d4], R14 ;  /* 0x0001d40e01007387 */ /* 0x000fe20000100800 */
[----:B-1----:R-:W-:-:S03]  /*7cb0*/  SEL R3, R25, R16, !P2 ;  /* 0x0000001019037207 */ /* 0x002fc60005000000 */
[----:B------:R0:W-:Y:S04]  /*7cc0*/  STL [R1+0x1d0], R0 ;  /* 0x0001d00001007387 */ /* 0x0001e80000100800 */
[----:B------:R1:W-:Y:S01]  /*7cd0*/  STL [R1+0x1cc], R3 ;  /* 0x0001cc0301007387 */ /* 0x0003e20000100800 */
[----:B0-----:R-:W-:-:S03]  /*7ce0*/  SEL R0, R25, R2, !P2 ;  /* 0x0000000219007207 */ /* 0x001fc60005000000 */
[----:B------:R-:W-:Y:S01]  /*7cf0*/  STL [R1+0x1c8], R13 ;  /* 0x0001c80d01007387 */ /* 0x000fe20000100800 */
[----:B-1----:R-:W-:-:S03]  /*7d00*/  SEL R3, R25, R26, !P2 ;  /* 0x0000001a19037207 */ /* 0x002fc60005000000 */
[----:B------:R0:W-:Y:S01]  /*7d10*/  STL [R1+0x1c4], R0 ;  /* 0x0001c40001007387 */ /* 0x0001e20000100800 */
[----:B------:R-:W-:-:S03]  /*7d20*/  SEL R2, R25, R28, !P2 ;  /* 0x0000001c19027207 */ /* 0x000fc60005000000 */
[----:B------:R1:W-:Y:S01]  /*7d30*/  STL [R1+0x1c0], R3 ;  /* 0x0001c00301007387 */ /* 0x0003e20000100800 */
[----:B0-----:R-:W-:-:S03]  /*7d40*/  SEL R0, R25, R23, !P2 ;  /* 0x0000001719007207 */ /* 0x001fc60005000000 */
[----:B------:R0:W-:Y:S01]  /*7d50*/  STL [R1+0x1bc], R2 ;  /* 0x0001bc0201007387 */ /* 0x0001e20000100800 */
[----:B-1----:R-:W-:-:S03]  /*7d60*/  SEL R3, R25, R29, !P2 ;  /* 0x0000001d19037207 */ /* 0x002fc60005000000 */
        /* <DEDUP_REMOVED lines=124> */
[----:B------:R-:W-:Y:S04]  /*8530*/  STL [R1+0xfc], R3 ;  /* 0x0000fc0301007387 */ /* 0x000fe80000100800 */
[----:B------:R-:W2:Y:S01]  /*8540*/  LDL.LU R27, [R1+0x84] ;  /* 0x00008400011b7983 */ /* 0x000ea20000300800 */
[C---:B0-----:R-:W-:Y:S02]  /*8550*/  SEL R2, R25.reuse, R7, !P2 ;  /* 0x0000000719027207 */ /* 0x041fe40005000000 */
[----:B-1----:R-:W-:-:S03]  /*8560*/  SEL R0, R25, R5, !P2 ;  /* 0x0000000519007207 */ /* 0x002fc60005000000 */
        /* <DEDUP_REMOVED lines=44> */
[C---:B---3--:R-:W-:Y:S02]  /*8830*/  SEL R0, R25.reuse, R0, !P2 ;  /* 0x0000000019007207 */ /* 0x048fe40005000000 */
[C---:B----4-:R-:W-:Y:S02]  /*8840*/  SEL R3, R25.reuse, R3, !P2 ;  /* 0x0000000319037207 */ /* 0x050fe40005000000 */
[C---:B-----5:R-:W-:Y:S02]  /*8850*/  SEL R18, R25.reuse, R18, !P2 ;  /* 0x0000001219127207 */ /* 0x060fe40005000000 */
[----:B------:R-:W-:-:S02]  /*8860*/  SEL R14, R25, R14, !P2 ;  /* 0x0000000e190e7207 */ /* 0x000fc40005000000 */
[C---:B------:R-:W-:Y:S02]  /*8870*/  SEL R15, R25.reuse, R15, !P2 ;  /* 0x0000000f190f7207 */ /* 0x040fe40005000000 */
[C---:B------:R-:W-:Y:S02]  /*8880*/  SEL R19, R25.reuse, R19, !P2 ;  /* 0x0000001319137207 */ /* 0x040fe40005000000 */
[C---:B------:R-:W-:Y:S02]  /*8890*/  SEL R16, R25.reuse, R16, !P2 ;  /* 0x0000001019107207 */ /* 0x040fe40005000000 */
[C---:B------:R-:W-:Y:S02]  /*88a0*/  SEL R13, R25.reuse, R13, !P2 ;  /* 0x0000000d190d7207 */ /* 0x040fe40005000000 */
[C---:B------:R-:W-:Y:S02]  /*88b0*/  SEL R2, R25.reuse, R2, !P2 ;  /* 0x0000000219027207 */ /* 0x040fe40005000000 */
        /* <DEDUP_REMOVED lines=18> */
[----:B--2---:R-:W-:-:S05]  /*89e0*/  SEL R27, R25, R27, !P2 ;  /* 0x0000001b191b7207 */ /* 0x004fca0005000000 */
[----:B------:R0:W-:Y:S04]  /*89f0*/  STL [R1+0xe4], R27 ;  /* 0x0000e41b01007387 */ /* 0x0001e80000100800 */
[----:B0-----:R-:W2:Y:S04]  /*8a00*/  LDL.LU R27, [R1+0xf64] ;  /* 0x000f6400011b7983 */ /* 0x001ea80000300800 */
[----:B------:R0:W-:Y:S04]  /*8a10*/  STL [R1+0xe0], R0 ;  /* 0x0000e00001007387 */ /* 0x0001e80000100800 */
[----:B0-----:R-:W3:Y:S04]  /*8a20*/  LDL.LU R0, [R1+0xf60] ;  /* 0x000f600001007983 */ /* 0x001ee80000300800 */
[----:B------:R0:W-:Y:S04]  /*8a30*/  STL [R1+0xdc], R3 ;  /* 0x0000dc0301007387 */ /* 0x0001e80000100800 */
[----:B0-----:R-:W4:Y:S04]  /*8a40*/  LDL.LU R3, [R1+0xf5c] ;  /* 0x000f5c0001037983 */ /* 0x001f280000300800 */
[----:B------:R0:W-:Y:S04]  /*8a50*/  STL [R1+0xd8], R18 ;  /* 0x0000d81201007387 */ /* 0x0001e80000100800 */
[----:B0-----:R-:W5:Y:S04]  /*8a60*/  LDL.LU R18, [R1+0xf58] ;  /* 0x000f580001127983 */ /* 0x001f680000300800 */
        /* <DEDUP_REMOVED lines=47> */
[----:B0-----:R-:W5:Y:S02]  /*8d60*/  LDL.LU R5, [R1+0xef8] ;  /* 0x000ef80001057983 */ /* 0x001f640000300800 */
[----:B-----5:R-:W-:-:S05]  /*8d70*/  SEL R5, R25, R5, !P2 ;  /* 0x0000000519057207 */ /* 0x020fca0005000000 */
[----:B------:R0:W-:Y:S04]  /*8d80*/  STL [R1+0x6c], R5 ;  /* 0x00006c0501007387 */ /* 0x0001e80000100800 */
[----:B0-----:R-:W5:Y:S01]  /*8d90*/  LDL.LU R5, [R1+0xef4] ;  /* 0x000ef40001057983 */ /* 0x001f620000300800 */
[----:B----4-:R-:W-:-:S05]  /*8da0*/  SEL R7, R25, R7, !P2 ;  /* 0x0000000719077207 */ /* 0x010fca0005000000 */
[----:B------:R3:W-:Y:S02]  /*8db0*/  STL [R1+0x64], R7 ;  /* 0x0000640701007387 */ /* 0x0007e40000100800 */
[C---:B---3--:R-:W-:Y:S02]  /*8dc0*/  SEL R7, R25.reuse, R6, !P2 ;  /* 0x0000000619077207 */ /* 0x048fe40005000000 */
[----:B--2---:R-:W-:-:S03]  /*8dd0*/  SEL R6, R25, R12, !P2 ;  /* 0x0000000c19067207 */ /* 0x004fc60005000000 */
[----:B------:R0:W-:Y:S04]  /*8de0*/  STL [R1+0x60], R7 ;  /* 0x0000600701007387 */ /* 0x0001e80000100800 */
[----:B------:R1:W-:Y:S01]  /*8df0*/  STL [R1+0x5c], R6 ;  /* 0x00005c0601007387 */ /* 0x0003e20000100800 */
[C---:B0-----:R-:W-:Y:S02]  /*8e00*/  SEL R7, R25.reuse, R4, !P2 ;  /* 0x0000000419077207 */ /* 0x041fe40005000000 */
[C---:B------:R-:W-:Y:S02]  /*8e10*/  SEL R4, R25.reuse, R8, !P2 ;  /* 0x0000000819047207 */ /* 0x040fe40005000000 */
[C---:B-1----:R-:W-:Y:S01]  /*8e20*/  SEL R6, R25.reuse, R9, !P2 ;  /* 0x0000000919067207 */ /* 0x042fe20005000000 */
[----:B------:R0:W-:Y:S04]  /*8e30*/  STL [R1+0x54], R7 ;  /* 0x0000540701007387 */ /* 0x0001e80000100800 */
[----:B------:R1:W-:Y:S04]  /*8e40*/  STL [R1+0x4c], R4 ;  /* 0x00004c0401007387 */ /* 0x0003e80000100800 */
[----:B------:R2:W-:Y:S01]  /*8e50*/  STL [R1+0x44], R6 ;  /* 0x0000440601007387 */ /* 0x0005e20000100800 */
[----:B0-----:R-:W-:-:S02]  /*8e60*/  SEL R7, R25, R11, !P2 ;  /* 0x0000000b19077207 */ /* 0x001fc40005000000 */
[----:B-1----:R-:W-:-:S03]  /*8e70*/  SEL R4, R25, R10, !P2 ;  /* 0x0000000a19047207 */ /* 0x002fc60005000000 */
[----:B------:R0:W-:Y:S01]  /*8e80*/  STL [R1+0x3c], R7 ;  /* 0x00003c0701007387 */ /* 0x0001e20000100800 */
[----:B--2---:R-:W-:-:S03]  /*8e90*/  SEL R6, R25, R13, !P2 ;  /* 0x0000000d19067207 */ /* 0x004fc60005000000 */
[----:B------:R-:W-:Y:S04]  /*8ea0*/  STL [R1+0x38], R4 ;  /* 0x0000380401007387 */ /* 0x000fe80000100800 */
[----:B------:R1:W-:Y:S01]  /*8eb0*/  STL [R1+0x34], R6 ;  /* 0x0000340601007387 */ /* 0x0003e20000100800 */
[C---:B0-----:R-:W-:Y:S01]  /*8ec0*/  SEL R7, R25.reuse, R16, !P2 ;  /* 0x0000001019077207 */ /* 0x041fe20005000000 */
[----:B-1----:R-:W0:Y:S04]  /*8ed0*/  S2R R6, SR_TID.X ;  /* 0x0000000000067919 */ /* 0x002e280000002100 */
[----:B------:R1:W-:Y:S02]  /*8ee0*/  STL [R1+0x2c], R7 ;  /* 0x00002c0701007387 */ /* 0x0003e40000100800 */
[----:B-1----:R-:W1:Y:S01]  /*8ef0*/  LDC R7, c[0x0][0x23c] ;  /* 0x00008f00ff077b82 */ /* 0x002e620000000800 */
[----:B------:R-:W2:Y:S01]  /*8f00*/  S2R R16, SR_TID.X ;  /* 0x0000000000107919 */ /* 0x000ea20000002100 */
[----:B------:R-:W-:-:S02]  /*8f10*/  SEL R4, R25, R19, !P2 ;  /* 0x0000001319047207 */ /* 0x000fc40005000000 */
[----:B------:R-:W-:-:S03]  /*8f20*/  SEL R8, R25, R15, !P2 ;  /* 0x0000000f19087207 */ /* 0x000fc60005000000 */
[----:B------:R3:W-:Y:S01]  /*8f30*/  STL [R1+0x28], R4 ;  /* 0x0000280401007387 */ /* 0x0007e20000100800 */
[----:B0-----:R-:W-:-:S03]  /*8f40*/  LOP3.LUT R6, R6, 0x7f, RZ, 0xc0, !PT ;  /* 0x0000007f06067812 */ /* 0x001fc600078ec0ff */
[----:B------:R0:W-:Y:S01]  /*8f50*/  STL [R1+0x24], R8 ;  /* 0x0000240801007387 */ /* 0x0001e20000100800 */
[----:B---3--:R-:W-:Y:S01]  /*8f60*/  SEL R4, R25, R14, !P2 ;  /* 0x0000000e19047207 */ /* 0x008fe20005000000 */
[----:B-1----:R-:W-:-:S04]  /*8f70*/  IMAD R13, R6, R7, RZ ;  /* 0x00000007060d7224 */ /* 0x002fc800078e02ff */
[----:B------:R-:W-:Y:S01]  /*8f80*/  STL [R1+0x1c], R4 ;  /* 0x00001c0401007387 */ /* 0x000fe20000100800 */
[----:B------:R-:W-:Y:S01]  /*8f90*/  IMAD R11, R7, 0x80, R13 ;  /* 0x00000080070b7824 */ /* 0x000fe200078e020d */
[----:B0-----:R-:W-:Y:S02]  /*8fa0*/  SEL R8, R25, R18, !P2 ;  /* 0x0000001219087207 */ /* 0x001fe40005000000 */
[----:B------:R-:W-:Y:S02]  /*8fb0*/  LEA R12, P1, R13, UR8, 0x1 ;  /* 0x000000080d0c7c11 */ /* 0x000fe4000f8208ff */
[----:B------:R-:W-:Y:S01]  /*8fc0*/  LEA R10, P2, R11, UR8, 0x1 ;  /* 0x000000080b0a7c11 */ /* 0x000fe2000f8408ff */
[----:B------:R-:W-:Y:S01]  /*8fd0*/  STL [R1+0x14], R8 ;  /* 0x0000140801007387 */ /* 0x000fe20000100800 */
[----:B------:R-:W-:Y:S01]  /*8fe0*/  LEA.HI.X.SX32 R13, R13, UR9, 0x1, P1 ;  /* 0x000000090d0d7c11 */ /* 0x000fe200088f0eff */
[C-C-:B------:R-:W-:Y:S01]  /*8ff0*/  IMAD R25, R0.reuse, 0x4, R17.reuse ;  /* 0x0000000400197824 */ /* 0x140fe200078e0211 */
[----:B------:R-:W-:Y:S01]  /*9000*/  LEA.HI.X.SX32 R11, R11, UR9, 0x1, P2 ;  /* 0x000000090b0b7c11 */ /* 0x000fe200090f0eff */
[C-C-:B------:R-:W-:Y:S01]  /*9010*/  IMAD R19, R0.reuse, 0x4, R17.reuse ;  /* 0x0000000400137824 */ /* 0x140fe200078e0211 */
[----:B--2---:R-:W-:Y:S01]  /*9020*/  SHF.R.U32.HI R16, RZ, 0x5, R16 ;  /* 0x00000005ff107819 */ /* 0x004fe20000011610 */
[----:B------:R0:W-:Y:S01]  /*9030*/  STL.64 [R1+0xeb8], R12 ;  /* 0x000eb80c01007387 */ /* 0x0001e20000100a00 */
[----:B------:R-:W-:-:S02]  /*9040*/  IMAD R18, R0, 0x4, R17 ;  /* 0x0000000400127824 */ /* 0x000fc400078e0211 */
[----:B------:R-:W-:Y:S01]  /*9050*/  IMAD R25, R0, 0x4, R25 ;  /* 0x0000000400197824 */ /* 0x000fe200078e0219 */
[----:B------:R-:W-:Y:S01]  /*9060*/  SGXT.U32 R16, R16, 0x2 ;  /* 0x000000021010781a */ /* 0x000fe20000000000 */
[C---:B------:R-:W-:Y:S01]  /*9070*/  IMAD R19, R0.reuse, 0x4, R19 ;  /* 0x0000000400137824 */ /* 0x040fe200078e0213 */
[----:B------:R1:W-:Y:S01]  /*9080*/  STL [R1+0xef0], R11 ;  /* 0x000ef00b01007387 */ /* 0x0003e20000100800 */
[C---:B------:R-:W-:Y:S02]  /*9090*/  IMAD R18, R0.reuse, 0x4, R18 ;  /* 0x0000000400127824 */ /* 0x040fe400078e0212 */
[C---:B0-----:R-:W-:Y:S02]  /*90a0*/  IMAD R12, R0.reuse, 0x4, R17 ;  /* 0x00000004000c7824 */ /* 0x041fe400078e0211 */
[C---:B------:R-:W-:Y:S02]  /*90b0*/  IMAD R25, R0.reuse, 0x4, R25 ;  /* 0x0000000400197824 */ /* 0x040fe400078e0219 */
[----:B------:R-:W-:-:S02]  /*90c0*/  IMAD R19, R0, 0x4, R19 ;  /* 0x0000000400137824 */ /* 0x000fc400078e0213 */
[----:B------:R-:W-:Y:S02]  /*90d0*/  IMAD R13, R16, UR10, RZ ;  /* 0x0000000a100d7c24 */ /* 0x000fe4000f8e02ff */
[C---:B------:R-:W-:Y:S02]  /*90e0*/  IMAD R19, R0.reuse, 0x4, R19 ;  /* 0x0000000400137824 */ /* 0x040fe400078e0213 */
[----:B------:R-:W-:Y:S02]  /*90f0*/  IMAD R4, R0, 0x4, R27 ;  /* 0x0000000400047824 */ /* 0x000fe400078e021b */
[----:B-----5:R-:W-:Y:S01]  /*9100*/  IMAD R8, R5, UR5, RZ ;  /* 0x0000000505087c24 */ /* 0x020fe2000f8e02ff */
[----:B------:R-:W-:-:S04]  /*9110*/  ULDC UR5, c[0x0][0x240] ;  /* 0x0000900000057ab9 */ /* 0x000fc80000000800 */
[----:B------:R-:W-:Y:S01]  /*9120*/  LEA R6, P0, R8, UR6, 0x1 ;  /* 0x0000000608067c11 */ /* 0x000fe2000f8008ff */
[----:B------:R-:W-:Y:S01]  /*9130*/  IMAD R5, R0, 0x4, R4 ;  /* 0x0000000400057824 */ /* 0x000fe200078e0204 */
[----:B------:R-:W-:Y:S02]  /*9140*/  ULDC UR6, c[0x0][0x238] ;  /* 0x00008e0000067ab9 */ /* 0x000fe40000000800 */
[-C--:B------:R-:W-:Y:S02]  /*9150*/  LEA R15, P3, R17, R6.reuse, 0x1 ;  /* 0x00000006110f7211 */ /* 0x080fe400078608ff */
[-C--:B-1----:R-:W-:Y:S02]  /*9160*/  LEA R11, P5, R12, R6.reuse, 0x1 ;  /* 0x000000060c0b7211 */ /* 0x082fe400078a08ff */
[----:B------:R-:W-:Y:S01]  /*9170*/  LEA.HI.X.SX32 R8, R8, UR7, 0x1, P0 ;  /* 0x0000000708087c11 */ /* 0x000fe200080f0eff */
[----:B------:R-:W-:Y:S01]  /*9180*/  STL [R1+0xc84], R15 ;  /* 0x000c840f01007387 */ /* 0x000fe20000100800 */
[-C--:B------:R-:W-:Y:S01]  /*9190*/  LEA R16, P4, R18, R6.reuse, 0x1 ;  /* 0x0000000612107211 */ /* 0x080fe200078808ff */
[----:B------:R-:W-:Y:S01]  /*91a0*/  IMAD R7, R0, 0x4, R5 ;  /* 0x0000000400077824 */ /* 0x000fe200078e0205 */
[----:B------:R-:W-:Y:S01]  /*91b0*/  ULDC UR7, c[0x0][0x23c] ;  /* 0x00008f0000077ab9 */ /* 0x000fe20000000800 */
[----:B------:R0:W-:Y:S04]  /*91c0*/  STL [R1+0xc88], R11 ;  /* 0x000c880b01007387 */ /* 0x0001e80000100800 */
[----:B------:R1:W-:Y:S01]  /*91d0*/  STL [R1+0xc8c], R16 ;  /* 0x000c8c1001007387 */ /* 0x0003e20000100800 */
[----:B0-----:R-:W-:-:S02]  /*91e0*/  LEA R11, P0, R25, R6, 0x1 ;  /* 0x00000006190b7211 */ /* 0x001fc400078008ff */
[----:B-1----:R-:W-:-:S03]  /*91f0*/  LEA R16, P1, R19, R6, 0x1 ;  /* 0x0000000613107211 */ /* 0x002fc600078208ff */
[----:B------:R0:W-:Y:S01]  /*9200*/  STL [R1+0xc90], R11 ;  /* 0x000c900b01007387 */ /* 0x0001e20000100800 */
[----:B------:R-:W-:-:S03]  /*9210*/  LEA.HI.X.SX32 R17, R17, R8, 0x1, P3 ;  /* 0x0000000811117211 */ /* 0x000fc600018f0eff */
[----:B------:R-:W-:Y:S01]  /*9220*/  STL [R1+0xc94], R16 ;  /* 0x000c941001007387 */ /* 0x000fe20000100800 */
[----:B0-----:R-:W-:-:S05]  /*9230*/  LEA R11, P2, R20, R6, 0x1 ;  /* 0x00000006140b7211 */ /* 0x001fca00078408ff */
[----:B------:R0:W-:Y:S01]  /*9240*/  STL [R1+0xc98], R11 ;  /* 0x000c980b01007387 */ /* 0x0001e20000100800 */
[----:B------:R-:W-:-:S03]  /*9250*/  LEA.HI.X.SX32 R12, R12, R8, 0x1, P5 ;  /* 0x000000080c0c7211 */ /* 0x000fc600028f0eff */
[----:B------:R-:W-:Y:S01]  /*9260*/  STL [R1+0xc7c], R17 ;  /* 0x000c7c1101007387 */ /* 0x000fe20000100800 */
[----:B0-----:R-:W-:-:S05]  /*9270*/  LEA R11, P3, R21, R6, 0x1 ;  /* 0x00000006150b7211 */ /* 0x001fca00078608ff */
[----:B------:R0:W-:Y:S04]  /*9280*/  STL [R1+0xc80], R11 ;  /* 0x000c800b01007387 */ /* 0x0001e80000100800 */
[----:B------:R1:W-:Y:S01]  /*9290*/  STL [R1+0xc6c], R12 ;  /* 0x000c6c0c01007387 */ /* 0x0003e20000100800 */
[----:B0-----:R-:W-:Y:S02]  /*92a0*/  LEA R11, P5, R24, R6, 0x1 ;  /* 0x00000006180b7211 */ /* 0x001fe400078a08ff */
[----:B-1----:R-:W-:-:S03]  /*92b0*/  LEA.HI.X.SX32 R12, R18, R8, 0x1, P4 ;  /* 0x00000008120c7211 */ /* 0x002fc600020f0eff */
[----:B------:R0:W-:Y:S01]  /*92c0*/  STL [R1+0xc74], R11 ;  /* 0x000c740b01007387 */ /* 0x0001e20000100800 */
[----:B------:R-:W-:-:S03]  /*92d0*/  LEA.HI.X.SX32 R25, R25, R8, 0x1, P0 ;  /* 0x0000000819197211 */ /* 0x000fc600000f0eff */
[----:B------:R1:W-:Y:S01]  /*92e0*/  STL [R1+0xc70], R12 ;  /* 0x000c700c01007387 */ /* 0x0003e20000100800 */
[-C--:B0-----:R-:W-:Y:S02]  /*92f0*/  LEA R11, P4, R22, R6.reuse, 0x1 ;  /* 0x00000006160b7211 */ /* 0x081fe400078808ff */
[----:B-1----:R-:W-:-:S03]  /*9300*/  LEA R12, P0, R29, R6, 0x1 ;  /* 0x000000061d0c7211 */ /* 0x002fc600078008ff */
[----:B------:R0:W-:Y:S04]  /*9310*/  STL [R1+0xc78], R11 ;  /* 0x000c780b01007387 */ /* 0x0001e80000100800 */
[----:B------:R1:W-:Y:S01]  /*9320*/  STL [R1+0xc64], R25 ;  /* 0x000c641901007387 */ /* 0x0003e20000100800 */
[----:B0-----:R-:W-:-:S03]  /*9330*/  LEA.HI.X.SX32 R11, R19, R8, 0x1, P1 ;  /* 0x00000008130b7211 */ /* 0x001fc600008f0eff */
[----:B------:R0:W-:Y:S01]  /*9340*/  STL [R1+0xc68], R12 ;  /* 0x000c680c01007387 */ /* 0x0001e20000100800 */
[----:B-1----:R-:W-:-:S03]  /*9350*/  LEA R25, P1, R23, R6, 0x1 ;  /* 0x0000000617197211 */ /* 0x002fc600078208ff */
[----:B------:R1:W-:Y:S04]  /*9360*/  STL [R1+0xc5c], R11 ;  /* 0x000c5c0b01007387 */ /* 0x0003e80000100800 */
[----:B------:R2:W-:Y:S01]  /*9370*/  STL [R1+0xc60], R25 ;  /* 0x000c601901007387 */ /* 0x0005e20000100800 */
[--C-:B0-----:R-:W-:Y:S01]  /*9380*/  IMAD R12, R0, 0x4, R23.reuse ;  /* 0x00000004000c7824 */ /* 0x101fe200078e0217 */
[----:B-1----:R-:W-:Y:S01]  /*9390*/  LEA.HI.X.SX32 R11, R20, R8, 0x1, P2 ;  /* 0x00000008140b7211 */ /* 0x002fe200010f0eff */
[----:B--2---:R-:W-:-:S04]  /*93a0*/  IMAD R25, R0, 0x4, R23 ;  /* 0x0000000400197824 */ /* 0x004fc800078e0217 */
[----:B------:R0:W-:Y:S01]  /*93b0*/  STL [R1+0xc54], R11 ;  /* 0x000c540b01007387 */ /* 0x0001e20000100800 */
[----:B------:R-:W-:Y:S01]  /*93c0*/  IMAD R25, R0, 0x4, R25 ;  /* 0x0000000400197824 */ /* 0x000fe200078e0219 */
[----:B------:R-:W-:Y:S02]  /*93d0*/  LEA.HI.X.SX32 R21, R21, R8, 0x1, P3 ;  /* 0x0000000815157211 */ /* 0x000fe400018f0eff */
        /* <DEDUP_REMOVED lines=14> */
[----:B------:R0:W-:Y:S01]  /*94c0*/  STL [R1+0xc40], R11 ;  /* 0x000c400b01007387 */ /* 0x0001e20000100800 */
[----:B------:R-:W-:-:S03]  /*94d0*/  LEA.HI.X.SX32 R12, R12, R8, 0x1, P2 ;  /* 0x000000080c0c7211 */ /* 0x000fc600010f0eff */
[----:B------:R-:W-:Y:S01]  /*94e0*/  STL [R1+0xc34], R29 ;  /* 0x000c341d01007387 */ /* 0x000fe20000100800 */
[----:B0-----:R-:W-:-:S03]  /*94f0*/  LEA.HI.X.SX32 R11, R23, R8, 0x1, P1 ;  /* 0x00000008170b7211 */ /* 0x001fc600008f0eff */
[----:B------:R0:W-:Y:S04]  /*9500*/  STL [R1+0xc38], R24 ;  /* 0x000c381801007387 */ /* 0x0001e80000100800 */
[----:B------:R1:W-:Y:S01]  /*9510*/  STL [R1+0xc2c], R11 ;  /* 0x000c2c0b01007387 */ /* 0x0003e20000100800 */
[-C--:B0-----:R-:W-:Y:S02]  /*9520*/  LEA R24, P1, R3, R6.reuse, 0x1 ;  /* 0x0000000603187211 */ /* 0x081fe400078208ff */
[----:B-1----:R-:W-:-:S03]  /*9530*/  LEA R11, P2, R27, R6, 0x1 ;  /* 0x000000061b0b7211 */ /* 0x002fc600078408ff */
[----:B------:R-:W-:Y:S01]  /*9540*/  STL [R1+0xc30], R24 ;  /* 0x000c301801007387 */ /* 0x000fe20000100800 */
[----:B------:R-:W-:-:S03]  /*9550*/  LEA.HI.X.SX32 R25, R25, R8, 0x1, P3 ;  /* 0x0000000819197211 */ /* 0x000fc600018f0eff */
[----:B------:R0:W-:Y:S04]  /*9560*/  STL [R1+0xc24], R12 ;  /* 0x000c240c01007387 */ /* 0x0001e80000100800 */
[----:B------:R1:W-:Y:S01]  /*9570*/  STL [R1+0xc28], R11 ;  /* 0x000c280b01007387 */ /* 0x0003e20000100800 */
[----:B0-----:R-:W-:-:S03]  /*9580*/  LEA R12, P3, R4, R6, 0x1 ;  /* 0x00000006040c7211 */ /* 0x001fc600078608ff */
[----:B------:R-:W-:Y:S01]  /*9590*/  STL [R1+0xc1c], R25 ;  /* 0x000c1c1901007387 */ /* 0x000fe20000100800 */
[----:B-1----:R-:W-:-:S03]  /*95a0*/  LEA.HI.X.SX32 R11, R28, R8, 0x1, P5 ;  /* 0x000000081c0b7211 */ /* 0x002fc600028f0eff */
[----:B------:R0:W-:Y:S01]  /*95b0*/  STL [R1+0xc20], R12 ;  /* 0x000c200c01007387 */ /* 0x0001e20000100800 */
[----:B------:R-:W-:-:S03]  /*95c0*/  LEA R28, P5, R5, R6, 0x1 ;  /* 0x00000006051c7211 */ /* 0x000fc600078a08ff */
[----:B------:R1:W-:Y:S01]  /*95d0*/  STL [R1+0xc14], R11 ;  /* 0x000c140b01007387 */ /* 0x0003e20000100800 */
[-C--:B------:R-:W-:Y:S02]  /*95e0*/  LEA.HI.X.SX32 R2, R2, R8.reuse, 0x1, P0 ;  /* 0x0000000802027211 */ /* 0x080fe400000f0eff */
[----:B0-----:R-:W-:Y:S01]  /*95f0*/  LEA.HI.X.SX32 R12, R26, R8, 0x1, P4 ;  /* 0x000000081a0c7211 */ /* 0x001fe200020f0eff */
[----:B------:R-:W-:Y:S01]  /*9600*/  STL [R1+0xc18], R28 ;  /* 0x000c181c01007387 */ /* 0x000fe20000100800 */
[----:B-1----:R-:W-:-:S03]  /*9610*/  LEA R11, P4, R7, R6, 0x1 ;  /* 0x00000006070b7211 */ /* 0x002fc600078808ff */
[----:B------:R0:W-:Y:S01]  /*9620*/  STL [R1+0xc0c], R12 ;  /* 0x000c0c0c01007387 */ /* 0x0001e20000100800 */
[----:B------:R-:W-:-:S03]  /*9630*/  IMAD R9, R0, 0x4, R7 ;  /* 0x0000000400097824 */ /* 0x000fc600078e0207 */
[----:B------:R1:W-:Y:S01]  /*9640*/  STL [R1+0xc10], R11 ;  /* 0x000c100b01007387 */ /* 0x0003e20000100800 */
[----:B------:R-:W-:Y:S02]  /*9650*/  LEA.HI.X.SX32 R4, R4, R8, 0x1, P3 ;  /* 0x0000000804047211 */ /* 0x000fe400018f0eff */
[----:B0-----:R-:W-:Y:S01]  /*9660*/  LEA R12, P0, R13, R6, 0x1 ;  /* 0x000000060d0c7211 */ /* 0x001fe200078008ff */
[----:B------:R-:W-:Y:S01]  /*9670*/  STL [R1+0xc04], R2 ;  /* 0x000c040201007387 */ /* 0x000fe20000100800 */
[-C--:B-1----:R-:W-:Y:S02]  /*9680*/  LEA.HI.X.SX32 R11, R3, R8.reuse, 0x1, P1 ;  /* 0x00000008030b7211 */ /* 0x082fe400008f0eff */
[-C--:B------:R-:W-:Y:S01]  /*9690*/  LEA.HI.X.SX32 R3, R27, R8.reuse, 0x1, P2 ;  /* 0x000000081b037211 */ /* 0x080fe200010f0eff */
[----:B------:R-:W-:Y:S01]  /*96a0*/  STL [R1+0xc08], R12 ;  /* 0x000c080c01007387 */ /* 0x000fe20000100800 */
[----:B------:R-:W-:Y:S01]  /*96b0*/  LEA.HI.X.SX32 R5, R5, R8, 0x1, P5 ;  /* 0x0000000805057211 */ /* 0x000fe200028f0eff */
[----:B------:R-:W-:-:S02]  /*96c0*/  IMAD R14, R0, 0x4, R9 ;  /* 0x00000004000e7824 */ /* 0x000fc400078e0209 */
[----:B------:R-:W-:Y:S04]  /*96d0*/  STL [R1+0xc00], R11 ;  /* 0x000c000b01007387 */ /* 0x000fe80000100800 */
[----:B------:R-:W-:Y:S04]  /*96e0*/  STL [R1+0xbfc], R3 ;  /* 0x000bfc0301007387 */ /* 0x000fe80000100800 */
[----:B------:R0:W-:Y:S01]  /*96f0*/  STL [R1+0xbf8], R4 ;  /* 0x000bf80401007387 */ /* 0x0001e20000100800 */
[----:B------:R-:W-:-:S03]  /*9700*/  IMAD R15, R0, 0x4, R14 ;  /* 0x00000004000f7824 */ /* 0x000fc600078e020e */
[----:B------:R1:W-:Y:S01]  /*9710*/  STL [R1+0xbf4], R5 ;  /* 0x000bf40501007387 */ /* 0x0003e20000100800 */
[----:B0-----:R-:W-:Y:S02]  /*9720*/  LEA.HI.X.SX32 R4, R7, R8, 0x1, P4 ;  /* 0x0000000807047211 */ /* 0x001fe400020f0eff */
[-C--:B------:R-:W-:Y:S02]  /*9730*/  LEA R7, P1, R9, R6.reuse, 0x1 ;  /* 0x0000000609077211 */ /* 0x080fe400078208ff */
[----:B-1----:R-:W-:Y:S01]  /*9740*/  LEA R5, P2, R14, R6, 0x1 ;  /* 0x000000060e057211 */ /* 0x002fe200078408ff */
[----:B------:R-:W-:Y:S01]  /*9750*/  STL [R1+0xbe4], R4 ;  /* 0x000be40401007387 */ /* 0x000fe20000100800 */
[----:B------:R-:W-:-:S03]  /*9760*/  IMAD R16, R0, 0x4, R15 ;  /* 0x0000000400107824 */ /* 0x000fc600078e020f */
[----:B------:R0:W-:Y:S04]  /*9770*/  STL [R1+0xbe8], R7 ;  /* 0x000be80701007387 */ /* 0x0001e80000100800 */
[----:B------:R1:W-:Y:S01]  /*9780*/  STL [R1+0xbec], R5 ;  /* 0x000bec0501007387 */ /* 0x0003e20000100800 */
[----:B------:R-:W-:Y:S01]  /*9790*/  IMAD R17, R0, 0x4, R16 ;  /* 0x0000000400117824 */ /* 0x000fe200078e0210 */
[-C--:B0-----:R-:W-:Y:S02]  /*97a0*/  LEA.HI.X.SX32 R7, R13, R8.reuse, 0x1, P0 ;  /* 0x000000080d077211 */ /* 0x081fe400000f0eff */
[-C--:B-1----:R-:W-:Y:S02]  /*97b0*/  LEA.HI.X.SX32 R5, R9, R8.reuse, 0x1, P1 ;  /* 0x0000000809057211 */ /* 0x082fe400008f0eff */
[----:B------:R-:W-:Y:S01]  /*97c0*/  LEA.HI.X.SX32 R9, R14, R8, 0x1, P2 ;  /* 0x000000080e097211 */ /* 0x000fe200010f0eff */
[----:B------:R-:W-:Y:S01]  /*97d0*/  STL [R1+0xbf0], R7 ;  /* 0x000bf00701007387 */ /* 0x000fe20000100800 */
[----:B------:R-:W-:-:S03]  /*97e0*/  LEA R11, P1, R16, R6, 0x1 ;  /* 0x00000006100b7211 */ /* 0x000fc600078208ff */
[----:B------:R0:W-:Y:S01]  /*97f0*/  STL [R1+0xbe0], R5 ;  /* 0x000be00501007387 */ /* 0x0001e20000100800 */
[----:B------:R-:W-:-:S03]  /*9800*/  IMAD R18, R0, 0x4, R17 ;  /* 0x0000000400127824 */ /* 0x000fc600078e0211 */
[----:B------:R1:W-:Y:S01]  /*9810*/  STL [R1+0xbd0], R9 ;  /* 0x000bd00901007387 */ /* 0x0003e20000100800 */
[-C--:B0-----:R-:W-:Y:S02]  /*9820*/  LEA R5, P0, R15, R6.reuse, 0x1 ;  /* 0x000000060f057211 */ /* 0x081fe400078008ff */
[----:B-1----:R-:W-:-:S03]  /*9830*/  LEA R9, P2, R17, R6, 0x1 ;  /* 0x0000000611097211 */ /* 0x002fc600078408ff */
[----:B------:R-:W-:Y:S01]  /*9840*/  STL [R1+0xbd4], R5 ;  /* 0x000bd40501007387 */ /* 0x000fe20000100800 */
[C---:B------:R-:W-:Y:S01]  /*9850*/  IMAD R19, R0.reuse, 0x4, R18 ;  /* 0x0000000400137824 */ /* 0x040fe200078e0212 */
[----:B------:R-:W-:Y:S02]  /*9860*/  LEA.HI.X.SX32 R12, R15, R8, 0x1, P0 ;  /* 0x000000080f0c7211 */ /* 0x000fe400000f0eff */
[----:B------:R0:W-:Y:S04]  /*9870*/  STL [R1+0xbd8], R11 ;  /* 0x000bd80b01007387 */ /* 0x0001e80000100800 */
[----:B------:R1:W-:Y:S01]  /*9880*/  STL [R1+0xbdc], R9 ;  /* 0x000bdc0901007387 */ /* 0x0003e20000100800 */
[----:B------:R-:W-:-:S03]  /*9890*/  IMAD R20, R0, 0x4, R19 ;  /* 0x0000000400147824 */ /* 0x000fc600078e0213 */
[----:B------:R2:W-:Y:S01]  /*98a0*/  STL [R1+0xbcc], R12 ;  /* 0x000bcc0c01007387 */ /* 0x0005e20000100800 */
[-C--:B0-----:R-:W-:Y:S02]  /*98b0*/  LEA.HI.X.SX32 R11, R17, R8.reuse, 0x1, P2 ;  /* 0x00000008110b7211 */ /* 0x081fe400010f0eff */
[----:B-1----:R-:W-:Y:S01]  /*98c0*/  LEA.HI.X.SX32 R9, R16, R8, 0x1, P1 ;  /* 0x0000000810097211 */ /* 0x002fe200008f0eff */
[----:B------:R-:W-:-:S04]  /*98d0*/  IMAD R21, R0, 0x4, R20 ;  /* 0x0000000400157824 */ /* 0x000fc800078e0214 */
[----:B------:R0:W-:Y:S01]  /*98e0*/  STL [R1+0xbc8], R9 ;  /* 0x000bc80901007387 */ /* 0x0001e20000100800 */
[----:B--2---:R-:W-:-:S03]  /*98f0*/  LEA R12, P1, R19, R6, 0x1 ;  /* 0x00000006130c7211 */ /* 0x004fc600078208ff */
[----:B------:R1:W-:Y:S01]  /*9900*/  STL [R1+0xbb8], R11 ;  /* 0x000bb80b01007387 */ /* 0x0003e20000100800 */
[----:B------:R-:W-:Y:S01]  /*9910*/  IMAD R22, R0, 0x4, R21 ;  /* 0x0000000400167824 */ /* 0x000fe200078e0215 */
[-C--:B0-----:R-:W-:Y:S02]  /*9920*/  LEA R9, P0, R18, R6.reuse, 0x1 ;  /* 0x0000000612097211 */ /* 0x081fe400078008ff */
[----:B-1----:R-:W-:-:S03]  /*9930*/  LEA R11, P2, R20, R6, 0x1 ;  /* 0x00000006140b7211 */ /* 0x002fc600078408ff */
[----:B------:R-:W-:Y:S01]  /*9940*/  STL [R1+0xbbc], R9 ;  /* 0x000bbc0901007387 */ /* 0x000fe20000100800 */
[----:B------:R-:W-:-:S03]  /*9950*/  LEA.HI.X.SX32 R13, R18, R8, 0x1, P0 ;  /* 0x00000008120d7211 */ /* 0x000fc600000f0eff */
[----:B------:R0:W-:Y:S01]  /*9960*/  STL [R1+0xbc0], R12 ;  /* 0x000bc00c01007387 */ /* 0x0001e20000100800 */
[----:B------:R-:W-:-:S03]  /*9970*/  IMAD R23, R0, 0x4, R22 ;  /* 0x0000000400177824 */ /* 0x000fc600078e0216 */
[----:B------:R1:W-:Y:S01]  /*9980*/  STL [R1+0xbc4], R11 ;  /* 0x000bc40b01007387 */ /* 0x0003e20000100800 */
[----:B0-----:R-:W-:-:S03]  /*9990*/  LEA.HI.X.SX32 R12, R19, R8, 0x1, P1 ;  /* 0x00000008130c7211 */ /* 0x001fc600008f0eff */
[----:B------:R0:W-:Y:S01]  /*99a0*/  STL [R1+0xbb4], R13 ;  /* 0x000bb40d01007387 */ /* 0x0001e20000100800 */
[----:B-1----:R-:W-:-:S03]  /*99b0*/  LEA.HI.X.SX32 R11, R20, R8, 0x1, P2 ;  /* 0x00000008140b7211 */ /* 0x002fc600010f0eff */
[----:B------:R1:W-:Y:S01]  /*99c0*/  STL [R1+0xbb0], R12 ;  /* 0x000bb00c01007387 */ /* 0x0003e20000100800 */
[----:B------:R-:W-:-:S03]  /*99d0*/  IMAD R24, R0, 0x4, R23 ;  /* 0x0000000400187824 */ /* 0x000fc600078e0217 */
[----:B------:R2:W-:Y:S01]  /*99e0*/  STL [R1+0xba0], R11 ;  /* 0x000ba00b01007387 */ /* 0x0005e20000100800 */
[-C--:B0-----:R-:W-:Y:S02]  /*99f0*/  LEA R13, P0, R21, R6.reuse, 0x1 ;  /* 0x00000006150d7211 */ /* 0x081fe400078008ff */
[-C--:B-1----:R-:W-:Y:S01]  /*9a00*/  LEA R12, P1, R22, R6.reuse, 0x1 ;  /* 0x00000006160c7211 */ /* 0x082fe200078208ff */
[C---:B------:R-:W-:Y:S01]  /*9a10*/  IMAD R25, R0.reuse, 0x4, R24 ;  /* 0x0000000400197824 */ /* 0x040fe200078e0218 */
[----:B--2---:R-:W-:Y:S01]  /*9a20*/  LEA R11, P2, R23, R6, 0x1 ;  /* 0x00000006170b7211 */ /* 0x004fe200078408ff */
[----:B------:R0:W-:Y:S02]  /*9a30*/  STL [R1+0xba4], R13 ;  /* 0x000ba40d01007387 */ /* 0x0001e40000100800 */
[----:B------:R-:W-:Y:S02]  /*9a40*/  IMAD R26, R0, 0x4, R25 ;  /* 0x00000004001a7824 */ /* 0x000fe400078e0219 */
[----:B------:R1:W-:Y:S04]  /*9a50*/  STL [R1+0xba8], R12 ;  /* 0x000ba80c01007387 */ /* 0x0003e80000100800 */
[----:B------:R2:W-:Y:S01]  /*9a60*/  STL [R1+0xbac], R11 ;  /* 0x000bac0b01007387 */ /* 0x0005e20000100800 */
[----:B0-----:R-:W-:-:S02]  /*9a70*/  LEA.HI.X.SX32 R13, R21, R8, 0x1, P0 ;  /* 0x00000008150d7211 */ /* 0x001fc400000f0eff */
[----:B-1----:R-:W-:-:S03]  /*9a80*/  LEA.HI.X.SX32 R12, R22, R8, 0x1, P1 ;  /* 0x00000008160c7211 */ /* 0x002fc600008f0eff */
[----:B------:R0:W-:Y:S01]  /*9a90*/  STL [R1+0xb9c], R13 ;  /* 0x000b9c0d01007387 */ /* 0x0001e20000100800 */
[----:B--2---:R-:W-:-:S03]  /*9aa0*/  LEA.HI.X.SX32 R11, R23, R8, 0x1, P2 ;  /* 0x00000008170b7211 */ /* 0x004fc600010f0eff */
[----:B------:R1:W-:Y:S01]  /*9ab0*/  STL [R1+0xb98], R12 ;  /* 0x000b980c01007387 */ /* 0x0003e20000100800 */
[----:B------:R-:W-:-:S03]  /*9ac0*/  IMAD R2, R0, 0x4, R26 ;  /* 0x0000000400027824 */ /* 0x000fc600078e021a */
[----:B------:R2:W-:Y:S01]  /*9ad0*/  STL [R1+0xb88], R11 ;  /* 0x000b880b01007387 */ /* 0x0005e20000100800 */
[-C--:B0-----:R-:W-:Y:S02]  /*9ae0*/  LEA R13, P0, R24, R6.reuse, 0x1 ;  /* 0x00000006180d7211 */ /* 0x081fe400078008ff */
[----:B-1----:R-:W-:-:S03]  /*9af0*/  LEA R12, P1, R25, R6, 0x1 ;  /* 0x00000006190c7211 */ /* 0x002fc600078208ff */
[----:B------:R0:W-:Y:S01]  /*9b00*/  STL [R1+0xb8c], R13 ;  /* 0x000b8c0d01007387 */ /* 0x0001e20000100800 */
[----:B--2---:R-:W-:-:S03]  /*9b10*/  LEA R11, P2, R26, R6, 0x1 ;  /* 0x000000061a0b7211 */ /* 0x004fc600078408ff */
[----:B------:R1:W-:Y:S01]  /*9b20*/  STL [R1+0xb90], R12 ;  /* 0x000b900c01007387 */ /* 0x0003e20000100800 */
[----:B------:R-:W-:-:S03]  /*9b30*/  IMAD R3, R0, 0x4, R2 ;  /* 0x0000000400037824 */ /* 0x000fc600078e0202 */
[----:B------:R2:W-:Y:S01]  /*9b40*/  STL [R1+0xb94], R11 ;  /* 0x000b940b01007387 */ /* 0x0005e20000100800 */
[-C--:B0-----:R-:W-:Y:S02]  /*9b50*/  LEA.HI.X.SX32 R13, R24, R8.reuse, 0x1, P0 ;  /* 0x00000008180d7211 */ /* 0x081fe400000f0eff */
[-C--:B-1----:R-:W-:Y:S01]  /*9b60*/  LEA.HI.X.SX32 R12, R25, R8.reuse, 0x1, P1 ;  /* 0x00000008190c7211 */ /* 0x082fe200008f0eff */
[----:B------:R-:W-:Y:S01]  /*9b70*/  IMAD R4, R0, 0x4, R3 ;  /* 0x0000000400047824 */ /* 0x000fe200078e0203 */
[----:B--2---:R-:W-:Y:S01]  /*9b80*/  LEA.HI.X.SX32 R11, R26, R8, 0x1, P2 ;  /* 0x000000081a0b7211 */ /* 0x004fe200010f0eff */
[----:B------:R0:W-:Y:S02]  /*9b90*/  STL [R1+0xb84], R13 ;  /* 0x000b840d01007387 */ /* 0x0001e40000100800 */
[----:B------:R-:W-:Y:S02]  /*9ba0*/  IMAD R7, R0, 0x4, R4 ;  /* 0x0000000400077824 */ /* 0x000fe400078e0204 */
[----:B------:R1:W-:Y:S04]  /*9bb0*/  STL [R1+0xb80], R12 ;  /* 0x000b800c01007387 */ /* 0x0003e80000100800 */
[----:B------:R2:W-:Y:S01]  /*9bc0*/  STL [R1+0xb70], R11 ;  /* 0x000b700b01007387 */ /* 0x0005e20000100800 */
[-C--:B0-----:R-:W-:Y:S01]  /*9bd0*/  LEA R13, P0, R2, R6.reuse, 0x1 ;  /* 0x00000006020d7211 */ /* 0x081fe200078008ff */
[----:B------:R-:W-:Y:S01]  /*9be0*/  IMAD R5, R0, 0x4, R7 ;  /* 0x0000000400057824 */ /* 0x000fe200078e0207 */
[----:B-1----:R-:W-:-:S02]  /*9bf0*/  LEA R12, P2, R4, R6, 0x1 ;  /* 0x00000006040c7211 */ /* 0x002fc400078408ff */
[C---:B--2---:R-:W-:Y:S01]  /*9c00*/  LEA R11, P1, R3.reuse, R6, 0x1 ;  /* 0x00000006030b7211 */ /* 0x044fe200078208ff */
[----:B------:R-:W-:Y:S04]  /*9c10*/  STL [R1+0xb74], R13 ;  /* 0x000b740d01007387 */ /* 0x000fe80000100800 */
[----:B------:R0:W-:Y:S01]  /*9c20*/  STL [R1+0xb78], R11 ;  /* 0x000b780b01007387 */ /* 0x0001e20000100800 */
[-C--:B------:R-:W-:Y:S01]  /*9c30*/  LEA.HI.X.SX32 R3, R3, R8.reuse, 0x1, P1 ;  /* 0x0000000803037211 */ /* 0x080fe200008f0eff */
[----:B------:R-:W-:Y:S02]  /*9c40*/  IMAD R14, R0, 0x4, R5 ;  /* 0x00000004000e7824 */ /* 0x000fe400078e0205 */
[----:B------:R-:W-:Y:S01]  /*9c50*/  STL [R1+0xb7c], R12 ;  /* 0x000b7c0c01007387 */ /* 0x000fe20000100800 */
[----:B0-----:R-:W-:-:S02]  /*9c60*/  LEA.HI.X.SX32 R11, R2, R8, 0x1, P0 ;  /* 0x00000008020b7211 */ /* 0x001fc400000f0eff */
[----:B------:R-:W-:Y:S01]  /*9c70*/  LEA.HI.X.SX32 R2, R4, R8, 0x1, P2 ;  /* 0x0000000804027211 */ /* 0x000fe200010f0eff */
[C---:B------:R-:W-:Y:S01]  /*9c80*/  IMAD R9, R0.reuse, 0x4, R14 ;  /* 0x0000000400097824 */ /* 0x040fe200078e020e */
[-C--:B------:R-:W-:Y:S01]  /*9c90*/  LEA R4, P0, R7, R6.reuse, 0x1 ;  /* 0x0000000607047211 */ /* 0x080fe200078008ff */
[----:B------:R-:W-:Y:S04]  /*9ca0*/  STL [R1+0xb6c], R11 ;  /* 0x000b6c0b01007387 */ /* 0x000fe80000100800 */
[----:B------:R0:W-:Y:S04]  /*9cb0*/  STL [R1+0xb68], R3 ;  /* 0x000b680301007387 */ /* 0x0001e80000100800 */
[----:B------:R1:W-:Y:S01]  /*9cc0*/  STL [R1+0xb58], R2 ;  /* 0x000b580201007387 */ /* 0x0003e20000100800 */
[----:B------:R-:W-:Y:S01]  /*9cd0*/  IMAD R15, R0, 0x4, R9 ;  /* 0x00000004000f7824 */ /* 0x000fe200078e0209 */
[----:B0-----:R-:W-:-:S02]  /*9ce0*/  LEA R3, P1, R5, R6, 0x1 ;  /* 0x0000000605037211 */ /* 0x001fc400078208ff */
[----:B------:R0:W-:Y:S01]  /*9cf0*/  STL [R1+0xb5c], R4 ;  /* 0x000b5c0401007387 */ /* 0x0001e20000100800 */
[----:B-1----:R-:W-:-:S03]  /*9d00*/  LEA R2, P2, R14, R6, 0x1 ;  /* 0x000000060e027211 */ /* 0x002fc600078408ff */
[----:B------:R1:W-:Y:S01]  /*9d10*/  STL [R1+0xb60], R3 ;  /* 0x000b600301007387 */ /* 0x0003e20000100800 */
[----:B------:R-:W-:-:S03]  /*9d20*/  IMAD R16, R0, 0x4, R15 ;  /* 0x0000000400107824 */ /* 0x000fc600078e020f */
[----:B------:R2:W-:Y:S01]  /*9d30*/  STL [R1+0xb64], R2 ;  /* 0x000b640201007387 */ /* 0x0005e20000100800 */
[-C--:B0-----:R-:W-:Y:S02]  /*9d40*/  LEA.HI.X.SX32 R4, R7, R8.reuse, 0x1, P0 ;  /* 0x0000000807047211 */ /* 0x081fe400000f0eff */
[----:B-1----:R-:W-:-:S03]  /*9d50*/  LEA.HI.X.SX32 R3, R5, R8, 0x1, P1 ;  /* 0x0000000805037211 */ /* 0x002fc600008f0eff */
[----:B------:R0:W-:Y:S01]  /*9d60*/  STL [R1+0xb54], R4 ;  /* 0x000b540401007387 */ /* 0x0001e20000100800 */
[----:B--2---:R-:W-:-:S03]  /*9d70*/  LEA.HI.X.SX32 R2, R14, R8, 0x1, P2 ;  /* 0x000000080e027211 */ /* 0x004fc600010f0eff */
[----:B------:R1:W-:Y:S01]  /*9d80*/  STL [R1+0xb50], R3 ;  /* 0x000b500301007387 */ /* 0x0003e20000100800 */
[----:B------:R-:W-:-:S03]  /*9d90*/  IMAD R18, R0, 0x4, R16 ;  /* 0x0000000400127824 */ /* 0x000fc600078e0210 */
[----:B------:R2:W-:Y:S01]  /*9da0*/  STL [R1+0xb40], R2 ;  /* 0x000b400201007387 */ /* 0x0005e20000100800 */
[-C--:B0-----:R-:W-:Y:S02]  /*9db0*/  LEA R4, P0, R9, R6.reuse, 0x1 ;  /* 0x0000000609047211 */ /* 0x081fe400078008ff */
[-C--:B-1----:R-:W-:Y:S01]  /*9dc0*/  LEA R3, P1, R15, R6.reuse, 0x1 ;  /* 0x000000060f037211 */ /* 0x082fe200078208ff */
[----:B------:R-:W-:Y:S01]  /*9dd0*/  IMAD R17, R0, 0x4, R18 ;  /* 0x0000000400117824 */ /* 0x000fe200078e0212 */
[----:B--2---:R-:W-:Y:S01]  /*9de0*/  LEA R2, P2, R16, R6, 0x1 ;  /* 0x0000000610027211 */ /* 0x004fe200078408ff */
        /* <DEDUP_REMOVED lines=18> */
[----:B------:R-:W-:Y:S01]  /*9f10*/  IMAD R21, R0, 0x4, R22 ;  /* 0x0000000400157824 */ /* 0x000fe200078e0216 */
[-C--:B0-----:R-:W-:Y:S02]  /*9f20*/  LEA.HI.X.SX32 R7, R20, R8.reuse, 0x1, P2 ;  /* 0x0000000814077211 */ /* 0x081fe400010f0eff */
[-C--:B-1----:R-:W-:Y:S02]  /*9f30*/  LEA.HI.X.SX32 R3, R18, R8.reuse, 0x1, P0 ;  /* 0x0000000812037211 */ /* 0x082fe400000f0eff */
[----:B--2---:R-:W-:-:S03]  /*9f40*/  LEA.HI.X.SX32 R2, R17, R8, 0x1, P1 ;  /* 0x0000000811027211 */ /* 0x004fc600008f0eff */
        /* <DEDUP_REMOVED lines=8> */
[----:B------:R-:W-:-:S03]  /*9fd0*/  IMAD R4, R0, 0x4, R5 ;  /* 0x0000000400047824 */ /* 0x000fc600078e0205 */
[----:B------:R0:W-:Y:S01]  /*9fe0*/  STL [R1+0xb18], R9 ;  /* 0x000b180901007387 */ /* 0x0001e20000100800 */
[----:B------:R-:W-:-:S03]  /*9ff0*/  LEA.HI.X.SX32 R11, R21, R8, 0x1, P2 ;  /* 0x00000008150b7211 */ /* 0x000fc600010f0eff */
[----:B------:R1:W-:Y:S01]  /*a000*/  STL [R1+0xb1c], R7 ;  /* 0x000b1c0701007387 */ /* 0x0003e20000100800 */
[----:B------:R-:W-:Y:S01]  /*a010*/  IMAD R15, R0, 0x4, R4 ;  /* 0x00000004000f7824 */ /* 0x000fe200078e0204 */
[-C--:B0-----:R-:W-:Y:S02]  /*a020*/  LEA.HI.X.SX32 R9, R19, R8.reuse, 0x1, P0 ;  /* 0x0000000813097211 */ /* 0x081fe400000f0eff */
[----:B-1----:R-:W-:-:S03]  /*a030*/  LEA.HI.X.SX32 R7, R22, R8, 0x1, P1 ;  /* 0x0000000816077211 */ /* 0x002fc600008f0eff */
[----:B------:R-:W-:Y:S01]  /*a040*/  STL [R1+0xb0c], R9 ;  /* 0x000b0c0901007387 */ /* 0x000fe20000100800 */
[----:B------:R-:W-:-:S03]  /*a050*/  LEA R12, P1, R4, R6, 0x1 ;  /* 0x00000006040c7211 */ /* 0x000fc600078208ff */
[----:B------:R0:W-:Y:S04]  /*a060*/  STL [R1+0xabc], R7 ;  /* 0x000abc0701007387 */ /* 0x0001e80000100800 */
[----:B------:R1:W-:Y:S01]  /*a070*/  STL [R1+0xac0], R11 ;  /* 0x000ac00b01007387 */ /* 0x0003e20000100800 */
[----:B------:R-:W-:Y:S01]  /*a080*/  IMAD R14, R0, 0x4, R15 ;  /* 0x00000004000e7824 */ /* 0x000fe200078e020f */
[-C--:B0-----:R-:W-:Y:S02]  /*a090*/  LEA R7, P0, R5, R6.reuse, 0x1 ;  /* 0x0000000605077211 */ /* 0x081fe400078008ff */
[----:B-1----:R-:W-:-:S03]  /*a0a0*/  LEA R11, P2, R15, R6, 0x1 ;  /* 0x000000060f0b7211 */ /* 0x002fc600078408ff */
[----:B------:R-:W-:Y:S01]  /*a0b0*/  STL [R1+0xac8], R7 ;  /* 0x000ac80701007387 */ /* 0x000fe20000100800 */
[-C--:B------:R-:W-:Y:S02]  /*a0c0*/  LEA.HI.X.SX32 R5, R5, R8.reuse, 0x1, P0 ;  /* 0x0000000805057211 */ /* 0x080fe400000f0eff */
[----:B------:R-:W-:Y:S01]  /*a0d0*/  LEA.HI.X.SX32 R4, R4, R8, 0x1, P1 ;  /* 0x0000000804047211 */ /* 0x000fe200008f0eff */
[----:B------:R-:W-:Y:S01]  /*a0e0*/  STL [R1+0xad0], R12 ;  /* 0x000ad00c01007387 */ /* 0x000fe20000100800 */
[----:B------:R-:W-:-:S03]  /*a0f0*/  IMAD R3, R0, 0x4, R14 ;  /* 0x0000000400037824 */ /* 0x000fc600078e020e */
[----:B------:R0:W-:Y:S01]  /*a100*/  STL [R1+0xad8], R11 ;  /* 0x000ad80b01007387 */ /* 0x0001e20000100800 */
[----:B------:R-:W-:-:S03]  /*a110*/  IMAD R2, R0, 0x4, R3 ;  /* 0x0000000400027824 */ /* 0x000fc600078e0203 */
[----:B------:R-:W-:Y:S01]  /*a120*/  STL [R1+0xac4], R5 ;  /* 0x000ac40501007387 */ /* 0x000fe20000100800 */
[----:B0-----:R-:W-:-:S03]  /*a130*/  LEA.HI.X.SX32 R11, R15, R8, 0x1, P2 ;  /* 0x000000080f0b7211 */ /* 0x001fc600010f0eff */
[----:B------:R0:W-:Y:S04]  /*a140*/  STL [R1+0xacc], R4 ;  /* 0x000acc0401007387 */ /* 0x0001e80000100800 */
[----:B------:R1:W-:Y:S01]  /*a150*/  STL [R1+0xad4], R11 ;  /* 0x000ad40b01007387 */ /* 0x0003e20000100800 */
[-C--:B0-----:R-:W-:Y:S02]  /*a160*/  LEA R4, P0, R14, R6.reuse, 0x1 ;  /* 0x000000060e047211 */ /* 0x081fe400078008ff */
[----:B-1----:R-:W-:-:S03]  /*a170*/  LEA R11, P1, R3, R6, 0x1 ;  /* 0x00000006030b7211 */ /* 0x002fc600078208ff */
[----:B------:R-:W-:Y:S01]  /*a180*/  STL [R1+0xae0], R4 ;  /* 0x000ae00401007387 */ /* 0x000fe20000100800 */
[----:B------:R-:W-:-:S03]  /*a190*/  LEA R12, P2, R2, R6, 0x1 ;  /* 0x00000006020c7211 */ /* 0x000fc600078408ff */
[----:B------:R0:W-:Y:S04]  /*a1a0*/  STL [R1+0xae8], R11 ;  /* 0x000ae80b01007387 */ /* 0x0001e80000100800 */
[----:B------:R1:W-:Y:S01]  /*a1b0*/  STL [R1+0xafc], R12 ;  /* 0x000afc0c01007387 */ /* 0x0003e20000100800 */
[----:B0-----:R-:W-:-:S05]  /*a1c0*/  LEA.HI.X.SX32 R11, R14, R8, 0x1, P0 ;  /* 0x000000080e0b7211 */ /* 0x001fca00000f0eff */
[----:B------:R0:W-:Y:S04]  /*a1d0*/  STL [R1+0xadc], R11 ;  /* 0x000adc0b01007387 */ /* 0x0001e80000100800 */
[----:B------:R-:W2:Y:S01]  /*a1e0*/  LDL.LU R18, [R1+0x244] ;  /* 0x0002440001127983 */ /* 0x000ea20000300800 */
[----:B------:R-:W-:Y:S01]  /*a1f0*/  IMAD R9, R0, 0x4, R2 ;  /* 0x0000000400097824 */ /* 0x000fe200078e0202 */
[-C--:B------:R-:W-:Y:S02]  /*a200*/  LEA.HI.X.SX32 R3, R3, R8.reuse, 0x1, P1 ;  /* 0x0000000803037211 */ /* 0x080fe400008f0eff */
[----:B------:R-:W-:Y:S01]  /*a210*/  LEA.HI.X.SX32 R2, R2, R8, 0x1, P2 ;  /* 0x0000000802027211 */ /* 0x000fe200010f0eff */
[C---:B------:R-:W-:Y:S02]  /*a220*/  IMAD R7, R0.reuse, 0x4, R9 ;  /* 0x0000000400077824 */ /* 0x040fe400078e0209 */
[----:B------:R-:W-:Y:S02]  /*a230*/  STL [R1+0xae4], R3 ;  /* 0x000ae40301007387 */ /* 0x000fe40000100800 */
[----:B------:R-:W-:-:S02]  /*a240*/  IMAD R5, R0, 0x4, R7 ;  /* 0x0000000400057824 */ /* 0x000fc400078e0207 */
[----:B------:R-:W3:Y:S01]  /*a250*/  LDL.LU R16, [R1+0x240] ;  /* 0x0002400001107983 */ /* 0x000ee20000300800 */
[----:B-1----:R-:W-:-:S03]  /*a260*/  LEA R12, P1, R7, R6, 0x1 ;  /* 0x00000006070c7211 */ /* 0x002fc600078208ff */
[----:B------:R1:W-:Y:S01]  /*a270*/  STL [R1+0xaf8], R2 ;  /* 0x000af80201007387 */ /* 0x0003e20000100800 */
[----:B0-----:R-:W-:-:S03]  /*a280*/  LEA R11, P2, R5, R6, 0x1 ;  /* 0x00000006050b7211 */ /* 0x001fc600078408ff */
[----:B------:R-:W4:Y:S01]  /*a290*/  LDL.LU R26, [R1+0x23c] ;  /* 0x00023c00011a7983 */ /* 0x000f220000300800 */
[----:B------:R-:W-:-:S03]  /*a2a0*/  LEA.HI.X.SX32 R7, R7, R8, 0x1, P1 ;  /* 0x0000000807077211 */ /* 0x000fc600008f0eff */
[----:B------:R-:W5:Y:S01]  /*a2b0*/  LDL.LU R25, [R1+0x238] ;  /* 0x0002380001197983 */ /* 0x000f620000300800 */
[----:B-1----:R-:W-:Y:S01]  /*a2c0*/  LEA R2, P0, R9, R6, 0x1 ;  /* 0x0000000609027211 */ /* 0x002fe200078008ff */
[----:B------:R-:W-:-:S03]  /*a2d0*/  IMAD R4, R0, 0x4, R5 ;  /* 0x0000000400047824 */ /* 0x000fc600078e0205 */
[-C--:B------:R-:W-:Y:S01]  /*a2e0*/  LEA.HI.X.SX32 R9, R9, R8.reuse, 0x1, P0 ;  /* 0x0000000809097211 */ /* 0x080fe200000f0eff */
[----:B------:R0:W-:Y:S01]  /*a2f0*/  STL [R1+0xb00], R2 ;  /* 0x000b000201007387 */ /* 0x0001e20000100800 */
[----:B------:R-:W-:-:S03]  /*a300*/  LEA.HI.X.SX32 R5, R5, R8, 0x1, P2 ;  /* 0x0000000805057211 */ /* 0x000fc600010f0eff */
[----:B------:R-:W-:Y:S04]  /*a310*/  STL [R1+0xb04], R12 ;  /* 0x000b040c01007387 */ /* 0x000fe80000100800 */
[----:B------:R-:W-:Y:S04]  /*a320*/  STL [R1+0xb08], R11 ;  /* 0x000b080b01007387 */ /* 0x000fe80000100800 */
[----:B------:R-:W4:Y:S04]  /*a330*/  LDL.LU R24, [R1+0x234] ;  /* 0x0002340001187983 */ /* 0x000f280000300800 */
[----:B------:R-:W-:Y:S04]  /*a340*/  STL [R1+0xaec], R9 ;  /* 0x000aec0901007387 */ /* 0x000fe80000100800 */
[----:B------:R1:W-:Y:S01]  /*a350*/  STL [R1+0xaf0], R7 ;  /* 0x000af00701007387 */ /* 0x0003e20000100800 */
[----:B------:R-:W-:-:S03]  /*a360*/  IMAD R3, R0, 0x4, R4 ;  /* 0x0000000400037824 */ /* 0x000fc600078e0204 */
[----:B------:R-:W4:Y:S04]  /*a370*/  LDL.LU R23, [R1+0x230] ;  /* 0x0002300001177983 */ /* 0x000f280000300800 */
[----:B------:R-:W4:Y:S04]  /*a380*/  LDL.LU R27, [R1+0x22c] ;  /* 0x00022c00011b7983 */ /* 0x000f280000300800 */
[----:B------:R1:W-:Y:S01]  /*a390*/  STL [R1+0xaf4], R5 ;  /* 0x000af40501007387 */ /* 0x0003e20000100800 */
[----:B0-----:R-:W-:Y:S01]  /*a3a0*/  IMAD R2, R0, 0x4, R3 ;  /* 0x0000000400027824 */ /* 0x001fe200078e0203 */
[----:B-1----:R-:W-:-:S02]  /*a3b0*/  LEA R7, P1, R3, R6, 0x1 ;  /* 0x0000000603077211 */ /* 0x002fc400078208ff */
[----:B------:R-:W4:Y:S01]  /*a3c0*/  LDL.LU R28, [R1+0x228] ;  /* 0x00022800011c7983 */ /* 0x000f220000300800 */
[----:B------:R-:W-:-:S05]  /*a3d0*/  LEA R5, P0, R4, R6, 0x1 ;  /* 0x0000000604057211 */ /* 0x000fca00078008ff */
[----:B------:R0:W-:Y:S04]  /*a3e0*/  STL [R1+0xab0], R5 ;  /* 0x000ab00501007387 */ /* 0x0001e80000100800 */
[----:B------:R-:W4:Y:S04]  /*a3f0*/  LDL.LU R29, [R1+0x224] ;  /* 0x00022400011d7983 */ /* 0x000f280000300800 */
[----:B------:R-:W-:Y:S01]  /*a400*/  STL [R1+0xab4], R7 ;  /* 0x000ab40701007387 */ /* 0x000fe20000100800 */
[----:B0-----:R-:W-:-:S03]  /*a410*/  LEA R5, P2, R2, R6, 0x1 ;  /* 0x0000000602057211 */ /* 0x001fc600078408ff */
[----:B------:R-:W4:Y:S04]  /*a420*/  LDL.LU R20, [R1+0x220] ;  /* 0x0002200001147983 */ /* 0x000f280000300800 */
[----:B------:R-:W4:Y:S04]  /*a430*/  LDL.LU R17, [R1+0x21c] ;  /* 0x00021c0001117983 */ /* 0x000f280000300800 */
[----:B------:R0:W-:Y:S04]  /*a440*/  STL [R1+0xab8], R5 ;  /* 0x000ab80501007387 */ /* 0x0001e80000100800 */
[----:B------:R-:W4:Y:S01]  /*a450*/  LDL.LU R11, [R1+0x218] ;  /* 0x00021800010b7983 */ /* 0x000f220000300800 */
[----:B------:R-:W-:-:S03]  /*a460*/  IMAD R0, R0, 0x4, R2 ;  /* 0x0000000400007824 */ /* 0x000fc600078e0202 */
[----:B------:R-:W4:Y:S02]  /*a470*/  LDL.LU R13, [R1+0x214] ;  /* 0x00021400010d7983 */ /* 0x000f240000300800 */
[----:B------:R-:W-:-:S05]  /*a480*/  LEA R6, P3, R0, R6, 0x1 ;  /* 0x0000000600067211 */ /* 0x000fca00078608ff */
[----:B------:R-:W-:Y:S04]  /*a490*/  STL [R1+0xaac], R6 ;  /* 0x000aac0601007387 */ /* 0x000fe80000100800 */
[----:B------:R-:W4:Y:S01]  /*a4a0*/  LDL.LU R12, [R1+0x210] ;  /* 0x00021000010c7983 */ /* 0x000f220000300800 */
[-C--:B0-----:R-:W-:Y:S02]  /*a4b0*/  LEA.HI.X.SX32 R5, R4, R8.reuse, 0x1, P0 ;  /* 0x0000000804057211 */ /* 0x081fe400000f0eff */
[-C--:B------:R-:W-:Y:S02]  /*a4c0*/  LEA.HI.X.SX32 R4, R3, R8.reuse, 0x1, P1 ;  /* 0x0000000803047211 */ /* 0x080fe400008f0eff */
[-C--:B------:R-:W-:Y:S02]  /*a4d0*/  LEA.HI.X.SX32 R3, R2, R8.reuse, 0x1, P2 ;  /* 0x0000000802037211 */ /* 0x080fe400010f0eff */
[----:B------:R-:W-:Y:S01]  /*a4e0*/  LEA.HI.X.SX32 R2, R0, R8, 0x1, P3 ;  /* 0x0000000800027211 */ /* 0x000fe200018f0eff */
[----:B------:R-:W-:Y:S04]  /*a4f0*/  STL [R1+0xaa0], R5 ;  /* 0x000aa00501007387 */ /* 0x000fe80000100800 */
[----:B------:R-:W-:Y:S04]  /*a500*/  STL [R1+0xaa4], R4 ;  /* 0x000aa40401007387 */ /* 0x000fe80000100800 */
[----:B------:R-:W-:Y:S04]  /*a510*/  STL [R1+0xaa8], R3 ;  /* 0x000aa80301007387 */ /* 0x000fe80000100800 */
[----:B------:R0:W-:Y:S01]  /*a520*/  STL [R1+0xa9c], R2 ;  /* 0x000a9c0201007387 */ /* 0x0001e20000100800 */
[----:B--2---:R-:W-:-:S05]  /*a530*/  IMAD R0, R18, UR5, RZ ;  /* 0x0000000512007c24 */ /* 0x004fca000f8e02ff */
[----:B------:R5:W-:Y:S04]  /*a540*/  STL [R1+0x3a8], R0 ;  /* 0x0003a80001007387 */ /* 0x000be80000100800 */
[----:B0-----:R-:W2:Y:S04]  /*a550*/  LDL.LU R2, [R1+0x20c] ;  /* 0x00020c0001027983 */ /* 0x001ea80000300800 */
[----:B------:R-:W2:Y:S04]  /*a560*/  LDL.LU R3, [R1+0x208] ;  /* 0x0002080001037983 */ /* 0x000ea80000300800 */
[----:B------:R-:W2:Y:S01]  /*a570*/  LDL.LU R6, [R1+0x204] ;  /* 0x0002040001067983 */ /* 0x000ea20000300800 */
[----:B---3--:R-:W-:-:S03]  /*a580*/  IMAD R4, R16, UR5, RZ ;  /* 0x0000000510047c24 */ /* 0x008fc6000f8e02ff */
[----:B------:R-:W3:Y:S04]  /*a590*/  LDL.LU R21, [R1+0x200] ;  /* 0x0002000001157983 */ /* 0x000ee80000300800 */
[----:B------:R-:W3:Y:S01]  /*a5a0*/  LDL.LU R19, [R1+0x1fc] ;  /* 0x0001fc0001137983 */ /* 0x000ee20000300800 */
[----:B-----5:R-:W-:-:S03]  /*a5b0*/  IMAD R0, R25, UR5, RZ ;  /* 0x0000000519007c24 */ /* 0x020fc6000f8e02ff */
[----:B------:R-:W5:Y:S04]  /*a5c0*/  LDL.LU R16, [R1+0x1f8] ;  /* 0x0001f80001107983 */ /* 0x000f680000300800 */
[----:B------:R-:W5:Y:S01]  /*a5d0*/  LDL.LU R25, [R1+0x1f4] ;  /* 0x0001f40001197983 */ /* 0x000f620000300800 */
[----:B----4-:R-:W-:Y:S02]  /*a5e0*/  IMAD R8, R26, UR5, RZ ;  /* 0x000000051a087c24 */ /* 0x010fe4000f8e02ff */
[----:B------:R-:W-:Y:S02]  /*a5f0*/  IMAD R18, R24, UR5, RZ ;  /* 0x0000000518127c24 */ /* 0x000fe4000f8e02ff */
[----:B------:R-:W4:Y:S01]  /*a600*/  LDL.LU R24, [R1+0x1f0] ;  /* 0x0001f00001187983 */ /* 0x000f220000300800 */
[----:B------:R-:W-:-:S03]  /*a610*/  IMAD R22, R23, UR5, RZ ;  /* 0x0000000517167c24 */ /* 0x000fc6000f8e02ff */
[----:B------:R-:W4:Y:S01]  /*a620*/  LDL.LU R23, [R1+0x1ec] ;  /* 0x0001ec0001177983 */ /* 0x000f220000300800 */
[----:B------:R-:W-:-:S03]  /*a630*/  IMAD R26, R27, UR5, RZ ;  /* 0x000000051b1a7c24 */ /* 0x000fc6000f8e02ff */
[----:B------:R-:W4:Y:S01]  /*a640*/  LDL.LU R27, [R1+0x1e8] ;  /* 0x0001e800011b7983 */ /* 0x000f220000300800 */
[----:B------:R-:W-:-:S03]  /*a650*/  IMAD R5, R29, UR5, RZ ;  /* 0x000000051d057c24 */ /* 0x000fc6000f8e02ff */
[----:B------:R-:W4:Y:S01]  /*a660*/  LDL.LU R29, [R1+0x1e4] ;  /* 0x0001e400011d7983 */ /* 0x000f220000300800 */
[----:B------:R-:W-:-:S03]  /*a670*/  IMAD R9, R20, UR5, RZ ;  /* 0x0000000514097c24 */ /* 0x000fc6000f8e02ff */
[----:B------:R0:W-:Y:S04]  /*a680*/  STL [R1+0x8], R5 ;  /* 0x0000080501007387 */ /* 0x0001e80000100800 */
[----:B------:R1:W-:Y:S01]  /*a690*/  STL [R1+0x18], R9 ;  /* 0x0000180901007387 */ /* 0x0003e20000100800 */
[----:B------:R-:W-:-:S03]  /*a6a0*/  IMAD R7, R11, UR5, RZ ;  /* 0x000000050b077c24 */ /* 0x000fc6000f8e02ff */
[----:B------:R-:W4:Y:S01]  /*a6b0*/  LDL.LU R11, [R1+0x1e0] ;  /* 0x0001e000010b7983 */ /* 0x000f220000300800 */
[----:B0-----:R-:W-:-:S05]  /*a6c0*/  IMAD R5, R17, UR5, RZ ;  /* 0x0000000511057c24 */ /* 0x001fca000f8e02ff */
[----:B------:R0:W-:Y:S04]  /*a6d0*/  STL [R1+0x20], R5 ;  /* 0x0000200501007387 */ /* 0x0001e80000100800 */
[----:B------:R-:W-:Y:S01]  /*a6e0*/  STL [R1+0x30], R7 ;  /* 0x0000300701007387 */ /* 0x000fe20000100800 */
[----:B-1----:R-:W-:Y:S02]  /*a6f0*/  IMAD R9, R12, UR5, RZ ;  /* 0x000000050c097c24 */ /* 0x002fe4000f8e02ff */
[----:B0-----:R-:W-:Y:S02]  /*a700*/  IMAD R5, R13, UR5, RZ ;  /* 0x000000050d057c24 */ /* 0x001fe4000f8e02ff */
[----:B------:R-:W4:Y:S04]  /*a710*/  LDL.LU R13, [R1+0x1dc] ;  /* 0x0001dc00010d7983 */ /* 0x000f280000300800 */
[----:B------:R0:W-:Y:S04]  /*a720*/  STL [R1+0x40], R5 ;  /* 0x0000400501007387 */ /* 0x0001e80000100800 */
[----:B0-----:R-:W4:Y:S04]  /*a730*/  LDL.LU R5, [R1+0x1d8] ;  /* 0x0001d80001057983 */ /* 0x001f280000300800 */
[----:B------:R-:W4:Y:S04]  /*a740*/  LDL.LU R7, [R1+0x1d4] ;  /* 0x0001d40001077983 */ /* 0x000f280000300800 */
[----:B------:R0:W-:Y:S04]  /*a750*/  STL [R1+0x48], R9 ;  /* 0x0000480901007387 */ /* 0x0001e80000100800 */
[----:B0-----:R-:W4:Y:S04]  /*a760*/  LDL.LU R9, [R1+0x1d0] ;  /* 0x0001d00001097983 */ /* 0x001f280000300800 */
[----:B------:R-:W4:Y:S04]  /*a770*/  LDL.LU R14, [R1+0x1cc] ;  /* 0x0001cc00010e7983 */ /* 0x000f280000300800 */
[----:B------:R-:W4:Y:S04]  /*a780*/  LDL.LU R15, [R1+0x1c8] ;  /* 0x0001c800010f7983 */ /* 0x000f280000300800 */
[----:B------:R-:W4:Y:S04]  /*a790*/  LDL.LU R20, [R1+0x1c4] ;  /* 0x0001c40001147983 */ /* 0x000f280000300800 */
[----:B------:R-:W4:Y:S04]  /*a7a0*/  LDL.LU R17, [R1+0x1c0] ;  /* 0x0001c00001117983 */ /* 0x000f280000300800 */
[----:B------:R-:W4:Y:S01]  /*a7b0*/  LDL.LU R12, [R1+0x1bc] ;  /* 0x0001bc00010c7983 */ /* 0x000f220000300800 */
[----:B--2---:R-:W-:-:S05]  /*a7c0*/  IMAD R2, R2, UR5, RZ ;  /* 0x0000000502027c24 */ /* 0x004fca000f8e02ff */
[----:B------:R0:W-:Y:S02]  /*a7d0*/  STL [R1+0x58], R2 ;  /* 0x0000580201007387 */ /* 0x0001e40000100800 */
[----:B0-----:R-:W-:Y:S02]  /*a7e0*/  IMAD R2, R3, UR5, RZ ;  /* 0x0000000503027c24 */ /* 0x001fe4000f8e02ff */
[----:B------:R-:W-:Y:S02]  /*a7f0*/  IMAD R3, R6, UR5, RZ ;  /* 0x0000000506037c24 */ /* 0x000fe4000f8e02ff */
[----:B---3--:R-:W-:Y:S01]  /*a800*/  IMAD R6, R21, UR5, RZ ;  /* 0x0000000515067c24 */ /* 0x008fe2000f8e02ff */
[----:B------:R0:W-:Y:S04]  /*a810*/  STL [R1+0x68], R2 ;  /* 0x0000680201007387 */ /* 0x0001e80000100800 */
[----:B------:R5:W-:Y:S01]  /*a820*/  STL [R1+0x78], R3 ;  /* 0x0000780301007387 */ /* 0x000be20000100800 */
[----:B0-----:R-:W-:-:S03]  /*a830*/  IMAD R2, R19, UR5, RZ ;  /* 0x0000000513027c24 */ /* 0x001fc6000f8e02ff */
[----:B------:R-:W-:Y:S01]  /*a840*/  STL [R1+0x90], R6 ;  /* 0x0000900601007387 */ /* 0x000fe20000100800 */
[----:B-----5:R-:W-:-:S03]  /*a850*/  IMAD R3, R16, UR5, RZ ;  /* 0x0000000510037c24 */ /* 0x020fc6000f8e02ff */
[----:B------:R-:W2:Y:S04]  /*a860*/  LDL.LU R16, [R1+0x1b8] ;  /* 0x0001b80001107983 */ /* 0x000ea80000300800 */
[----:B------:R0:W-:Y:S04]  /*a870*/  STL [R1+0x208], R2 ;  /* 0x0002080201007387 */ /* 0x0001e80000100800 */
[----:B------:R4:W-:Y:S01]  /*a880*/  STL [R1+0x20c], R3 ;  /* 0x00020c0301007387 */ /* 0x0009e20000100800 */
[----:B0-----:R-:W-:-:S03]  /*a890*/  IMAD R2, R25, UR5, RZ ;  /* 0x0000000519027c24 */ /* 0x001fc6000f8e02ff */
[----:B------:R-:W3:Y:S01]  /*a8a0*/  LDL.LU R25, [R1+0x1b4] ;  /* 0x0001b40001197983 */ /* 0x000ee20000300800 */
[----:B----4-:R-:W-:-:S03]  /*a8b0*/  IMAD R3, R24, UR5, RZ ;  /* 0x0000000518037c24 */ /* 0x010fc6000f8e02ff */
[----:B------:R0:W-:Y:S04]  /*a8c0*/  STL [R1+0x1f4], R2 ;  /* 0x0001f40201007387 */ /* 0x0001e80000100800 */
[----:B------:R-:W4:Y:S04]  /*a8d0*/  LDL.LU R24, [R1+0x1b0] ;  /* 0x0001b00001187983 */ /* 0x000f280000300800 */
[----:B------:R1:W-:Y:S01]  /*a8e0*/  STL [R1+0x1f0], R3 ;  /* 0x0001f00301007387 */ /* 0x0003e20000100800 */
[----:B0-----:R-:W-:-:S03]  /*a8f0*/  IMAD R2, R23, UR5, RZ ;  /* 0x0000000517027c24 */ /* 0x001fc6000f8e02ff */
[----:B------:R-:W5:Y:S01]  /*a900*/  LDL.LU R23, [R1+0x1ac] ;  /* 0x0001ac0001177983 */ /* 0x000f620000300800 */
[----:B-1----:R-:W-:-:S03]  /*a910*/  IMAD R3, R27, UR5, RZ ;  /* 0x000000051b037c24 */ /* 0x002fc6000f8e02ff */
[----:B------:R0:W-:Y:S04]  /*a920*/  STL [R1+0x218], R2 ;  /* 0x0002180201007387 */ /* 0x0001e80000100800 */
[----:B------:R-:W5:Y:S04]  /*a930*/  LDL.LU R27, [R1+0x1a8] ;  /* 0x0001a800011b7983 */ /* 0x000f680000300800 */
[----:B------:R1:W-:Y:S01]  /*a940*/  STL [R1+0x21c], R3 ;  /* 0x00021c0301007387 */ /* 0x0003e20000100800 */
[----:B0-----:R-:W-:-:S03]  /*a950*/  IMAD R2, R29, UR5, RZ ;  /* 0x000000051d027c24 */ /* 0x001fc6000f8e02ff */
[----:B------:R-:W5:Y:S04]  /*a960*/  LDL.LU R21, [R1+0x1a4] ;  /* 0x0001a40001157983 */ /* 0x000f680000300800 */
[----:B------:R-:W5:Y:S04]  /*a970*/  LDL.LU R19, [R1+0x1a0] ;  /* 0x0001a00001137983 */ /* 0x000f680000300800 */
[----:B------:R0:W-:Y:S04]  /*a980*/  STL [R1+0x1e4], R2 ;  /* 0x0001e40201007387 */ /* 0x0001e80000100800 */
[----:B------:R-:W5:Y:S01]  /*a990*/  LDL.LU R29, [R1+0x19c] ;  /* 0x00019c00011d7983 */ /* 0x000f620000300800 */
[----:B-1----:R-:W-:-:S03]  /*a9a0*/  IMAD R3, R11, UR5, RZ ;  /* 0x000000050b037c24 */ /* 0x002fc6000f8e02ff */
[----:B------:R-:W5:Y:S04]  /*a9b0*/  LDL.LU R11, [R1+0x198] ;  /* 0x00019800010b7983 */ /* 0x000f680000300800 */
[----:B------:R1:W-:Y:S01]  /*a9c0*/  STL [R1+0x1e0], R3 ;  /* 0x0001e00301007387 */ /* 0x0003e20000100800 */
[----:B0-----:R-:W-:-:S03]  /*a9d0*/  IMAD R2, R13, UR5, RZ ;  /* 0x000000050d027c24 */ /* 0x001fc6000f8e02ff */
[----:B------:R-:W5:Y:S04]  /*a9e0*/  LDL.LU R13, [R1+0x194] ;  /* 0x00019400010d7983 */ /* 0x000f680000300800 */
[----:B------:R0:W-:Y:S01]  /*a9f0*/  STL [R1+0x230], R2 ;  /* 0x0002300201007387 */ /* 0x0001e20000100800 */
[----:B-1----:R-:W-:Y:S02]  /*aa00*/  IMAD R3, R5, UR5, RZ ;  /* 0x0000000505037c24 */ /* 0x002fe4000f8e02ff */
[----:B------:R-:W-:-:S03]  /*aa10*/  IMAD R5, R7, UR5, RZ ;  /* 0x0000000507057c24 */ /* 0x000fc6000f8e02ff */
[----:B------:R1:W-:Y:S04]  /*aa20*/  STL [R1+0x234], R3 ;  /* 0x0002340301007387 */ /* 0x0003e80000100800 */
[----:B------:R1:W-:Y:S01]  /*aa30*/  STL [R1+0x240], R5 ;  /* 0x0002400501007387 */ /* 0x0003e20000100800 */
[----:B0-----:R-:W-:Y:S02]  /*aa40*/  IMAD R2, R9, UR5, RZ ;  /* 0x0000000509027c24 */ /* 0x001fe4000f8e02ff */
[----:B-1----:R-:W-:-:S03]  /*aa50*/  IMAD R3, R14, UR5, RZ ;  /* 0x000000050e037c24 */ /* 0x002fc6000f8e02ff */
[----:B------:R0:W-:Y:S01]  /*aa60*/  STL [R1+0x244], R2 ;  /* 0x0002440201007387 */ /* 0x0001e20000100800 */
[----:B------:R-:W-:-:S03]  /*aa70*/  IMAD R5, R15, UR5, RZ ;  /* 0x000000050f057c24 */ /* 0x000fc6000f8e02ff */
[----:B------:R1:W-:Y:S01]  /*aa80*/  STL [R1+0x1cc], R3 ;  /* 0x0001cc0301007387 */ /* 0x0003e20000100800 */
[----:B0-----:R-:W-:-:S03]  /*aa90*/  IMAD R2, R20, UR5, RZ ;  /* 0x0000000514027c24 */ /* 0x001fc6000f8e02ff */
[----:B------:R0:W-:Y:S01]  /*aaa0*/  STL [R1+0x1c8], R5 ;  /* 0x0001c80501007387 */ /* 0x0001e20000100800 */
[----:B-1----:R-:W-:-:S03]  /*aab0*/  IMAD R3, R17, UR5, RZ ;  /* 0x0000000511037c24 */ /* 0x002fc6000f8e02ff */
[----:B------:R1:W-:Y:S01]  /*aac0*/  STL [R1+0x258], R2 ;  /* 0x0002580201007387 */ /* 0x0003e20000100800 */
[----:B0-----:R-:W-:-:S03]  /*aad0*/  IMAD R5, R12, UR5, RZ ;  /* 0x000000050c057c24 */ /* 0x001fc6000f8e02ff */
[----:B-1----:R-:W5:Y:S04]  /*aae0*/  LDL.LU R2, [R1+0x190] ;  /* 0x0001900001027983 */ /* 0x002f680000300800 */
[----:B------:R0:W-:Y:S04]  /*aaf0*/  STL [R1+0x25c], R3 ;  /* 0x00025c0301007387 */ /* 0x0001e80000100800 */
[----:B0-----:R-:W5:Y:S04]  /*ab00*/  LDL.LU R3, [R1+0x18c] ;  /* 0x00018c0001037983 */ /* 0x001f680000300800 */
[----:B------:R2:W-:Y:S04]  /*ab10*/  STL [R1+0x278], R5 ;  /* 0x0002780501007387 */ /* 0x0005e80000100800 */
[----:B------:R-:W5:Y:S04]  /*ab20*/  LDL.LU R6, [R1+0x188] ;  /* 0x0001880001067983 */ /* 0x000f680000300800 */
[----:B------:R-:W5:Y:S04]  /*ab30*/  LDL.LU R20, [R1+0x184] ;  /* 0x0001840001147983 */ /* 0x000f680000300800 */
[----:B------:R-:W5:Y:S04]  /*ab40*/  LDL.LU R17, [R1+0x180] ;  /* 0x0001800001117983 */ /* 0x000f680000300800 */
[----:B------:R-:W5:Y:S01]  /*ab50*/  LDL.LU R12, [R1+0x17c] ;  /* 0x00017c00010c7983 */ /* 0x000f620000300800 */
[----:B--2---:R-:W-:-:S03]  /*ab60*/  IMAD R5, R16, UR5, RZ ;  /* 0x0000000510057c24 */ /* 0x004fc6000f8e02ff */
[----:B------:R-:W2:Y:S04]  /*ab70*/  LDL.LU R16, [R1+0x178] ;  /* 0x0001780001107983 */ /* 0x000ea80000300800 */
[----:B------:R4:W-:Y:S01]  /*ab80*/  STL [R1+0x27c], R5 ;  /* 0x00027c0501007387 */ /* 0x0009e20000100800 */
[----:B---3--:R-:W-:-:S03]  /*ab90*/  IMAD R7, R25, UR5, RZ ;  /* 0x0000000519077c24 */ /* 0x008fc6000f8e02ff */
[----:B------:R-:W3:Y:S04]  /*aba0*/  LDL.LU R25, [R1+0x174] ;  /* 0x0001740001197983 */ /* 0x000ee80000300800 */
[----:B------:R5:W-:Y:S01]  /*abb0*/  STL [R1+0x288], R7 ;  /* 0x0002880701007387 */ /* 0x000be20000100800 */
[----:B----4-:R-:W-:-:S03]  /*abc0*/  IMAD R5, R24, UR5, RZ ;  /* 0x0000000518057c24 */ /* 0x010fc6000f8e02ff */
[----:B------:R-:W4:Y:S04]  /*abd0*/  LDL.LU R24, [R1+0x170] ;  /* 0x0001700001187983 */ /* 0x000f280000300800 */
[----:B------:R0:W-:Y:S01]  /*abe0*/  STL [R1+0x28c], R5 ;  /* 0x00028c0501007387 */ /* 0x0001e20000100800 */
[----:B-----5:R-:W-:-:S03]  /*abf0*/  IMAD R7, R23, UR5, RZ ;  /* 0x0000000517077c24 */ /* 0x020fc6000f8e02ff */
[----:B------:R-:W5:Y:S04]  /*ac00*/  LDL.LU R23, [R1+0x16c] ;  /* 0x00016c0001177983 */ /* 0x000f680000300800 */
[----:B------:R-:W-:Y:S01]  /*ac10*/  STL [R1+0x2b0], R7 ;  /* 0x0002b00701007387 */ /* 0x000fe20000100800 */
[----:B0-----:R-:W-:-:S03]  /*ac20*/  IMAD R5, R27, UR5, RZ ;  /* 0x000000051b057c24 */ /* 0x001fc6000f8e02ff */
[----:B------:R-:W5:Y:S01]  /*ac30*/  LDL.LU R27, [R1+0x168] ;  /* 0x00016800011b7983 */ /* 0x000f620000300800 */
[----:B------:R-:W-:-:S03]  /*ac40*/  IMAD R9, R21, UR5, RZ ;  /* 0x0000000515097c24 */ /* 0x000fc6000f8e02ff */
[----:B------:R0:W-:Y:S04]  /*ac50*/  STL [R1+0x2b4], R5 ;  /* 0x0002b40501007387 */ /* 0x0001e80000100800 */
[----:B------:R-:W-:Y:S01]  /*ac60*/  STL [R1+0x2b8], R9 ;  /* 0x0002b80901007387 */ /* 0x000fe20000100800 */
[----:B0-----:R-:W-:Y:S02]  /*ac70*/  IMAD R5, R19, UR5, RZ ;  /* 0x0000000513057c24 */ /* 0x001fe4000f8e02ff */
[----:B------:R-:W-:Y:S02]  /*ac80*/  IMAD R7, R29, UR5, RZ ;  /* 0x000000051d077c24 */ /* 0x000fe4000f8e02ff */
[----:B------:R-:W5:Y:S04]  /*ac90*/  LDL.LU R29, [R1+0x164] ;  /* 0x00016400011d7983 */ /* 0x000f680000300800 */
[----:B------:R0:W-:Y:S04]  /*aca0*/  STL [R1+0x2bc], R5 ;  /* 0x0002bc0501007387 */ /* 0x0001e80000100800 */
[----:B------:R-:W-:Y:S01]  /*acb0*/  STL [R1+0x2c0], R7 ;  /* 0x0002c00701007387 */ /* 0x000fe20000100800 */
[----:B0-----:R-:W-:-:S03]  /*acc0*/  IMAD R5, R11, UR5, RZ ;  /* 0x000000050b057c24 */ /* 0x001fc6000f8e02ff */
[----:B------:R-:W5:Y:S01]  /*acd0*/  LDL.LU R11, [R1+0x160] ;  /* 0x00016000010b7983 */ /* 0x000f620000300800 */
[----:B------:R-:W-:-:S03]  /*ace0*/  IMAD R9, R13, UR5, RZ ;  /* 0x000000050d097c24 */ /* 0x000fc6000f8e02ff */
[----:B------:R0:W-:Y:S04]  /*acf0*/  STL [R1+0x2c4], R5 ;  /* 0x0002c40501007387 */ /* 0x0001e80000100800 */
[----:B0-----:R-:W5:Y:S04]  /*ad00*/  LDL.LU R5, [R1+0x15c] ;  /* 0x00015c0001057983 */ /* 0x001f680000300800 */
[----:B------:R-:W5:Y:S04]  /*ad10*/  LDL.LU R7, [R1+0x158] ;  /* 0x0001580001077983 */ /* 0x000f680000300800 */
[----:B------:R0:W-:Y:S04]  /*ad20*/  STL [R1+0x2c8], R9 ;  /* 0x0002c80901007387 */ /* 0x0001e80000100800 */
[----:B0-----:R-:W5:Y:S04]  /*ad30*/  LDL.LU R9, [R1+0x154] ;  /* 0x0001540001097983 */ /* 0x001f680000300800 */
[----:B------:R-:W5:Y:S04]  /*ad40*/  LDL.LU R14, [R1+0x150] ;  /* 0x00015000010e7983 */ /* 0x000f680000300800 */
[----:B------:R-:W5:Y:S04]  /*ad50*/  LDL.LU R15, [R1+0x144] ;  /* 0x00014400010f7983 */ /* 0x000f680000300800 */
[----:B------:R-:W5:Y:S04]  /*ad60*/  LDL.LU R21, [R1+0x13c] ;  /* 0x00013c0001157983 */ /* 0x000f680000300800 */
[----:B------:R-:W5:Y:S04]  /*ad70*/  LDL.LU R19, [R1+0x138] ;  /* 0x0001380001137983 */ /* 0x000f680000300800 */
[----:B------:R-:W5:Y:S01]  /*ad80*/  LDL.LU R13, [R1+0x134] ;  /* 0x00013400010d7983 */ /* 0x000f620000300800 */
[----:B------:R-:W-:-:S05]  /*ad90*/  IMAD R2, R2, UR5, RZ ;  /* 0x0000000502027c24 */ /* 0x000fca000f8e02ff */
[----:B------:R0:W-:Y:S02]  /*ada0*/  STL [R1+0x2cc], R2 ;  /* 0x0002cc0201007387 */ /* 0x0001e40000100800 */
[----:B0-----:R-:W-:-:S05]  /*adb0*/  IMAD R2, R3, UR5, RZ ;  /* 0x0000000503027c24 */ /* 0x001fca000f8e02ff */
[----:B------:R0:W-:Y:S01]  /*adc0*/  STL [R1+0x2d0], R2 ;  /* 0x0002d00201007387 */ /* 0x0001e20000100800 */
[----:B------:R-:W-:Y:S02]  /*add0*/  IMAD R3, R6, UR5, RZ ;  /* 0x0000000506037c24 */ /* 0x000fe4000f8e02ff */
[----:B------:R-:W-:-:S03]  /*ade0*/  IMAD R6, R20, UR5, RZ ;  /* 0x0000000514067c24 */ /* 0x000fc6000f8e02ff */
[----:B------:R1:W-:Y:S01]  /*adf0*/  STL [R1+0x2d4], R3 ;  /* 0x0002d40301007387 */ /* 0x0003e20000100800 */
[----:B0-----:R-:W-:-:S03]  /*ae00*/  IMAD R2, R17, UR5, RZ ;  /* 0x0000000511027c24 */ /* 0x001fc6000f8e02ff */
[----:B------:R-:W-:Y:S01]  /*ae10*/  STL [R1+0x2d8], R6 ;  /* 0x0002d80601007387 */ /* 0x000fe20000100800 */
[----:B-1----:R-:W-:-:S03]  /*ae20*/  IMAD R3, R12, UR5, RZ ;  /* 0x000000050c037c24 */ /* 0x002fc6000f8e02ff */
[----:B------:R-:W5:Y:S04]  /*ae30*/  LDL.LU R12, [R1+0x130] ;  /* 0x00013000010c7983 */ /* 0x000f680000300800 */
[----:B------:R2:W-:Y:S04]  /*ae40*/  STL [R1+0x2dc], R2 ;  /* 0x0002dc0201007387 */ /* 0x0005e80000100800 */
[----:B------:R3:W-:Y:S04]  /*ae50*/  STL [R1+0x2e0], R3 ;  /* 0x0002e00301007387 */ /* 0x0007e80000100800 */
[----:B------:R-:W5:Y:S01]  /*ae60*/  LDL.LU R20, [R1+0x12c] ;  /* 0x00012c0001147983 */ /* 0x000f620000300800 */
[----:B--2---:R-:W-:-:S05]  /*ae70*/  IMAD R2, R16, UR5, RZ ;  /* 0x0000000510027c24 */ /* 0x004fca000f8e02ff */
[----:B------:R4:W-:Y:S04]  /*ae80*/  STL [R1+0x2e4], R2 ;  /* 0x0002e40201007387 */ /* 0x0009e80000100800 */
[----:B------:R-:W2:Y:S01]  /*ae90*/  LDL.LU R17, [R1+0x128] ;  /* 0x0001280001117983 */ /* 0x000ea20000300800 */
[----:B---3--:R-:W-:-:S05]  /*aea0*/  IMAD R3, R25, UR5, RZ ;  /* 0x0000000519037c24 */ /* 0x008fca000f8e02ff */
[----:B------:R5:W-:Y:S01]  /*aeb0*/  STL [R1+0x2e8], R3 ;  /* 0x0002e80301007387 */ /* 0x000be20000100800 */
[----:B----4-:R-:W-:-:S03]  /*aec0*/  IMAD R2, R24, UR5, RZ ;  /* 0x0000000518027c24 */ /* 0x010fc6000f8e02ff */
[----:B------:R-:W3:Y:S04]  /*aed0*/  LDL.LU R16, [R1+0x124] ;  /* 0x0001240001107983 */ /* 0x000ee80000300800 */
[----:B------:R0:W-:Y:S01]  /*aee0*/  STL [R1+0x2ec], R2 ;  /* 0x0002ec0201007387 */ /* 0x0001e20000100800 */
[----:B-----5:R-:W-:-:S03]  /*aef0*/  IMAD R3, R23, UR5, RZ ;  /* 0x0000000517037c24 */ /* 0x020fc6000f8e02ff */
[----:B------:R-:W4:Y:S04]  /*af00*/  LDL.LU R25, [R1+0x120] ;  /* 0x0001200001197983 */ /* 0x000f280000300800 */
[----:B------:R1:W-:Y:S04]  /*af10*/  STL [R1+0x2f0], R3 ;  /* 0x0002f00301007387 */ /* 0x0003e80000100800 */
[----:B------:R-:W5:Y:S01]  /*af20*/  LDL.LU R24, [R1+0x11c] ;  /* 0x00011c0001187983 */ /* 0x000f620000300800 */
[----:B0-----:R-:W-:-:S03]  /*af30*/  IMAD R2, R27, UR5, RZ ;  /* 0x000000051b027c24 */ /* 0x001fc6000f8e02ff */
        /* <DEDUP_REMOVED lines=29> */
[----:B------:R-:W5:Y:S01]  /*b110*/  LDL.LU R15, [R1+0xf8] ;  /* 0x0000f800010f7983 */ /* 0x000f620000300800 */
[----:B0-----:R-:W-:-:S03]  /*b120*/  IMAD R5, R12, UR5, RZ ;  /* 0x000000050c057c24 */ /* 0x001fc6000f8e02ff */
[----:B------:R-:W5:Y:S04]  /*b130*/  LDL.LU R13, [R1+0xf4] ;  /* 0x0000f400010d7983 */ /* 0x000f680000300800 */
[----:B------:R-:W5:Y:S04]  /*b140*/  LDL.LU R12, [R1+0xf0] ;  /* 0x0000f000010c7983 */ /* 0x000f680000300800 */
[----:B------:R2:W-:Y:S01]  /*b150*/  STL [R1+0x320], R5 ;  /* 0x0003200501007387 */ /* 0x0005e20000100800 */
[----:B------:R-:W-:-:S03]  /*b160*/  IMAD R7, R20, UR5, RZ ;  /* 0x0000000514077c24 */ /* 0x000fc6000f8e02ff */
[----:B------:R-:W5:Y:S04]  /*b170*/  LDL.LU R21, [R1+0xec] ;  /* 0x0000ec0001157983 */ /* 0x000f680000300800 */
[----:B------:R3:W-:Y:S04]  /*b180*/  STL [R1+0x324], R7 ;  /* 0x0003240701007387 */ /* 0x0007e80000100800 */
[----:B------:R-:W5:Y:S01]  /*b190*/  LDL.LU R20, [R1+0xe8] ;  /* 0x0000e80001147983 */ /* 0x000f620000300800 */
[----:B--2---:R-:W-:-:S05]  /*b1a0*/  IMAD R5, R17, UR5, RZ ;  /* 0x0000000511057c24 */ /* 0x004fca000f8e02ff */
[----:B------:R4:W-:Y:S04]  /*b1b0*/  STL [R1+0x328], R5 ;  /* 0x0003280501007387 */ /* 0x0009e80000100800 */
[----:B------:R-:W2:Y:S01]  /*b1c0*/  LDL.LU R17, [R1+0xe4] ;  /* 0x0000e40001117983 */ /* 0x000ea20000300800 */
[----:B---3--:R-:W-:-:S05]  /*b1d0*/  IMAD R7, R16, UR5, RZ ;  /* 0x0000000510077c24 */ /* 0x008fca000f8e02ff */
[----:B------:R-:W-:Y:S01]  /*b1e0*/  STL [R1+0x32c], R7 ;  /* 0x00032c0701007387 */ /* 0x000fe20000100800 */
[----:B----4-:R-:W-:-:S03]  /*b1f0*/  IMAD R5, R25, UR5, RZ ;  /* 0x0000000519057c24 */ /* 0x010fc6000f8e02ff */
[----:B------:R-:W3:Y:S04]  /*b200*/  LDL.LU R16, [R1+0xe0] ;  /* 0x0000e00001107983 */ /* 0x000ee80000300800 */
[----:B------:R0:W-:Y:S01]  /*b210*/  STL [R1+0x330], R5 ;  /* 0x0003300501007387 */ /* 0x0001e20000100800 */
[----:B-----5:R-:W-:Y:S02]  /*b220*/  IMAD R9, R24, UR5, RZ ;  /* 0x0000000518097c24 */ /* 0x020fe4000f8e02ff */
[----:B0-----:R-:W-:-:S03]  /*b230*/  IMAD R5, R23, UR5, RZ ;  /* 0x0000000517057c24 */ /* 0x001fc6000f8e02ff */
[----:B------:R-:W-:Y:S01]  /*b240*/  STL [R1+0x334], R9 ;  /* 0x0003340901007387 */ /* 0x000fe20000100800 */
[----:B------:R-:W-:-:S03]  /*b250*/  IMAD R7, R27, UR5, RZ ;  /* 0x000000051b077c24 */ /* 0x000fc6000f8e02ff */
[----:B------:R-:W4:Y:S04]  /*b260*/  LDL.LU R25, [R1+0xdc] ;  /* 0x0000dc0001197983 */ /* 0x000f280000300800 */
[----:B------:R0:W-:Y:S04]  /*b270*/  STL [R1+0x338], R5 ;  /* 0x0003380501007387 */ /* 0x0001e80000100800 */
[----:B------:R-:W-:Y:S04]  /*b280*/  STL [R1+0x33c], R7 ;  /* 0x00033c0701007387 */ /* 0x000fe80000100800 */
[----:B------:R-:W5:Y:S01]  /*b290*/  LDL.LU R24, [R1+0xd8] ;  /* 0x0000d80001187983 */ /* 0x000f620000300800 */
[----:B0-----:R-:W-:-:S05]  /*b2a0*/  IMAD R5, R29, UR5, RZ ;  /* 0x000000051d057c24 */ /* 0x001fca000f8e02ff */
[----:B------:R0:W-:Y:S01]  /*b2b0*/  STL [R1+0x340], R5 ;  /* 0x0003400501007387 */ /* 0x0001e20000100800 */
[----:B------:R-:W-:-:S03]  /*b2c0*/  IMAD R9, R11, UR5, RZ ;  /* 0x000000050b097c24 */ /* 0x000fc6000f8e02ff */
        /* <DEDUP_REMOVED lines=11> */
[----:B0-----:R-:W-:Y:S02]  /*b380*/  IMAD R2, R3, UR5, RZ ;  /* 0x0000000503027c24 */ /* 0x001fe4000f8e02ff */
[----:B------:R-:W-:-:S03]  /*b390*/  IMAD R3, R6, UR5, RZ ;  /* 0x0000000506037c24 */ /* 0x000fc6000f8e02ff */
[----:B------:R0:W-:Y:S01]  /*b3a0*/  STL [R1+0x34c], R2 ;  /* 0x00034c0201007387 */ /* 0x0001e20000100800 */
[----:B------:R-:W-:-:S03]  /*b3b0*/  IMAD R6, R14, UR5, RZ ;  /* 0x000000050e067c24 */ /* 0x000fc6000f8e02ff */
[----:B------:R1:W-:Y:S01]  /*b3c0*/  STL [R1+0x350], R3 ;  /* 0x0003500301007387 */ /* 0x0003e20000100800 */
[----:B0-----:R-:W-:-:S03]  /*b3d0*/  IMAD R2, R15, UR5, RZ ;  /* 0x000000050f027c24 */ /* 0x001fc6000f8e02ff */
[----:B------:R-:W-:Y:S01]  /*b3e0*/  STL [R1+0x354], R6 ;  /* 0x0003540601007387 */ /* 0x000fe20000100800 */
[----:B-1----:R-:W-:-:S03]  /*b3f0*/  IMAD R3, R13, UR5, RZ ;  /* 0x000000050d037c24 */ /* 0x002fc6000f8e02ff */
[----:B------:R-:W5:Y:S04]  /*b400*/  LDL.LU R13, [R1+0xb4] ;  /* 0x0000b400010d7983 */ /* 0x000f680000300800 */
[----:B------:R0:W-:Y:S04]  /*b410*/  STL [R1+0x358], R2 ;  /* 0x0003580201007387 */ /* 0x0001e80000100800 */
        /* <DEDUP_REMOVED lines=9> */
[----:B------:R3:W-:Y:S04]  /*b4b0*/  STL [R1+0x368], R2 ;  /* 0x0003680201007387 */ /* 0x0007e80000100800 */
[----:B------:R-:W5:Y:S01]  /*b4c0*/  LDL.LU R21, [R1+0xa4] ;  /* 0x0000a40001157983 */ /* 0x000f620000300800 */
[----:B--2---:R-:W-:-:S05]  /*b4d0*/  IMAD R3, R17, UR5, RZ ;  /* 0x0000000511037c24 */ /* 0x004fca000f8e02ff */
[----:B------:R-:W-:Y:S04]  /*b4e0*/  STL [R1+0x36c], R3 ;  /* 0x00036c0301007387 */ /* 0x000fe80000100800 */
[----:B------:R-:W2:Y:S04]  /*b4f0*/  LDL.LU R20, [R1+0xa0] ;  /* 0x0000a00001147983 */ /* 0x000ea80000300800 */
[----:B------:R-:W2:Y:S01]  /*b500*/  LDL.LU R17, [R1+0x9c] ;  /* 0x00009c0001117983 */ /* 0x000ea20000300800 */
[----:B---3--:R-:W-:-:S05]  /*b510*/  IMAD R2, R16, UR5, RZ ;  /* 0x0000000510027c24 */ /* 0x008fca000f8e02ff */
[----:B------:R4:W-:Y:S04]  /*b520*/  STL [R1+0x370], R2 ;  /* 0x0003700201007387 */ /* 0x0009e80000100800 */
[----:B------:R-:W3:Y:S01]  /*b530*/  LDL.LU R16, [R1+0x98] ;  /* 0x0000980001107983 */ /* 0x000ee20000300800 */
[----:B----4-:R-:W-:-:S03]  /*b540*/  IMAD R2, R25, UR5, RZ ;  /* 0x0000000519027c24 */ /* 0x010fc6000f8e02ff */
[----:B------:R-:W4:Y:S04]  /*b550*/  LDL.LU R25, [R1+0x94] ;  /* 0x0000940001197983 */ /* 0x000f280000300800 */
[----:B------:R0:W-:Y:S01]  /*b560*/  STL [R1+0x374], R2 ;  /* 0x0003740201007387 */ /* 0x0001e20000100800 */
[----:B-----5:R-:W-:-:S03]  /*b570*/  IMAD R3, R24, UR5, RZ ;  /* 0x0000000518037c24 */ /* 0x020fc6000f8e02ff */
[----:B------:R-:W5:Y:S04]  /*b580*/  LDL.LU R24, [R1+0x8c] ;  /* 0x00008c0001187983 */ /* 0x000f680000300800 */
[----:B------:R1:W-:Y:S01]  /*b590*/  STL [R1+0x378], R3 ;  /* 0x0003780301007387 */ /* 0x0003e20000100800 */
[----:B0-----:R-:W-:Y:S02]  /*b5a0*/  IMAD R2, R5, UR5, RZ ;  /* 0x0000000505027c24 */ /* 0x001fe4000f8e02ff */
[----:B-1----:R-:W-:-:S03]  /*b5b0*/  IMAD R3, R7, UR5, RZ ;  /* 0x0000000507037c24 */ /* 0x002fc6000f8e02ff */
[----:B------:R0:W-:Y:S04]  /*b5c0*/  STL [R1+0x37c], R2 ;  /* 0x00037c0201007387 */ /* 0x0001e80000100800 */
[----:B------:R1:W-:Y:S01]  /*b5d0*/  STL [R1+0x380], R3 ;  /* 0x0003800301007387 */ /* 0x0003e20000100800 */
[----:B------:R-:W-:Y:S02]  /*b5e0*/  IMAD R5, R9, UR5, RZ ;  /* 0x0000000509057c24 */ /* 0x000fe4000f8e02ff */
[----:B0-----:R-:W-:-:S03]  /*b5f0*/  IMAD R2, R19, UR5, RZ ;  /* 0x0000000513027c24 */ /* 0x001fc6000f8e02ff */
[----:B------:R0:W-:Y:S01]  /*b600*/  STL [R1+0x384], R5 ;  /* 0x0003840501007387 */ /* 0x0001e20000100800 */
[----:B-1----:R-:W-:-:S03]  /*b610*/  IMAD R3, R23, UR5, RZ ;  /* 0x0000000517037c24 */ /* 0x002fc6000f8e02ff */
[----:B------:R-:W-:Y:S01]  /*b620*/  STL [R1+0x388], R2 ;  /* 0x0003880201007387 */ /* 0x000fe20000100800 */
[----:B0-----:R-:W-:-:S03]  /*b630*/  IMAD R5, R27, UR5, RZ ;  /* 0x000000051b057c24 */ /* 0x001fc6000f8e02ff */
[----:B------:R0:W-:Y:S04]  /*b640*/  STL [R1+0x38c], R3 ;  /* 0x00038c0301007387 */ /* 0x0001e80000100800 */
[----:B------:R-:W-:Y:S01]  /*b650*/  STL [R1+0x390], R5 ;  /* 0x0003900501007387 */ /* 0x000fe20000100800 */
[----:B0-----:R-:W-:-:S03]  /*b660*/  IMAD R3, R11, UR5, RZ ;  /* 0x000000050b037c24 */ /* 0x001fc6000f8e02ff */
[----:B------:R-:W5:Y:S01]  /*b670*/  LDL.LU R11, [R1+0x88] ;  /* 0x00008800010b7983 */ /* 0x000f620000300800 */
[----:B------:R-:W-:-:S05]  /*b680*/  IMAD R2, R29, UR5, RZ ;  /* 0x000000051d027c24 */ /* 0x000fca000f8e02ff */
[----:B------:R0:W-:Y:S04]  /*b690*/  STL [R1+0x394], R2 ;  /* 0x0003940201007387 */ /* 0x0001e80000100800 */
[----:B0-----:R-:W5:Y:S04]  /*b6a0*/  LDL.LU R2, [R1+0x84] ;  /* 0x0000840001027983 */ /* 0x001f680000300800 */
[----:B------:R0:W-:Y:S04]  /*b6b0*/  STL [R1+0x398], R3 ;  /* 0x0003980301007387 */ /* 0x0001e80000100800 */
[----:B------:R-:W5:Y:S04]  /*b6c0*/  LDL.LU R29, [R1+0x80] ;  /* 0x00008000011d7983 */ /* 0x000f680000300800 */
[----:B------:R-:W5:Y:S04]  /*b6d0*/  LDL.LU R27, [R1+0x7c] ;  /* 0x00007c00011b7983 */ /* 0x000f680000300800 */
[----:B------:R-:W5:Y:S04]  /*b6e0*/  LDL.LU R23, [R1+0x74] ;  /* 0x0000740001177983 */ /* 0x000f680000300800 */
[----:B------:R-:W5:Y:S01]  /*b6f0*/  LDL.LU R19, [R1+0x70] ;  /* 0x0000700001137983 */ /* 0x000f620000300800 */
[----:B------:R-:W-:-:S03]  /*b700*/  IMAD R5, R13, UR5, RZ ;  /* 0x000000050d057c24 */ /* 0x000fc6000f8e02ff */
[----:B------:R-:W5:Y:S04]  /*b710*/  LDL.LU R13, [R1+0x6c] ;  /* 0x00006c00010d7983 */ /* 0x000f680000300800 */
[----:B------:R1:W-:Y:S01]  /*b720*/  STL [R1+0x39c], R5 ;  /* 0x00039c0501007387 */ /* 0x0003e20000100800 */
[----:B0-----:R-:W-:-:S03]  /*b730*/  IMAD R3, R12, UR5, RZ ;  /* 0x000000050c037c24 */ /* 0x001fc6000f8e02ff */
[----:B------:R-:W5:Y:S04]  /*b740*/  LDL.LU R12, [R1+0x64] ;  /* 0x00006400010c7983 */ /* 0x000f680000300800 */
[----:B------:R0:W-:Y:S01]  /*b750*/  STL [R1+0x3a0], R3 ;  /* 0x0003a00301007387 */ /* 0x0001e20000100800 */
[----:B-1----:R-:W-:-:S03]  /*b760*/  IMAD R5, R14, UR5, RZ ;  /* 0x000000050e057c24 */ /* 0x002fc6000f8e02ff */
[----:B------:R-:W5:Y:S01]  /*b770*/  LDL.LU R9, [R1+0x60] ;  /* 0x0000600001097983 */ /* 0x000f620000300800 */
[----:B0-----:R-:W-:-:S03]  /*b780*/  IMAD R3, R15, UR5, RZ ;  /* 0x000000050f037c24 */ /* 0x001fc6000f8e02ff */
[----:B------:R0:W-:Y:S01]  /*b790*/  STL [R1+0x3a4], R5 ;  /* 0x0003a40501007387 */ /* 0x0001e20000100800 */
[----:B------:R-:W-:-:S03]  /*b7a0*/  IMAD R7, R21, UR5, RZ ;  /* 0x0000000515077c24 */ /* 0x000fc6000f8e02ff */
[----:B0-----:R-:W5:Y:S04]  /*b7b0*/  LDL.LU R5, [R1+0x5c] ;  /* 0x00005c0001057983 */ /* 0x001f680000300800 */
[----:B------:R0:W-:Y:S04]  /*b7c0*/  STL [R1+0x2ac], R3 ;  /* 0x0002ac0301007387 */ /* 0x0001e80000100800 */
[----:B0-----:R-:W5:Y:S04]  /*b7d0*/  LDL.LU R3, [R1+0x54] ;  /* 0x0000540001037983 */ /* 0x001f680000300800 */
[----:B------:R-:W-:Y:S01]  /*b7e0*/  STL [R1+0x2a8], R7 ;  /* 0x0002a80701007387 */ /* 0x000fe20000100800 */
[----:B--2---:R-:W-:-:S02]  /*b7f0*/  IMAD R6, R20, UR5, RZ ;  /* 0x0000000514067c24 */ /* 0x004fc4000f8e02ff */
[----:B------:R-:W-:-:S03]  /*b800*/  IMAD R14, R17, UR5, RZ ;  /* 0x00000005110e7c24 */ /* 0x000fc6000f8e02ff */
[----:B------:R0:W-:Y:S04]  /*b810*/  STL [R1+0x2a4], R6 ;  /* 0x0002a40601007387 */ /* 0x0001e80000100800 */
[----:B0-----:R-:W2:Y:S01]  /*b820*/  LDL.LU R6, [R1+0x4c] ;  /* 0x00004c0001067983 */ /* 0x001ea20000300800 */
[----:B---3--:R-:W-:-:S03]  /*b830*/  IMAD R7, R16, UR5, RZ ;  /* 0x0000000510077c24 */ /* 0x008fc6000f8e02ff */
[----:B------:R4:W-:Y:S04]  /*b840*/  STL [R1+0x2a0], R14 ;  /* 0x0002a00e01007387 */ /* 0x0009e80000100800 */
[----:B------:R0:W-:Y:S01]  /*b850*/  STL [R1+0x29c], R7 ;  /* 0x00029c0701007387 */ /* 0x0001e20000100800 */
[----:B----4-:R-:W-:-:S03]  /*b860*/  IMAD R14, R25, UR5, RZ ;  /* 0x00000005190e7c24 */ /* 0x010fc6000f8e02ff */
[----:B0-----:R-:W3:Y:S04]  /*b870*/  LDL.LU R7, [R1+0x44] ;  /* 0x0000440001077983 */ /* 0x001ee80000300800 */
[----:B------:R0:W-:Y:S01]  /*b880*/  STL [R1+0x298], R14 ;  /* 0x0002980e01007387 */ /* 0x0001e20000100800 */
[----:B-----5:R-:W-:-:S03]  /*b890*/  IMAD R16, R24, UR5, RZ ;  /* 0x0000000518107c24 */ /* 0x020fc6000f8e02ff */
[----:B0-----:R-:W4:Y:S04]  /*b8a0*/  LDL.LU R14, [R1+0x3c] ;  /* 0x00003c00010e7983 */ /* 0x001f280000300800 */
[----:B------:R-:W5:Y:S04]  /*b8b0*/  LDL.LU R15, [R1+0x38] ;  /* 0x00003800010f7983 */ /* 0x000f680000300800 */
[----:B------:R0:W-:Y:S04]  /*b8c0*/  STL [R1+0x270], R16 ;  /* 0x0002701001007387 */ /* 0x0001e80000100800 */
[----:B------:R-:W5:Y:S04]  /*b8d0*/  LDL.LU R21, [R1+0x34] ;  /* 0x0000340001157983 */ /* 0x000f680000300800 */
[----:B------:R-:W5:Y:S04]  /*b8e0*/  LDL.LU R20, [R1+0x2c] ;  /* 0x00002c0001147983 */ /* 0x000f680000300800 */
[----:B------:R-:W5:Y:S04]  /*b8f0*/  LDL.LU R17, [R1+0x28] ;  /* 0x0000280001117983 */ /* 0x000f680000300800 */
[----:B0-----:R-:W5:Y:S04]  /*b900*/  LDL.LU R16, [R1+0x24] ;  /* 0x0000240001107983 */ /* 0x001f680000300800 */
[----:B------:R-:W5:Y:S04]  /*b910*/  LDL.LU R25, [R1+0x1c] ;  /* 0x00001c0001197983 */ /* 0x000f680000300800 */
[----:B------:R-:W5:Y:S01]  /*b920*/  LDL.LU R24, [R1+0x14] ;  /* 0x0000140001187983 */ /* 0x000f620000300800 */
[----:B------:R-:W-:-:S05]  /*b930*/  IMAD R11, R11, UR5, RZ ;  /* 0x000000050b0b7c24 */ /* 0x000fca000f8e02ff */
[----:B------:R0:W-:Y:S04]  /*b940*/  STL [R1+0x264], R11 ;  /* 0x0002640b01007387 */ /* 0x0001e80000100800 */
[----:B0-----:R-:W5:Y:S01]  /*b950*/  LDL.LU R11, [R1+0xef0] ;  /* 0x000ef000010b7983 */ /* 0x001f620000300800 */
[----:B------:R-:W-:Y:S02]  /*b960*/  IMAD R2, R2, UR5, RZ ;  /* 0x0000000502027c24 */ /* 0x000fe4000f8e02ff */
[----:B------:R-:W-:-:S03]  /*b970*/  IMAD R29, R29, UR5, RZ ;  /* 0x000000051d1d7c24 */ /* 0x000fc6000f8e02ff */
[----:B------:R0:W-:Y:S01]  /*b980*/  STL [R1+0x260], R2 ;  /* 0x0002600201007387 */ /* 0x0001e20000100800 */
[----:B------:R-:W-:-:S03]  /*b990*/  IMAD R27, R27, UR5, RZ ;  /* 0x000000051b1b7c24 */ /* 0x000fc6000f8e02ff */
[----:B------:R-:W-:Y:S01]  /*b9a0*/  STL [R1+0x24c], R29 ;  /* 0x00024c1d01007387 */ /* 0x000fe20000100800 */
[----:B------:R-:W-:-:S03]  /*b9b0*/  IMAD R23, R23, UR5, RZ ;  /* 0x0000000517177c24 */ /* 0x000fc6000f8e02ff */
[----:B------:R-:W-:Y:S01]  /*b9c0*/  STL [R1+0x248], R27 ;  /* 0x0002481b01007387 */ /* 0x000fe20000100800 */
[----:B------:R-:W-:-:S03]  /*b9d0*/  IMAD R19, R19, UR5, RZ ;  /* 0x0000000513137c24 */ /* 0x000fc6000f8e02ff */
[----:B------:R-:W-:Y:S04]  /*b9e0*/  STL [R1+0x224], R23 ;  /* 0x0002241701007387 */ /* 0x000fe80000100800 */
[----:B------:R-:W-:Y:S01]  /*b9f0*/  STL [R1+0x220], R19 ;  /* 0x0002201301007387 */ /* 0x000fe20000100800 */
[----:B------:R-:W-:-:S05]  /*ba00*/  IMAD R13, R13, UR5, RZ ;  /* 0x000000050d0d7c24 */ /* 0x000fca000f8e02ff */
[----:B------:R-:W-:Y:S01]  /*ba10*/  STL [R1+0x1fc], R13 ;  /* 0x0001fc0d01007387 */ /* 0x000fe20000100800 */
[----:B------:R-:W-:-:S05]  /*ba20*/  IMAD R12, R12, UR5, RZ ;  /* 0x000000050c0c7c24 */ /* 0x000fca000f8e02ff */
[----:B------:R-:W-:Y:S01]  /*ba30*/  STL [R1+0x1f8], R12 ;  /* 0x0001f80c01007387 */ /* 0x000fe20000100800 */
[----:B------:R-:W-:-:S03]  /*ba40*/  IMAD R9, R9, UR5, RZ ;  /* 0x0000000509097c24 */ /* 0x000fc6000f8e02ff */
[----:B------:R-:W-:Y:S01]  /*ba50*/  STL [R1+0xec0], R12 ;  /* 0x000ec00c01007387 */ /* 0x000fe20000100800 */
[----:B------:R-:W-:Y:S02]  /*ba60*/  IMAD R5, R5, UR5, RZ ;  /* 0x0000000505057c24 */ /* 0x000fe4000f8e02ff */
[----:B0-----:R-:W-:-:S05]  /*ba70*/  IMAD R2, R3, UR5, RZ ;  /* 0x0000000503027c24 */ /* 0x001fca000f8e02ff */
[----:B------:R3:W-:Y:S04]  /*ba80*/  STL [R1+0x1ac], R2 ;  /* 0x0001ac0201007387 */ /* 0x0007e80000100800 */
[----:B------:R-:W-:Y:S04]  /*ba90*/  STL [R1+0xec4], R13 ;  /* 0x000ec40d01007387 */ /* 0x000fe80000100800 */
[----:B------:R-:W-:Y:S01]  /*baa0*/  STL [R1+0x1d4], R9 ;  /* 0x0001d40901007387 */ /* 0x000fe20000100800 */
[----:B--2---:R-:W-:-:S05]  /*bab0*/  IMAD R3, R6, UR5, RZ ;  /* 0x0000000506037c24 */ /* 0x004fca000f8e02ff */
[----:B------:R4:W-:Y:S04]  /*bac0*/  STL [R1+0x1a8], R3 ;  /* 0x0001a80301007387 */ /* 0x0009e80000100800 */
[----:B------:R-:W-:Y:S01]  /*bad0*/  STL [R1+0x1d0], R5 ;  /* 0x0001d00501007387 */ /* 0x000fe20000100800 */
[----:B---3--:R-:W-:-:S05]  /*bae0*/  IMAD R2, R7, UR5, RZ ;  /* 0x0000000507027c24 */ /* 0x008fca000f8e02ff */
[----:B------:R5:W-:Y:S01]  /*baf0*/  STL [R1+0x184], R2 ;  /* 0x0001840201007387 */ /* 0x000be20000100800 */
[----:B----4-:R-:W-:Y:S02]  /*bb00*/  IMAD R3, R14, UR5, RZ ;  /* 0x000000050e037c24 */ /* 0x010fe4000f8e02ff */
[----:B-----5:R-:W-:-:S03]  /*bb10*/  IMAD R2, R15, UR5, RZ ;  /* 0x000000050f027c24 */ /* 0x020fc6000f8e02ff */
[----:B------:R0:W-:Y:S04]  /*bb20*/  STL [R1+0x180], R3 ;  /* 0x0001800301007387 */ /* 0x0001e80000100800 */
[----:B------:R1:W-:Y:S01]  /*bb30*/  STL [R1+0x15c], R2 ;  /* 0x00015c0201007387 */ /* 0x0003e20000100800 */
[----:B------:R-:W-:Y:S02]  /*bb40*/  IMAD R6, R21, UR5, RZ ;  /* 0x0000000515067c24 */ /* 0x000fe4000f8e02ff */
[----:B0-----:R-:W-:-:S03]  /*bb50*/  IMAD R3, R20, UR5, RZ ;  /* 0x0000000514037c24 */ /* 0x001fc6000f8e02ff */
[----:B------:R0:W-:Y:S01]  /*bb60*/  STL [R1+0x158], R6 ;  /* 0x0001580601007387 */ /* 0x0001e20000100800 */
[----:B-1----:R-:W-:-:S03]  /*bb70*/  IMAD R2, R17, UR5, RZ ;  /* 0x0000000511027c24 */ /* 0x002fc6000f8e02ff */
[----:B------:R1:W-:Y:S01]  /*bb80*/  STL [R1+0x144], R3 ;  /* 0x0001440301007387 */ /* 0x0003e20000100800 */
[----:B0-----:R-:W-:-:S03]  /*bb90*/  IMAD R6, R16, UR5, RZ ;  /* 0x0000000510067c24 */ /* 0x001fc6000f8e02ff */
[----:B------:R0:W-:Y:S01]  /*bba0*/  STL [R1+0x124], R2 ;  /* 0x0001240201007387 */ /* 0x0001e20000100800 */
[----:B-1----:R-:W-:-:S03]  /*bbb0*/  IMAD R3, R25, UR5, RZ ;  /* 0x0000000519037c24 */ /* 0x002fc6000f8e02ff */
[----:B------:R-:W-:Y:S04]  /*bbc0*/  STL [R1+0x120], R6 ;  /* 0x0001200601007387 */ /* 0x000fe80000100800 */
[----:B------:R-:W2:Y:S01]  /*bbd0*/  LDL R13, [R1+0x230] ;  /* 0x00023000010d7983 */ /* 0x000ea20000100800 */
[----:B0-----:R-:W-:-:S03]  /*bbe0*/  IMAD R2, R24, UR5, RZ ;  /* 0x0000000518027c24 */ /* 0x001fc6000f8e02ff */
[----:B------:R-:W-:Y:S04]  /*bbf0*/  STL [R1+0xfc], R3 ;  /* 0x0000fc0301007387 */ /* 0x000fe80000100800 */
[----:B------:R-:W3:Y:S04]  /*bc00*/  LDL R12, [R1+0x234] ;  /* 0x00023400010c7983 */ /* 0x000ee80000100800 */
[----:B------:R-:W-:Y:S04]  /*bc10*/  STL [R1+0xf8], R2 ;  /* 0x0000f80201007387 */ /* 0x000fe80000100800 */
[----:B------:R0:W-:Y:S04]  /*bc20*/  STL.64 [R1+0xec8], R4 ;  /* 0x000ec80401007387 */ /* 0x0001e80000100a00 */
[----:B0-----:R-:W4:Y:S01]  /*bc30*/  LDL R5, [R1+0x1e0] ;  /* 0x0001e00001057983 */ /* 0x001f220000100800 */
[----:B------:R-:W-:-:S03]  /*bc40*/  IMAD.WIDE R2, R4, 0x2, R10 ;  /* 0x0000000204027825 */ /* 0x000fc600078e020a */
[----:B------:R-:W5:Y:S01]  /*bc50*/  LDL R4, [R1+0x1e4] ;  /* 0x0001e40001047983 */ /* 0x000f620000100800 */
[----:B------:R-:W-:-:S03]  /*bc60*/  IMAD.WIDE R6, R8, 0x2, R10 ;  /* 0x0000000208067825 */ /* 0x000fc600078e020a */
[----:B------:R0:W-:Y:S01]  /*bc70*/  STL.64 [R1+0xde0], R2 ;  /* 0x000de00201007387 */ /* 0x0001e20000100a00 */
[----:B------:R-:W-:-:S04]  /*bc80*/  IMAD.WIDE R14, R0, 0x2, R10 ;  /* 0x00000002000e7825 */ /* 0x000fc800078e020a */
[--C-:B------:R-:W-:Y:S01]  /*bc90*/  IMAD.WIDE R16, R18, 0x2, R10.reuse ;  /* 0x0000000212107825 */ /* 0x100fe200078e020a */
[----:B0-----:R-:W2:Y:S04]  /*bca0*/  LDL R2, [R1+0x58] ;  /* 0x0000580001027983 */ /* 0x001ea80000100800 */
[----:B------:R-:W3:Y:S04]  /*bcb0*/  LDL R3, [R1+0x68] ;  /* 0x0000680001037983 */ /* 0x000ee80000100800 */
[----:B------:R0:W-:Y:S04]  /*bcc0*/  STL.64 [R1+0xed0], R8 ;  /* 0x000ed00801007387 */ /* 0x0001e80000100a00 */
[----:B0-----:R-:W4:Y:S04]  /*bcd0*/  LDL R8, [R1+0x218] ;  /* 0x0002180001087983 */ /* 0x001f280000100800 */
[----:B------:R-:W5:Y:S04]  /*bce0*/  LDL R9, [R1+0x21c] ;  /* 0x00021c0001097983 */ /* 0x000f680000100800 */
[----:B------:R0:W-:Y:S04]  /*bcf0*/  STL.64 [R1+0xde8], R6 ;  /* 0x000de80601007387 */ /* 0x0001e80000100a00 */
[----:B0-----:R-:W2:Y:S04]  /*bd00*/  LDL R6, [R1+0x40] ;  /* 0x0000400001067983 */ /* 0x001ea80000100800 */
[----:B------:R-:W3:Y:S04]  /*bd10*/  LDL R7, [R1+0x48] ;  /* 0x0000480001077983 */ /* 0x000ee80000100800 */
[----:B------:R0:W-:Y:S04]  /*bd20*/  STL [R1+0xe10], R14 ;  /* 0x000e100e01007387 */ /* 0x0001e80000100800 */
[----:B0-----:R-:W4:Y:S04]  /*bd30*/  LDL R14, [R1+0x30] ;  /* 0x00003000010e7983 */ /* 0x001f280000100800 */
[----:B------:R0:W-:Y:S04]  /*bd40*/  STL [R1+0xdd8], R15 ;  /* 0x000dd80f01007387 */ /* 0x0001e80000100800 */
[----:B0-----:R-:W5:Y:S04]  /*bd50*/  LDL R15, [R1+0x20] ;  /* 0x00002000010f7983 */ /* 0x001f680000100800 */
[----:B------:R0:W-:Y:S01]  /*bd60*/  STL.64 [R1+0xed8], R18 ;  /* 0x000ed81201007387 */ /* 0x0001e20000100a00 */
[----:B------:R-:W-:-:S03]  /*bd70*/  IMAD.WIDE R20, R22, 0x2, R10 ;  /* 0x0000000216147825 */ /* 0x000fc600078e020a */
[----:B0-----:R-:W3:Y:S04]  /*bd80*/  LDL R18, [R1+0x1f4] ;  /* 0x0001f40001127983 */ /* 0x001ee80000100800 */
[----:B------:R-:W3:Y:S04]  /*bd90*/  LDL R19, [R1+0x1f0] ;  /* 0x0001f00001137983 */ /* 0x000ee80000100800 */
[----:B------:R0:W-:Y:S04]  /*bda0*/  STL.64 [R1+0xdf0], R16 ;  /* 0x000df01001007387 */ /* 0x0001e80000100a00 */
[----:B0-----:R-:W2:Y:S04]  /*bdb0*/  LDL R16, [R1+0x8] ;  /* 0x0000080001107983 */ /* 0x001ea80000100800 */
[----:B------:R-:W4:Y:S04]  /*bdc0*/  LDL R17, [R1+0x18] ;  /* 0x0000180001117983 */ /* 0x000f280000100800 */
[----:B------:R0:W-:Y:S04]  /*bdd0*/  STL.64 [R1+0xee0], R22 ;  /* 0x000ee01601007387 */ /* 0x0001e80000100a00 */
[----:B0-----:R-:W3:Y:S04]  /*bde0*/  LDL R22, [R1+0x208] ;  /* 0x0002080001167983 */ /* 0x001ee80000100800 */
[----:B------:R-:W3:Y:S04]  /*bdf0*/  LDL R23, [R1+0x20c] ;  /* 0x00020c0001177983 */ /* 0x000ee80000100800 */
[----:B------:R0:W-:Y:S04]  /*be00*/  STL.64 [R1+0xdf8], R20 ;  /* 0x000df81401007387 */ /* 0x0001e80000100a00 */
[----:B0-----:R-:W3:Y:S04]  /*be10*/  LDL R20, [R1+0x78] ;  /* 0x0000780001147983 */ /* 0x001ee80000100800 */
[----:B------:R-:W3:Y:S01]  /*be20*/  LDL R21, [R1+0x90] ;  /* 0x0000900001157983 */ /* 0x000ee20000100800 */
[----:B------:R-:W-:-:S04]  /*be30*/  IMAD.WIDE R24, R26, 0x2, R10 ;  /* 0x000000021a187825 */ /* 0x000fc800078e020a */
[----:B------:R-:W-:Y:S01]  /*be40*/  IMAD R28, R28, UR5, RZ ;  /* 0x000000051c1c7c24 */ /* 0x000fe2000f8e02ff */
[----:B------:R0:W-:Y:S01]  /*be50*/  STL.64 [R1+0xee8], R26 ;  /* 0x000ee81a01007387 */ /* 0x0001e20000100a00 */
[----:B------:R-:W-:-:S03]  /*be60*/  ULDC UR5, c[0x0][0x230] ;  /* 0x00008c0000057ab9 */ /* 0x000fc60000000800 */
[----:B------:R-:W-:Y:S01]  /*be70*/  STL.64 [R1+0xe00], R24 ;  /* 0x000e001801007387 */ /* 0x000fe20000100a00 */
[----:B0-----:R-:W-:-:S05]  /*be80*/  IMAD.WIDE R26, R28, 0x2, R10 ;  /* 0x000000021c1a7825 */ /* 0x001fca00078e020a */
[----:B------:R5:W-:Y:S02]  /*be90*/  STL.64 [R1], R26 ;  /* 0x0000001a01007387 */ /* 0x000be40000100a00 */
[----:B-----5:R-:W-:-:S04]  /*bea0*/  IMAD.WIDE R26, R15, 0x2, R10 ;  /* 0x000000020f1a7825 */ /* 0x020fc800078e020a */
[----:B--2---:R-:W-:-:S04]  /*beb0*/  IMAD.WIDE R24, R16, 0x2, R10 ;  /* 0x0000000210187825 */ /* 0x004fc800078e020a */
[--C-:B----4-:R-:W-:Y:S01]  /*bec0*/  IMAD.WIDE R16, R17, 0x2, R10.reuse ;  /* 0x0000000211107825 */ /* 0x110fe200078e020a */
[----:B------:R0:W-:Y:S04]  /*bed0*/  STL.64 [R1+0x10], R24 ;  /* 0x0000101801007387 */ /* 0x0001e80000100a00 */
[----:B------:R1:W-:Y:S04]  /*bee0*/  STL.64 [R1+0x28], R16 ;  /* 0x0000281001007387 */ /* 0x0003e80000100a00 */
[----:B------:R-:W-:Y:S01]  /*bef0*/  STL.64 [R1+0x38], R26 ;  /* 0x0000381a01007387 */ /* 0x000fe20000100a00 */
[----:B0-----:R-:W-:-:S04]  /*bf00*/  IMAD.WIDE R24, R14, 0x2, R10 ;  /* 0x000000020e187825 */ /* 0x001fc800078e020a */
[--C-:B-1----:R-:W-:Y:S01]  /*bf10*/  IMAD.WIDE R16, R6, 0x2, R10.reuse ;  /* 0x0000000206107825 */ /* 0x102fe200078e020a */
[----:B------:R-:W-:Y:S03]  /*bf20*/  STL.64 [R1+0x50], R24 ;  /* 0x0000501801007387 */ /* 0x000fe60000100a00 */
[--C-:B---3--:R-:W-:Y:S01]  /*bf30*/  IMAD.WIDE R14, R7, 0x2, R10.reuse ;  /* 0x00000002070e7825 */ /* 0x108fe200078e020a */
[----:B------:R0:W-:Y:S03]  /*bf40*/  STL.64 [R1+0x60], R16 ;  /* 0x0000601001007387 */ /* 0x0001e60000100a00 */
[--C-:B------:R-:W-:Y:S01]  /*bf50*/  IMAD.WIDE R6, R2, 0x2, R10.reuse ;  /* 0x0000000202067825 */ /* 0x100fe200078e020a */
[----:B------:R1:W-:Y:S03]  /*bf60*/  STL.64 [R1+0x70], R14 ;  /* 0x0000700e01007387 */ /* 0x0003e60000100a00 */
[--C-:B------:R-:W-:Y:S01]  /*bf70*/  IMAD.WIDE R2, R3, 0x2, R10.reuse ;  /* 0x0000000203027825 */ /* 0x100fe200078e020a */
[----:B0-----:R-:W2:Y:S03]  /*bf80*/  LDL R16, [R1+0x240] ;  /* 0x0002400001107983 */ /* 0x001ea60000100800 */
[--C-:B------:R-:W-:Y:S01]  /*bf90*/  IMAD.WIDE R24, R20, 0x2, R10.reuse ;  /* 0x0000000214187825 */ /* 0x100fe200078e020a */
[----:B------:R0:W-:Y:S03]  /*bfa0*/  STL.64 [R1+0x88], R6 ;  /* 0x0000880601007387 */ /* 0x0001e60000100a00 */
[--C-:B------:R-:W-:Y:S01]  /*bfb0*/  IMAD.WIDE R26, R21, 0x2, R10.reuse ;  /* 0x00000002151a7825 */ /* 0x100fe200078e020a */
[----:B------:R-:W3:Y:S03]  /*bfc0*/  LDL R17, [R1+0x244] ;  /* 0x0002440001117983 */ /* 0x000ee60000100800 */
[--C-:B------:R-:W-:Y:S01]  /*bfd0*/  IMAD.WIDE R20, R22, 0x2, R10.reuse ;  /* 0x0000000216147825 */ /* 0x100fe200078e020a */
[----:B------:R4:W-:Y:S04]  /*bfe0*/  STL.64 [R1+0x98], R2 ;  /* 0x0000980201007387 */ /* 0x0009e80000100a00 */
[----:B-1----:R-:W5:Y:S04]  /*bff0*/  LDL R15, [R1+0x1cc] ;  /* 0x0001cc00010f7983 */ /* 0x002f680000100800 */
[----:B------:R-:W5:Y:S04]  /*c000*/  LDL R14, [R1+0x1c8] ;  /* 0x0001c800010e7983 */ /* 0x000f680000100800 */
[----:B0-----:R-:W5:Y:S04]  /*c010*/  LDL R6, [R1+0x258] ;  /* 0x0002580001067983 */ /* 0x001f680000100800 */
[----:B------:R-:W5:Y:S04]  /*c020*/  LDL R7, [R1+0x25c] ;  /* 0x00025c0001077983 */ /* 0x000f680000100800 */
[----:B----4-:R-:W4:Y:S04]  /*c030*/  LDL R2, [R1+0x278] ;  /* 0x0002780001027983 */ /* 0x010f280000100800 */
[----:B------:R-:W4:Y:S04]  /*c040*/  LDL R3, [R1+0x27c] ;  /* 0x00027c0001037983 */ /* 0x000f280000100800 */
[----:B------:R0:W-:Y:S04]  /*c050*/  STL.64 [R1+0xa8], R24 ;  /* 0x0000a81801007387 */ /* 0x0001e80000100a00 */
[----:B------:R-:W-:Y:S04]  /*c060*/  STL.64 [R1+0xb8], R26 ;  /* 0x0000b81a01007387 */ /* 0x000fe80000100a00 */
[----:B------:R1:W-:Y:S01]  /*c070*/  STL.64 [R1+0xc8], R20 ;  /* 0x0000c81401007387 */ /* 0x0003e20000100a00 */
[----:B0-----:R-:W-:-:S04]  /*c080*/  IMAD.WIDE R24, R23, 0x2, R10 ;  /* 0x0000000217187825 */ /* 0x001fc800078e020a */
[--C-:B------:R-:W-:Y:S01]  /*c090*/  IMAD.WIDE R22, R18, 0x2, R10.reuse ;  /* 0x0000000212167825 */ /* 0x100fe200078e020a */
[----:B------:R-:W-:Y:S03]  /*c0a0*/  STL.64 [R1+0xd8], R24 ;  /* 0x0000d81801007387 */ /* 0x000fe60000100a00 */
[--C-:B-1----:R-:W-:Y:S01]  /*c0b0*/  IMAD.WIDE R20, R19, 0x2, R10.reuse ;  /* 0x0000000213147825 */ /* 0x102fe200078e020a */
[----:B------:R-:W-:Y:S03]  /*c0c0*/  STL.64 [R1+0xe8], R22 ;  /* 0x0000e81601007387 */ /* 0x000fe60000100a00 */
[--C-:B------:R-:W-:Y:S01]  /*c0d0*/  IMAD.WIDE R18, R8, 0x2, R10.reuse ;  /* 0x0000000208127825 */ /* 0x100fe200078e020a */
[----:B------:R0:W-:Y:S03]  /*c0e0*/  STL.64 [R1+0x100], R20 ;  /* 0x0001001401007387 */ /* 0x0001e60000100a00 */
[--C-:B------:R-:W-:Y:S01]  /*c0f0*/  IMAD.WIDE R8, R9, 0x2, R10.reuse ;  /* 0x0000000209087825 */ /* 0x100fe200078e020a */
[----:B------:R1:W-:Y:S04]  /*c100*/  STL.64 [R1+0x110], R18 ;  /* 0x0001101201007387 */ /* 0x0003e80000100a00 */
[----:B------:R1:W-:Y:S01]  /*c110*/  STL.64 [R1+0x128], R8 ;  /* 0x0001280801007387 */ /* 0x0003e20000100a00 */
[----:B0-----:R-:W-:-:S04]  /*c120*/  IMAD.WIDE R20, R4, 0x2, R10 ;  /* 0x0000000204147825 */ /* 0x001fc800078e020a */
[--C-:B-1----:R-:W-:Y:S01]  /*c130*/  IMAD.WIDE R18, R5, 0x2, R10.reuse ;  /* 0x0000000205127825 */ /* 0x102fe200078e020a */
[----:B------:R-:W-:Y:S03]  /*c140*/  STL.64 [R1+0x138], R20 ;  /* 0x0001381401007387 */ /* 0x000fe60000100a00 */
[--C-:B------:R-:W-:Y:S01]  /*c150*/  IMAD.WIDE R8, R13, 0x2, R10.reuse ;  /* 0x000000020d087825 */ /* 0x100fe200078e020a */
[----:B------:R0:W-:Y:S04]  /*c160*/  STL.64 [R1+0x160], R18 ;  /* 0x0001601201007387 */ /* 0x0001e80000100a00 */
[----:B------:R-:W4:Y:S01]  /*c170*/  LDL R25, [R1+0x288] ;  /* 0x0002880001197983 */ /* 0x000f220000100800 */
[----:B------:R-:W-:-:S03]  /*c180*/  IMAD.WIDE R4, R12, 0x2, R10 ;  /* 0x000000020c047825 */ /* 0x000fc600078e020a */
[----:B------:R1:W-:Y:S04]  /*c190*/  STL.64 [R1+0x170], R8 ;  /* 0x0001700801007387 */ /* 0x0003e80000100a00 */
[----:B------:R-:W4:Y:S04]  /*c1a0*/  LDL R26, [R1+0x28c] ;  /* 0x00028c00011a7983 */ /* 0x000f280000100800 */
[----:B------:R1:W-:Y:S04]  /*c1b0*/  STL.64 [R1+0x188], R4 ;  /* 0x0001880401007387 */ /* 0x0003e80000100a00 */
[----:B------:R-:W4:Y:S04]  /*c1c0*/  LDL R27, [R1+0x2b0] ;  /* 0x0002b000011b7983 */ /* 0x000f280000100800 */
[----:B0-----:R-:W4:Y:S04]  /*c1d0*/  LDL R18, [R1+0x2b4] ;  /* 0x0002b40001127983 */ /* 0x001f280000100800 */
[----:B------:R-:W4:Y:S04]  /*c1e0*/  LDL R19, [R1+0x2b8] ;  /* 0x0002b80001137983 */ /* 0x000f280000100800 */
[----:B-1----:R-:W4:Y:S04]  /*c1f0*/  LDL R8, [R1+0x2bc] ;  /* 0x0002bc0001087983 */ /* 0x002f280000100800 */
[----:B------:R-:W4:Y:S04]  /*c200*/  LDL R9, [R1+0x2c0] ;  /* 0x0002c00001097983 */ /* 0x000f280000100800 */
[----:B------:R-:W4:Y:S04]  /*c210*/  LDL R4, [R1+0x2c4] ;  /* 0x0002c40001047983 */ /* 0x000f280000100800 */
[----:B------:R-:W4:Y:S04]  /*c220*/  LDL R5, [R1+0x2c8] ;  /* 0x0002c80001057983 */ /* 0x000f280000100800 */
[----:B------:R-:W4:Y:S04]  /*c230*/  LDL R13, [R1+0x2cc] ;  /* 0x0002cc00010d7983 */ /* 0x000f280000100800 */
[----:B------:R-:W4:Y:S01]  /*c240*/  LDL R12, [R1+0x2d0] ;  /* 0x0002d000010c7983 */ /* 0x000f220000100800 */
[----:B--2---:R-:W-:-:S04]  /*c250*/  IMAD.WIDE R20, R16, 0x2, R10 ;  /* 0x0000000210147825 */ /* 0x004fc800078e020a */
[--C-:B---3--:R-:W-:Y:S01]  /*c260*/  IMAD.WIDE R16, R17, 0x2, R10.reuse ;  /* 0x0000000211107825 */ /* 0x108fe200078e020a */
[----:B------:R0:W-:Y:S04]  /*c270*/  STL.64 [R1+0x198], R20 ;  /* 0x0001981401007387 */ /* 0x0001e80000100a00 */
[----:B------:R1:W-:Y:S01]  /*c280*/  STL.64 [R1+0x1b0], R16 ;  /* 0x0001b01001007387 */ /* 0x0003e20000100a00 */
[----:B-----5:R-:W-:-:S04]  /*c290*/  IMAD.WIDE R22, R15, 0x2, R10 ;  /* 0x000000020f167825 */ /* 0x020fc800078e020a */
[--C-:B0-----:R-:W-:Y:S01]  /*c2a0*/  IMAD.WIDE R20, R14, 0x2, R10.reuse ;  /* 0x000000020e147825 */ /* 0x101fe200078e020a */
[----:B------:R-:W-:Y:S03]  /*c2b0*/  STL.64 [R1+0x1c0], R22 ;  /* 0x0001c01601007387 */ /* 0x000fe60000100a00 */
[--C-:B-1----:R-:W-:Y:S01]  /*c2c0*/  IMAD.WIDE R16, R6, 0x2, R10.reuse ;  /* 0x0000000206107825 */ /* 0x102fe200078e020a */
[----:B------:R0:W-:Y:S03]  /*c2d0*/  STL.64 [R1+0x1d8], R20 ;  /* 0x0001d81401007387 */ /* 0x0001e60000100a00 */
[--C-:B------:R-:W-:Y:S01]  /*c2e0*/  IMAD.WIDE R14, R7, 0x2, R10.reuse ;  /* 0x00000002070e7825 */ /* 0x100fe200078e020a */
[----:B------:R1:W-:Y:S03]  /*c2f0*/  STL.64 [R1+0x1e8], R16 ;  /* 0x0001e81001007387 */ /* 0x0003e60000100a00 */
[--C-:B----4-:R-:W-:Y:S01]  /*c300*/  IMAD.WIDE R6, R2, 0x2, R10.reuse ;  /* 0x0000000202067825 */ /* 0x110fe200078e020a */
[----:B------:R2:W-:Y:S03]  /*c310*/  STL.64 [R1+0x200], R14 ;  /* 0x0002000e01007387 */ /* 0x0005e60000100a00 */
[--C-:B------:R-:W-:Y:S01]  /*c320*/  IMAD.WIDE R2, R3, 0x2, R10.reuse ;  /* 0x0000000203027825 */ /* 0x100fe200078e020a */
[----:B0-----:R-:W3:Y:S04]  /*c330*/  LDL R20, [R1+0x2d4] ;  /* 0x0002d40001147983 */ /* 0x001ee80000100800 */
[----:B------:R0:W-:Y:S04]  /*c340*/  STL.64 [R1+0x210], R6 ;  /* 0x0002100601007387 */ /* 0x0001e80000100a00 */
[----:B------:R-:W4:Y:S04]  /*c350*/  LDL R21, [R1+0x2d8] ;  /* 0x0002d80001157983 */ /* 0x000f280000100800 */
[----:B------:R5:W-:Y:S04]  /*c360*/  STL.64 [R1+0x228], R2 ;  /* 0x0002280201007387 */ /* 0x000be80000100a00 */
[----:B------:R-:W4:Y:S04]  /*c370*/  LDL R22, [R1+0x2dc] ;  /* 0x0002dc0001167983 */ /* 0x000f280000100800 */
[----:B------:R-:W4:Y:S04]  /*c380*/  LDL R23, [R1+0x2e0] ;  /* 0x0002e00001177983 */ /* 0x000f280000100800 */
[----:B-1----:R-:W4:Y:S04]  /*c390*/  LDL R16, [R1+0x2e4] ;  /* 0x0002e40001107983 */ /* 0x002f280000100800 */
[----:B------:R-:W4:Y:S04]  /*c3a0*/  LDL R17, [R1+0x2e8] ;  /* 0x0002e80001117983 */ /* 0x000f280000100800 */
[----:B--2---:R-:W2:Y:S04]  /*c3b0*/  LDL R15, [R1+0x2ec] ;  /* 0x0002ec00010f7983 */ /* 0x004ea80000100800 */
[----:B------:R-:W2:Y:S04]  /*c3c0*/  LDL R14, [R1+0x2f0] ;  /* 0x0002f000010e7983 */ /* 0x000ea80000100800 */
[----:B0-----:R-:W2:Y:S04]  /*c3d0*/  LDL R6, [R1+0x2f4] ;  /* 0x0002f40001067983 */ /* 0x001ea80000100800 */
[----:B------:R-:W2:Y:S04]  /*c3e0*/  LDL R7, [R1+0x2f8] ;  /* 0x0002f80001077983 */ /* 0x000ea80000100800 */
[----:B-----5:R-:W5:Y:S01]  /*c3f0*/  LDL R2, [R1+0x2fc] ;  /* 0x0002fc0001027983 */ /* 0x020f620000100800 */
[----:B------:R-:W-:-:S03]  /*c400*/  IMAD.WIDE R24, R25, 0x2, R10 ;  /* 0x0000000219187825 */ /* 0x000fc600078e020a */
[----:B------:R-:W5:Y:S04]  /*c410*/  LDL R3, [R1+0x300] ;  /* 0x0003000001037983 */ /* 0x000f680000100800 */
[----:B------:R0:W-:Y:S02]  /*c420*/  STL.64 [R1+0x238], R24 ;  /* 0x0002381801007387 */ /* 0x0001e40000100a00 */
[----:B0-----:R-:W-:-:S05]  /*c430*/  IMAD.WIDE R24, R26, 0x2, R10 ;  /* 0x000000021a187825 */ /* 0x001fca00078e020a */
[----:B------:R0:W-:Y:S02]  /*c440*/  STL.64 [R1+0x250], R24 ;  /* 0x0002501801007387 */ /* 0x0001e40000100a00 */
[----:B0-----:R-:W-:-:S04]  /*c450*/  IMAD.WIDE R24, R27, 0x2, R10 ;  /* 0x000000021b187825 */ /* 0x001fc800078e020a */
[--C-:B------:R-:W-:Y:S01]  /*c460*/  IMAD.WIDE R26, R18, 0x2, R10.reuse ;  /* 0x00000002121a7825 */ /* 0x100fe200078e020a */
[----:B------:R0:W-:Y:S04]  /*c470*/  STL.64 [R1+0x268], R24 ;  /* 0x0002681801007387 */ /* 0x0001e80000100a00 */
[----:B------:R-:W-:Y:S01]  /*c480*/  STL.64 [R1+0x280], R26 ;  /* 0x0002801a01007387 */ /* 0x000fe20000100a00 */
[----:B0-----:R-:W-:-:S04]  /*c490*/  IMAD.WIDE R24, R19, 0x2, R10 ;  /* 0x0000000213187825 */ /* 0x001fc800078e020a */
        /* <DEDUP_REMOVED lines=9> */
[----:B------:R0:W-:Y:S03]  /*c530*/  STL.64 [R1+0x550], R18 ;  /* 0x0005501201007387 */ /* 0x0001e60000100a00 */
[--C-:B------:R-:W-:Y:S01]  /*c540*/  IMAD.WIDE R4, R12, 0x2, R10.reuse ;  /* 0x000000020c047825 */ /* 0x100fe200078e020a */
[----:B0-----:R-:W5:Y:S04]  /*c550*/  LDL R18, [R1+0x304] ;  /* 0x0003040001127983 */ /* 0x001f680000100800 */
[----:B------:R0:W-:Y:S04]  /*c560*/  STL.64 [R1+0x560], R8 ;  /* 0x0005600801007387 */ /* 0x0001e80000100a00 */
[----:B------:R-:W5:Y:S04]  /*c570*/  LDL R19, [R1+0x308] ;  /* 0x0003080001137983 */ /* 0x000f680000100800 */
[----:B------:R1:W-:Y:S04]  /*c580*/  STL.64 [R1+0x570], R4 ;  /* 0x0005700401007387 */ /* 0x0003e80000100a00 */
[----:B0-----:R-:W5:Y:S04]  /*c590*/  LDL R8, [R1+0x30c] ;  /* 0x00030c0001087983 */ /* 0x001f680000100800 */
[----:B------:R-:W5:Y:S04]  /*c5a0*/  LDL R9, [R1+0x310] ;  /* 0x0003100001097983 */ /* 0x000f680000100800 */
[----:B-1----:R-:W5:Y:S04]  /*c5b0*/  LDL R4, [R1+0x314] ;  /* 0x0003140001047983 */ /* 0x002f680000100800 */
[----:B------:R-:W5:Y:S04]  /*c5c0*/  LDL R5, [R1+0x318] ;  /* 0x0003180001057983 */ /* 0x000f680000100800 */
[----:B------:R-:W5:Y:S04]  /*c5d0*/  LDL R13, [R1+0x31c] ;  /* 0x00031c00010d7983 */ /* 0x000f680000100800 */
[----:B------:R-:W5:Y:S01]  /*c5e0*/  LDL R12, [R1+0x320] ;  /* 0x00032000010c7983 */ /* 0x000f620000100800 */
[----:B---3--:R-:W-:-:S04]  /*c5f0*/  IMAD.WIDE R26, R20, 0x2, R10 ;  /* 0x00000002141a7825 */ /* 0x008fc800078e020a */
[--C-:B----4-:R-:W-:Y:S01]  /*c600*/  IMAD.WIDE R20, R21, 0x2, R10.reuse ;  /* 0x0000000215147825 */ /* 0x110fe200078e020a */
[----:B------:R-:W-:Y:S04]  /*c610*/  STL.64 [R1+0x580], R26 ;  /* 0x0005801a01007387 */ /* 0x000fe80000100a00 */
[----:B------:R0:W-:Y:S01]  /*c620*/  STL.64 [R1+0x590], R20 ;  /* 0x0005901401007387 */ /* 0x0001e20000100a00 */
[----:B------:R-:W-:-:S04]  /*c630*/  IMAD.WIDE R24, R22, 0x2, R10 ;  /* 0x0000000216187825 */ /* 0x000fc800078e020a */
[--C-:B------:R-:W-:Y:S01]  /*c640*/  IMAD.WIDE R22, R23, 0x2, R10.reuse ;  /* 0x0000000217167825 */ /* 0x100fe200078e020a */
[----:B------:R-:W-:Y:S03]  /*c650*/  STL.64 [R1+0x5a0], R24 ;  /* 0x0005a01801007387 */ /* 0x000fe60000100a00 */
[--C-:B0-----:R-:W-:Y:S01]  /*c660*/  IMAD.WIDE R20, R16, 0x2, R10.reuse ;  /* 0x0000000210147825 */ /* 0x101fe200078e020a */
[----:B------:R2:W-:Y:S03]  /*c670*/  STL.64 [R1+0x5b0], R22 ;  /* 0x0005b01601007387 */ /* 0x0005e60000100a00 */
[--C-:B------:R-:W-:Y:S01]  /*c680*/  IMAD.WIDE R16, R17, 0x2, R10.reuse ;  /* 0x0000000211107825 */ /* 0x100fe200078e020a */
[----:B------:R0:W-:Y:S04]  /*c690*/  STL.64 [R1+0x5c0], R20 ;  /* 0x0005c01401007387 */ /* 0x0001e80000100a00 */
[----:B------:R1:W-:Y:S01]  /*c6a0*/  STL.64 [R1+0x5d0], R16 ;  /* 0x0005d01001007387 */ /* 0x0003e20000100a00 */
[----:B--2---:R-:W-:-:S04]  /*c6b0*/  IMAD.WIDE R22, R15, 0x2, R10 ;  /* 0x000000020f167825 */ /* 0x004fc800078e020a */
[--C-:B0-----:R-:W-:Y:S01]  /*c6c0*/  IMAD.WIDE R20, R14, 0x2, R10.reuse ;  /* 0x000000020e147825 */ /* 0x101fe200078e020a */
[----:B------:R-:W-:Y:S03]  /*c6d0*/  STL.64 [R1+0x5e0], R22 ;  /* 0x0005e01601007387 */ /* 0x000fe60000100a00 */
[--C-:B-1----:R-:W-:Y:S01]  /*c6e0*/  IMAD.WIDE R16, R6, 0x2, R10.reuse ;  /* 0x0000000206107825 */ /* 0x102fe200078e020a */
[----:B------:R-:W-:Y:S03]  /*c6f0*/  STL.64 [R1+0x5f0], R20 ;  /* 0x0005f01401007387 */ /* 0x000fe60000100a00 */
[--C-:B------:R-:W-:Y:S01]  /*c700*/  IMAD.WIDE R14, R7, 0x2, R10.reuse ;  /* 0x00000002070e7825 */ /* 0x100fe200078e020a */
[----:B------:R0:W-:Y:S03]  /*c710*/  STL.64 [R1+0x600], R16 ;  /* 0x0006001001007387 */ /* 0x0001e60000100a00 */
[--C-:B-----5:R-:W-:Y:S01]  /*c720*/  IMAD.WIDE R6, R2, 0x2, R10.reuse ;  /* 0x0000000202067825 */ /* 0x120fe200078e020a */
[----:B------:R1:W-:Y:S04]  /*c730*/  STL.64 [R1+0x610], R14 ;  /* 0x0006100e01007387 */ /* 0x0003e80000100a00 */
[----:B------:R-:W2:Y:S01]  /*c740*/  LDL R25, [R1+0x324] ;  /* 0x0003240001197983 */ /* 0x000ea20000100800 */
        /* <DEDUP_REMOVED lines=9> */
[----:B---3--:R-:W3:Y:S04]  /*c7e0*/  LDL R6, [R1+0x340] ;  /* 0x0003400001067983 */ /* 0x008ee80000100800 */
[----:B------:R-:W3:Y:S04]  /*c7f0*/  LDL R7, [R1+0x344] ;  /* 0x0003440001077983 */ /* 0x000ee80000100800 */
[----:B-----5:R-:W5:Y:S04]  /*c800*/  LDL R2, [R1+0x348] ;  /* 0x0003480001027983 */ /* 0x020f680000100800 */
[----:B------:R-:W5:Y:S01]  /*c810*/  LDL R3, [R1+0x34c] ;  /* 0x00034c0001037983 */ /* 0x000f620000100800 */
[----:B------:R-:W-:-:S04]  /*c820*/  IMAD.WIDE R22, R18, 0x2, R10 ;  /* 0x0000000212167825 */ /* 0x000fc800078e020a */
[--C-:B------:R-:W-:Y:S01]  /*c830*/  IMAD.WIDE R20, R19, 0x2, R10.reuse ;  /* 0x0000000213147825 */ /* 0x100fe200078e020a */
        /* <DEDUP_REMOVED lines=8> */
[----:B------:R0:W-:Y:S03]  /*c8c0*/  STL.64 [R1+0x680], R20 ;  /* 0x0006801401007387 */ /* 0x0001e60000100a00 */
[--C-:B------:R-:W-:Y:S01]  /*c8d0*/  IMAD.WIDE R8, R13, 0x2, R10.reuse ;  /* 0x000000020d087825 */ /* 0x100fe200078e020a */
[----:B------:R1:W-:Y:S03]  /*c8e0*/  STL.64 [R1+0x690], R18 ;  /* 0x0006901201007387 */ /* 0x0003e60000100a00 */
[--C-:B------:R-:W-:Y:S01]  /*c8f0*/  IMAD.WIDE R4, R12, 0x2, R10.reuse ;  /* 0x000000020c047825 */ /* 0x100fe200078e020a */
[----:B0-----:R-:W5:Y:S04]  /*c900*/  LDL R20, [R1+0x350] ;  /* 0x0003500001147983 */ /* 0x001f680000100800 */
[----:B------:R0:W-:Y:S04]  /*c910*/  STL.64 [R1+0x6a0], R8 ;  /* 0x0006a00801007387 */ /* 0x0001e80000100a00 */
[----:B------:R-:W5:Y:S04]  /*c920*/  LDL R21, [R1+0x354] ;  /* 0x0003540001157983 */ /* 0x000f680000100800 */
[----:B------:R0:W-:Y:S04]  /*c930*/  STL.64 [R1+0x6b0], R4 ;  /* 0x0006b00401007387 */ /* 0x0001e80000100a00 */
[----:B------:R-:W5:Y:S04]  /*c940*/  LDL R22, [R1+0x358] ;  /* 0x0003580001167983 */ /* 0x000f680000100800 */
[----:B------:R-:W5:Y:S04]  /*c950*/  LDL R23, [R1+0x35c] ;  /* 0x00035c0001177983 */ /* 0x000f680000100800 */
[----:B-1----:R-:W5:Y:S04]  /*c960*/  LDL R18, [R1+0x360] ;  /* 0x0003600001127983 */ /* 0x002f680000100800 */
[----:B------:R-:W5:Y:S04]  /*c970*/  LDL R19, [R1+0x364] ;  /* 0x0003640001137983 */ /* 0x000f680000100800 */
[----:B0-----:R-:W5:Y:S04]  /*c980*/  LDL R8, [R1+0x368] ;  /* 0x0003680001087983 */ /* 0x001f680000100800 */
[----:B------:R-:W5:Y:S04]  /*c990*/  LDL R9, [R1+0x36c] ;  /* 0x00036c0001097983 */ /* 0x000f680000100800 */
[----:B------:R-:W5:Y:S04]  /*c9a0*/  LDL R4, [R1+0x370] ;  /* 0x0003700001047983 */ /* 0x000f680000100800 */
[----:B------:R-:W5:Y:S04]  /*c9b0*/  LDL R5, [R1+0x374] ;  /* 0x0003740001057983 */ /* 0x000f680000100800 */
[----:B------:R-:W5:Y:S04]  /*c9c0*/  LDL R13, [R1+0x378] ;  /* 0x00037800010d7983 */ /* 0x000f680000100800 */
[----:B------:R-:W5:Y:S01]  /*c9d0*/  LDL R12, [R1+0x37c] ;  /* 0x00037c00010c7983 */ /* 0x000f620000100800 */
[----:B--2---:R-:W-:-:S05]  /*c9e0*/  IMAD.WIDE R24, R25, 0x2, R10 ;  /* 0x0000000219187825 */ /* 0x004fca00078e020a */
[----:B------:R4:W-:Y:S02]  /*c9f0*/  STL.64 [R1+0x6c0], R24 ;  /* 0x0006c01801007387 */ /* 0x0009e40000100a00 */
[----:B----4-:R-:W-:-:S04]  /*ca00*/  IMAD.WIDE R24, R26, 0x2, R10 ;  /* 0x000000021a187825 */ /* 0x010fc800078e020a */
[--C-:B------:R-:W-:Y:S01]  /*ca10*/  IMAD.WIDE R26, R27, 0x2, R10.reuse ;  /* 0x000000021b1a7825 */ /* 0x100fe200078e020a */
[----:B------:R0:W-:Y:S04]  /*ca20*/  STL.64 [R1+0x6d0], R24 ;  /* 0x0006d01801007387 */ /* 0x0001e80000100a00 */
[----:B------:R1:W-:Y:S01]  /*ca30*/  STL.64 [R1+0x6e0], R26 ;  /* 0x0006e01a01007387 */ /* 0x0003e20000100a00 */
[----:B0-----:R-:W-:-:S04]  /*ca40*/  IMAD.WIDE R24, R16, 0x2, R10 ;  /* 0x0000000210187825 */ /* 0x001fc800078e020a */
[--C-:B------:R-:W-:Y:S01]  /*ca50*/  IMAD.WIDE R16, R17, 0x2, R10.reuse ;  /* 0x0000000211107825 */ /* 0x100fe200078e020a */
[----:B------:R0:W-:Y:S03]  /*ca60*/  STL.64 [R1+0x6f0], R24 ;  /* 0x0006f01801007387 */ /* 0x0001e60000100a00 */
[--C-:B-1----:R-:W-:Y:S01]  /*ca70*/  IMAD.WIDE R26, R15, 0x2, R10.reuse ;  /* 0x000000020f1a7825 */ /* 0x102fe200078e020a */
[----:B------:R3:W-:Y:S04]  /*ca80*/  STL.64 [R1+0x700], R16 ;  /* 0x0007001001007387 */ /* 0x0007e80000100a00 */
[----:B------:R-:W-:Y:S01]  /*ca90*/  STL.64 [R1+0x710], R26 ;  /* 0x0007101a01007387 */ /* 0x000fe20000100a00 */
[----:B0-----:R-:W-:-:S04]  /*caa0*/  IMAD.WIDE R24, R14, 0x2, R10 ;  /* 0x000000020e187825 */ /* 0x001fc800078e020a */
[--C-:B---3--:R-:W-:Y:S01]  /*cab0*/  IMAD.WIDE R16, R6, 0x2, R10.reuse ;  /* 0x0000000206107825 */ /* 0x108fe200078e020a */
[----:B------:R-:W-:Y:S03]  /*cac0*/  STL.64 [R1+0x720], R24 ;  /* 0x0007201801007387 */ /* 0x000fe60000100a00 */
[--C-:B------:R-:W-:Y:S01]  /*cad0*/  IMAD.WIDE R14, R7, 0x2, R10.reuse ;  /* 0x00000002070e7825 */ /* 0x100fe200078e020a */
[----:B------:R0:W-:Y:S03]  /*cae0*/  STL.64 [R1+0x730], R16 ;  /* 0x0007301001007387 */ /* 0x0001e60000100a00 */
[--C-:B-----5:R-:W-:Y:S01]  /*caf0*/  IMAD.WIDE R6, R2, 0x2, R10.reuse ;  /* 0x0000000202067825 */ /* 0x120fe200078e020a */
[----:B------:R1:W-:Y:S03]  /*cb00*/  STL.64 [R1+0x740], R14 ;  /* 0x0007400e01007387 */ /* 0x0003e60000100a00 */
[--C-:B------:R-:W-:Y:S01]  /*cb10*/  IMAD.WIDE R2, R3, 0x2, R10.reuse ;  /* 0x0000000203027825 */ /* 0x100fe200078e020a */
[----:B0-----:R-:W2:Y:S04]  /*cb20*/  LDL R16, [R1+0x380] ;  /* 0x0003800001107983 */ /* 0x001ea80000100800 */
[----:B------:R0:W-:Y:S04]  /*cb30*/  STL.64 [R1+0x750], R6 ;  /* 0x0007500601007387 */ /* 0x0001e80000100a00 */
[----:B------:R-:W3:Y:S04]  /*cb40*/  LDL R17, [R1+0x384] ;  /* 0x0003840001117983 */ /* 0x000ee80000100800 */
[----:B------:R4:W-:Y:S04]  /*cb50*/  STL.64 [R1+0x760], R2 ;  /* 0x0007600201007387 */ /* 0x0009e80000100a00 */
[----:B-1----:R-:W5:Y:S04]  /*cb60*/  LDL R15, [R1+0x388] ;  /* 0x00038800010f7983 */ /* 0x002f680000100800 */
[----:B------:R-:W5:Y:S04]  /*cb70*/  LDL R14, [R1+0x38c] ;  /* 0x00038c00010e7983 */ /* 0x000f680000100800 */
[----:B0-----:R-:W5:Y:S04]  /*cb80*/  LDL R6, [R1+0x390] ;  /* 0x0003900001067983 */ /* 0x001f680000100800 */
[----:B------:R-:W5:Y:S04]  /*cb90*/  LDL R7, [R1+0x394] ;  /* 0x0003940001077983 */ /* 0x000f680000100800 */
[----:B----4-:R-:W4:Y:S04]  /*cba0*/  LDL R2, [R1+0x398] ;  /* 0x0003980001027983 */ /* 0x010f280000100800 */
[----:B------:R-:W4:Y:S01]  /*cbb0*/  LDL R3, [R1+0x39c] ;  /* 0x00039c0001037983 */ /* 0x000f220000100800 */
[----:B------:R-:W-:-:S04]  /*cbc0*/  IMAD.WIDE R24, R20, 0x2, R10 ;  /* 0x0000000214187825 */ /* 0x000fc800078e020a */
[--C-:B------:R-:W-:Y:S01]  /*cbd0*/  IMAD.WIDE R26, R21, 0x2, R10.reuse ;  /* 0x00000002151a7825 */ /* 0x100fe200078e020a */
[----:B------:R0:W-:Y:S03]  /*cbe0*/  STL.64 [R1+0x770], R24 ;  /* 0x0007701801007387 */ /* 0x0001e60000100a00 */
[--C-:B------:R-:W-:Y:S01]  /*cbf0*/  IMAD.WIDE R20, R22, 0x2, R10.reuse ;  /* 0x0000000216147825 */ /* 0x100fe200078e020a */
[----:B------:R-:W-:Y:S03]  /*cc00*/  STL.64 [R1+0x780], R26 ;  /* 0x0007801a01007387 */ /* 0x000fe60000100a00 */
[--C-:B0-----:R-:W-:Y:S01]  /*cc10*/  IMAD.WIDE R24, R23, 0x2, R10.reuse ;  /* 0x0000000217187825 */ /* 0x101fe200078e020a */
[----:B------:R0:W-:Y:S03]  /*cc20*/  STL.64 [R1+0x790], R20 ;  /* 0x0007901401007387 */ /* 0x0001e60000100a00 */
[--C-:B------:R-:W-:Y:S01]  /*cc30*/  IMAD.WIDE R22, R18, 0x2, R10.reuse ;  /* 0x0000000212167825 */ /* 0x100fe200078e020a */
[----:B------:R-:W-:Y:S04]  /*cc40*/  STL.64 [R1+0x7a0], R24 ;  /* 0x0007a01801007387 */ /* 0x000fe80000100a00 */
        /* <DEDUP_REMOVED lines=34> */
[----:B------:R-:W-:Y:S03]  /*ce70*/  STL.64 [R1+0x860], R20 ;  /* 0x0008601401007387 */ /* 0x000fe60000100a00 */
[--C-:B------:R-:W-:Y:S01]  /*ce80*/  IMAD.WIDE R14, R7, 0x2, R10.reuse ;  /* 0x00000002070e7825 */ /* 0x100fe200078e020a */
[----:B------:R-:W-:Y:S03]  /*ce90*/  STL.64 [R1+0x870], R16 ;  /* 0x0008701001007387 */ /* 0x000fe60000100a00 */
[--C-:B----4-:R-:W-:Y:S01]  /*cea0*/  IMAD.WIDE R6, R2, 0x2, R10.reuse ;  /* 0x0000000202067825 */ /* 0x110fe200078e020a */
[----:B------:R0:W-:Y:S03]  /*ceb0*/  STL.64 [R1+0x880], R14 ;  /* 0x0008800e01007387 */ /* 0x0001e60000100a00 */
[--C-:B------:R-:W-:Y:S01]  /*cec0*/  IMAD.WIDE R2, R3, 0x2, R10.reuse ;  /* 0x0000000203027825 */ /* 0x100fe200078e020a */
[----:B0-----:R-:W2:Y:S04]  /*ced0*/  LDL.LU R14, [R1+0x1ac] ;  /* 0x0001ac00010e7983 */ /* 0x001ea80000300800 */
[----:B------:R0:W-:Y:S04]  /*cee0*/  STL.64 [R1+0x890], R6 ;  /* 0x0008900601007387 */ /* 0x0001e80000100a00 */
[----:B------:R-:W3:Y:S04]  /*cef0*/  LDL.LU R24, [R1+0x1a8] ;  /* 0x0001a80001187983 */ /* 0x000ee80000300800 */
[----:B------:R1:W-:Y:S04]  /*cf00*/  STL.64 [R1+0x8a0], R2 ;  /* 0x0008a00201007387 */ /* 0x0003e80000100a00 */
[----:B------:R-:W4:Y:S04]  /*cf10*/  LDL.LU R25, [R1+0x184] ;  /* 0x0001840001197983 */ /* 0x000f280000300800 */
[----:B------:R-:W5:Y:S04]  /*cf20*/  LDL.LU R20, [R1+0x180] ;  /* 0x0001800001147983 */ /* 0x000f680000300800 */
[----:B------:R-:W5:Y:S04]  /*cf30*/  LDL.LU R21, [R1+0x15c] ;  /* 0x00015c0001157983 */ /* 0x000f680000300800 */
[----:B------:R-:W5:Y:S04]  /*cf40*/  LDL.LU R16, [R1+0x158] ;  /* 0x0001580001107983 */ /* 0x000f680000300800 */
[----:B------:R-:W5:Y:S04]  /*cf50*/  LDL.LU R17, [R1+0x144] ;  /* 0x0001440001117983 */ /* 0x000f680000300800 */
[----:B0-----:R-:W5:Y:S04]  /*cf60*/  LDL.LU R6, [R1+0x124] ;  /* 0x0001240001067983 */ /* 0x001f680000300800 */
[----:B------:R-:W5:Y:S04]  /*cf70*/  LDL.LU R7, [R1+0x120] ;  /* 0x0001200001077983 */ /* 0x000f680000300800 */
[----:B-1----:R-:W5:Y:S04]  /*cf80*/  LDL.LU R2, [R1+0xfc] ;  /* 0x0000fc0001027983 */ /* 0x002f680000300800 */
[----:B------:R-:W5:Y:S04]  /*cf90*/  LDL.LU R3, [R1+0x3a8] ;  /* 0x0003a80001037983 */ /* 0x000f680000300800 */
[----:B------:R-:W5:Y:S01]  /*cfa0*/  LDL.LU R15, [R1+0xf8] ;  /* 0x0000f800010f7983 */ /* 0x000f620000300800 */
[----:B------:R-:W-:-:S05]  /*cfb0*/  IMAD.WIDE R26, R27, 0x2, R10 ;  /* 0x000000021b1a7825 */ /* 0x000fca00078e020a */
[----:B------:R0:W-:Y:S02]  /*cfc0*/  STL.64 [R1+0x8b0], R26 ;  /* 0x0008b01a01007387 */ /* 0x0001e40000100a00 */
[----:B0-----:R-:W-:-:S04]  /*cfd0*/  IMAD.WIDE R26, R22, 0x2, R10 ;  /* 0x00000002161a7825 */ /* 0x001fc800078e020a */
[--C-:B------:R-:W-:Y:S01]  /*cfe0*/  IMAD.WIDE R22, R23, 0x2, R10.reuse ;  /* 0x0000000217167825 */ /* 0x100fe200078e020a */
[----:B------:R0:W-:Y:S04]  /*cff0*/  STL.64 [R1+0x8c0], R26 ;  /* 0x0008c01a01007387 */ /* 0x0001e80000100a00 */
[----:B0-----:R-:W2:Y:S04]  /*d000*/  LDL.LU.64 R26, [R1+0xee8] ;  /* 0x000ee800011a7983 */ /* 0x001ea80000300a00 */
[----:B------:R0:W-:Y:S02]  /*d010*/  STL.64 [R1+0x8d0], R22 ;  /* 0x0008d01601007387 */ /* 0x0001e40000100a00 */
[----:B0-----:R-:W-:-:S04]  /*d020*/  IMAD.WIDE R22, R18, 0x2, R10 ;  /* 0x0000000212167825 */ /* 0x001fc800078e020a */
[--C-:B------:R-:W-:Y:S01]  /*d030*/  IMAD.WIDE R18, R19, 0x2, R10.reuse ;  /* 0x0000000213127825 */ /* 0x100fe200078e020a */
[----:B------:R0:W-:Y:S04]  /*d040*/  STL.64 [R1+0x8e0], R22 ;  /* 0x0008e01601007387 */ /* 0x0001e80000100a00 */
[----:B0-----:R-:W3:Y:S04]  /*d050*/  LDL.LU.64 R22, [R1+0xee0] ;  /* 0x000ee00001167983 */ /* 0x001ee80000300a00 */
[----:B------:R0:W-:Y:S02]  /*d060*/  STL.64 [R1+0x8f0], R18 ;  /* 0x0008f01201007387 */ /* 0x0001e40000100a00 */
[----:B0-----:R-:W-:-:S05]  /*d070*/  IMAD.WIDE R18, R8, 0x2, R10 ;  /* 0x0000000208127825 */ /* 0x001fca00078e020a */
[----:B------:R0:W-:Y:S04]  /*d080*/  STL.64 [R1+0x900], R18 ;  /* 0x0009001201007387 */ /* 0x0001e80000100a00 */
[----:B0-----:R-:W4:Y:S01]  /*d090*/  LDL.LU.64 R18, [R1+0xed8] ;  /* 0x000ed80001127983 */ /* 0x001f220000300a00 */
[----:B------:R-:W-:-:S05]  /*d0a0*/  IMAD.WIDE R8, R9, 0x2, R10 ;  /* 0x0000000209087825 */ /* 0x000fca00078e020a */
[----:B------:R0:W-:Y:S02]  /*d0b0*/  STL.64 [R1+0x910], R8 ;  /* 0x0009100801007387 */ /* 0x0001e40000100a00 */
[----:B0-----:R-:W-:-:S04]  /*d0c0*/  IMAD.WIDE R8, R4, 0x2, R10 ;  /* 0x0000000204087825 */ /* 0x001fc800078e020a */
[--C-:B------:R-:W-:Y:S01]  /*d0d0*/  IMAD.WIDE R4, R5, 0x2, R10.reuse ;  /* 0x0000000205047825 */ /* 0x100fe200078e020a */
[----:B------:R0:W-:Y:S04]  /*d0e0*/  STL.64 [R1+0x920], R8 ;  /* 0x0009200801007387 */ /* 0x0001e80000100a00 */
[----:B0-----:R-:W5:Y:S04]  /*d0f0*/  LDL.LU.64 R8, [R1+0xed0] ;  /* 0x000ed00001087983 */ /* 0x001f680000300a00 */
[----:B------:R0:W-:Y:S02]  /*d100*/  STL.64 [R1+0x930], R4 ;  /* 0x0009300401007387 */ /* 0x0001e40000100a00 */
[----:B0-----:R-:W-:-:S04]  /*d110*/  IMAD.WIDE R4, R13, 0x2, R10 ;  /* 0x000000020d047825 */ /* 0x001fc800078e020a */
[--C-:B------:R-:W-:Y:S01]  /*d120*/  IMAD.WIDE R12, R12, 0x2, R10.reuse ;  /* 0x000000020c0c7825 */ /* 0x100fe200078e020a */
[----:B------:R0:W-:Y:S04]  /*d130*/  STL.64 [R1+0x940], R4 ;  /* 0x0009400401007387 */ /* 0x0001e80000100a00 */
[----:B0-----:R-:W5:Y:S04]  /*d140*/  LDL.LU.64 R4, [R1+0xec8] ;  /* 0x000ec80001047983 */ /* 0x001f680000300a00 */
[----:B------:R0:W-:Y:S02]  /*d150*/  STL.64 [R1+0x950], R12 ;  /* 0x0009500c01007387 */ /* 0x0001e40000100a00 */
[----:B0-----:R-:W-:-:S05]  /*d160*/  IMAD.WIDE R12, R29, 0x2, R10 ;  /* 0x000000021d0c7825 */ /* 0x001fca00078e020a */
[----:B------:R2:W-:Y:S02]  /*d170*/  STL.64 [R1+0x960], R12 ;  /* 0x0009600c01007387 */ /* 0x0005e40000100a00 */
[----:B--2---:R-:W-:-:S05]  /*d180*/  IMAD.WIDE R12, R27, 0x2, R10 ;  /* 0x000000021b0c7825 */ /* 0x004fca00078e020a */
[----:B------:R3:W-:Y:S02]  /*d190*/  STL.64 [R1+0x970], R12 ;  /* 0x0009700c01007387 */ /* 0x0007e40000100a00 */
[----:B---3--:R-:W-:-:S05]  /*d1a0*/  IMAD.WIDE R12, R23, 0x2, R10 ;  /* 0x00000002170c7825 */ /* 0x008fca00078e020a */
[----:B------:R4:W-:Y:S02]  /*d1b0*/  STL.64 [R1+0x980], R12 ;  /* 0x0009800c01007387 */ /* 0x0009e40000100a00 */
[----:B----4-:R-:W-:-:S05]  /*d1c0*/  IMAD.WIDE R12, R19, 0x2, R10 ;  /* 0x00000002130c7825 */ /* 0x010fca00078e020a */
[----:B------:R0:W-:Y:S04]  /*d1d0*/  STL.64 [R1+0x990], R12 ;  /* 0x0009900c01007387 */ /* 0x0001e80000100a00 */
[----:B0-----:R-:W2:Y:S02]  /*d1e0*/  LDL.LU R13, [R1+0xec4] ;  /* 0x000ec400010d7983 */ /* 0x001ea40000300800 */
[----:B--2---:R-:W-:-:S05]  /*d1f0*/  IMAD.WIDE R12, R13, 0x2, R10 ;  /* 0x000000020d0c7825 */ /* 0x004fca00078e020a */
[----:B------:R0:W-:Y:S04]  /*d200*/  STL.64 [R1+0x9a0], R12 ;  /* 0x0009a00c01007387 */ /* 0x0001e80000100a00 */
[----:B0-----:R-:W2:Y:S02]  /*d210*/  LDL.LU R12, [R1+0xec0] ;  /* 0x000ec000010c7983 */ /* 0x001ea40000300800 */
[----:B--2---:R-:W-:-:S05]  /*d220*/  IMAD.WIDE R12, R12, 0x2, R10 ;  /* 0x000000020c0c7825 */ /* 0x004fca00078e020a */
[----:B------:R5:W-:Y:S02]  /*d230*/  STL.64 [R1+0x9b0], R12 ;  /* 0x0009b00c01007387 */ /* 0x000be40000100a00 */
[----:B-----5:R-:W-:-:S05]  /*d240*/  IMAD.WIDE R12, R9, 0x2, R10 ;  /* 0x00000002090c7825 */ /* 0x020fca00078e020a */
[----:B------:R0:W-:Y:S02]  /*d250*/  STL.64 [R1+0x9c0], R12 ;  /* 0x0009c00c01007387 */ /* 0x0001e40000100a00 */
[----:B0-----:R-:W-:-:S05]  /*d260*/  IMAD.WIDE R12, R5, 0x2, R10 ;  /* 0x00000002050c7825 */ /* 0x001fca00078e020a */
[----:B------:R0:W-:Y:S02]  /*d270*/  STL.64 [R1+0x9d0], R12 ;  /* 0x0009d00c01007387 */ /* 0x0001e40000100a00 */
[----:B0-----:R-:W-:-:S05]  /*d280*/  IMAD.WIDE R12, R14, 0x2, R10 ;  /* 0x000000020e0c7825 */ /* 0x001fca00078e020a */
[----:B------:R0:W-:Y:S02]  /*d290*/  STL.64 [R1+0x9e0], R12 ;  /* 0x0009e00c01007387 */ /* 0x0001e40000100a00 */
[----:B0-----:R-:W-:-:S05]  /*d2a0*/  IMAD.WIDE R12, R24, 0x2, R10 ;  /* 0x00000002180c7825 */ /* 0x001fca00078e020a */
[----:B------:R0:W-:Y:S02]  /*d2b0*/  STL.64 [R1+0x9f0], R12 ;  /* 0x0009f00c01007387 */ /* 0x0001e40000100a00 */
[----:B0-----:R-:W-:-:S05]  /*d2c0*/  IMAD.WIDE R12, R25, 0x2, R10 ;  /* 0x00000002190c7825 */ /* 0x001fca00078e020a */
[----:B------:R0:W-:Y:S04]  /*d2d0*/  STL.64 [R1+0xa00], R12 ;  /* 0x000a000c01007387 */ /* 0x0001e80000100a00 */
[----:B0-----:R-:W2:Y:S04]  /*d2e0*/  LDL.LU.64 R12, [R1+0xeb8] ;  /* 0x000eb800010c7983 */ /* 0x001ea80000300a00 */
[----:B------:R-:W-:Y:S04]  /*d2f0*/  STL [R1+0xe08], R25 ;  /* 0x000e081901007387 */ /* 0x000fe80000100800 */
[----:B------:R0:W-:Y:S02]  /*d300*/  STL [R1+0xe0c], R24 ;  /* 0x000e0c1801007387 */ /* 0x0001e40000100800 */
[----:B0-----:R-:W-:-:S05]  /*d310*/  IMAD.WIDE R24, R20, 0x2, R10 ;  /* 0x0000000214187825 */ /* 0x001fca00078e020a */
[----:B------:R0:W-:Y:S04]  /*d320*/  STL.64 [R1+0xa10], R24 ;  /* 0x000a101801007387 */ /* 0x0001e80000100a00 */
[----:B------:R1:W-:Y:S01]  /*d330*/  STL.64 [R1+0xe18], R20 ;  /* 0x000e181401007387 */ /* 0x0003e20000100a00 */
[----:B0-----:R-:W-:-:S04]  /*d340*/  IMAD.WIDE R24, R21, 0x2, R10 ;  /* 0x0000000215187825 */ /* 0x001fc800078e020a */
[--C-:B-1----:R-:W-:Y:S01]  /*d350*/  IMAD.WIDE R20, R16, 0x2, R10.reuse ;  /* 0x0000000210147825 */ /* 0x102fe200078e020a */
[----:B------:R0:W-:Y:S04]  /*d360*/  STL.64 [R1+0xa20], R24 ;  /* 0x000a201801007387 */ /* 0x0001e80000100a00 */
[----:B------:R1:W-:Y:S04]  /*d370*/  STL.64 [R1+0xe20], R16 ;  /* 0x000e201001007387 */ /* 0x0003e80000100a00 */
[----:B------:R3:W-:Y:S01]  /*d380*/  STL.64 [R1+0xa30], R20 ;  /* 0x000a301401007387 */ /* 0x0007e20000100a00 */
[----:B0-----:R-:W-:-:S04]  /*d390*/  IMAD.WIDE R24, R17, 0x2, R10 ;  /* 0x0000000211187825 */ /* 0x001fc800078e020a */
[--C-:B-1----:R-:W-:Y:S01]  /*d3a0*/  IMAD.WIDE R16, R7, 0x2, R10.reuse ;  /* 0x0000000207107825 */ /* 0x102fe200078e020a */
[----:B------:R-:W-:Y:S03]  /*d3b0*/  STL.64 [R1+0xa40], R24 ;  /* 0x000a401801007387 */ /* 0x000fe60000100a00 */
[--C-:B---3--:R-:W-:Y:S01]  /*d3c0*/  IMAD.WIDE R20, R6, 0x2, R10.reuse ;  /* 0x0000000206147825 */ /* 0x108fe200078e020a */
[----:B------:R0:W-:Y:S04]  /*d3d0*/  STL.64 [R1+0xe28], R6 ;  /* 0x000e280601007387 */ /* 0x0001e80000100a00 */
[----:B------:R-:W-:Y:S04]  /*d3e0*/  STL.64 [R1+0xa50], R20 ;  /* 0x000a501401007387 */ /* 0x000fe80000100a00 */
[----:B------:R1:W-:Y:S01]  /*d3f0*/  STL.64 [R1+0xa60], R16 ;  /* 0x000a601001007387 */ /* 0x0003e20000100a00 */
[----:B0-----:R-:W-:-:S03]  /*d400*/  IMAD.WIDE R6, R2, 0x2, R10 ;  /* 0x0000000202067825 */ /* 0x001fc600078e020a */
[----:B------:R-:W-:Y:S04]  /*d410*/  STL.64 [R1+0xe30], R2 ;  /* 0x000e300201007387 */ /* 0x000fe80000100a00 */
[----:B------:R0:W-:Y:S01]  /*d420*/  STL.64 [R1+0xa70], R6 ;  /* 0x000a700601007387 */ /* 0x0001e20000100a00 */
[----:B-1----:R-:W-:-:S05]  /*d430*/  IMAD.WIDE R16, R3, 0x2, R10 ;  /* 0x0000000203107825 */ /* 0x002fca00078e020a */
[----:B------:R-:W-:Y:S01]  /*d440*/  STL.64 [R1+0xa90], R16 ;  /* 0x000a901001007387 */ /* 0x000fe20000100a00 */
[----:B0-----:R-:W-:-:S03]  /*d450*/  IMAD.WIDE R6, R15, 0x2, R10 ;  /* 0x000000020f067825 */ /* 0x001fc600078e020a */
[----:B------:R-:W3:Y:S04]  /*d460*/  LDL.LU R2, [R1+0x58] ;  /* 0x0000580001027983 */ /* 0x000ee80000300800 */
[----:B------:R-:W4:Y:S04]  /*d470*/  LDL.LU R3, [R1+0x68] ;  /* 0x0000680001037983 */ /* 0x000f280000300800 */
[----:B------:R0:W-:Y:S04]  /*d480*/  STL.64 [R1+0xa80], R6 ;  /* 0x000a800601007387 */ /* 0x0001e80000100a00 */
[----:B0-----:R-:W5:Y:S04]  /*d490*/  LDL.LU R6, [R1+0x78] ;  /* 0x0000780001067983 */ /* 0x001f680000300800 */
[----:B------:R-:W5:Y:S04]  /*d4a0*/  LDL.LU R7, [R1+0x90] ;  /* 0x0000900001077983 */ /* 0x000f680000300800 */
[----:B------:R-:W5:Y:S04]  /*d4b0*/  LDL.LU R16, [R1+0x208] ;  /* 0x0002080001107983 */ /* 0x000f680000300800 */
[----:B------:R-:W5:Y:S04]  /*d4c0*/  LDL.LU R17, [R1+0x20c] ;  /* 0x00020c0001117983 */ /* 0x000f680000300800 */
[----:B------:R-:W5:Y:S04]  /*d4d0*/  LDL.LU R20, [R1+0x1f4] ;  /* 0x0001f40001147983 */ /* 0x000f680000300800 */
[----:B------:R-:W5:Y:S04]  /*d4e0*/  LDL.LU R21, [R1+0x1f0] ;  /* 0x0001f00001157983 */ /* 0x000f680000300800 */
[----:B------:R-:W5:Y:S04]  /*d4f0*/  LDL.LU R24, [R1+0x218] ;  /* 0x0002180001187983 */ /* 0x000f680000300800 */
[----:B------:R-:W5:Y:S04]  /*d500*/  LDL.LU R25, [R1+0x21c] ;  /* 0x00021c0001197983 */ /* 0x000f680000300800 */
[----:B------:R0:W-:Y:S04]  /*d510*/  STL.64 [R1+0xe38], R14 ;  /* 0x000e380e01007387 */ /* 0x0001e80000100a00 */
[----:B0-----:R-:W3:Y:S04]  /*d520*/  LDL.LU R14, [R1+0x40] ;  /* 0x00004000010e7983 */ /* 0x001ee80000300800 */
[----:B------:R-:W4:Y:S01]  /*d530*/  LDL.LU R15, [R1+0x48] ;  /* 0x00004800010f7983 */ /* 0x000f220000300800 */
[----:B--2---:R-:W-:-:S04]  /*d540*/  IMAD.WIDE R4, R4, 0x2, R12 ;  /* 0x0000000204047825 */ /* 0x004fc800078e020c */
[--C-:B------:R-:W-:Y:S01]  /*d550*/  IMAD.WIDE R8, R8, 0x2, R12.reuse ;  /* 0x0000000208087825 */ /* 0x100fe200078e020c */
[----:B------:R0:W-:Y:S04]  /*d560*/  STL.64 [R1+0xe40], R4 ;  /* 0x000e400401007387 */ /* 0x0001e80000100a00 */
[----:B0-----:R-:W2:Y:S04]  /*d570*/  LDL.LU R4, [R1+0x20] ;  /* 0x0000200001047983 */ /* 0x001ea80000300800 */
[----:B------:R-:W5:Y:S04]  /*d580*/  LDL.LU R5, [R1+0x30] ;  /* 0x0000300001057983 */ /* 0x000f680000300800 */
[----:B------:R0:W-:Y:S04]  /*d590*/  STL.64 [R1+0xe48], R8 ;  /* 0x000e480801007387 */ /* 0x0001e80000100a00 */
[----:B0-----:R-:W3:Y:S04]  /*d5a0*/  LDL.LU R8, [R1+0x8] ;  /* 0x0000080001087983 */ /* 0x001ee80000300800 */
[----:B------:R-:W4:Y:S01]  /*d5b0*/  LDL.LU R9, [R1+0x18] ;  /* 0x0000180001097983 */ /* 0x000f220000300800 */
[----:B------:R-:W-:-:S04]  /*d5c0*/  IMAD.WIDE R10, R0, 0x2, R12 ;  /* 0x00000002000a7825 */ /* 0x000fc800078e020c */
[--C-:B------:R-:W-:Y:S01]  /*d5d0*/  IMAD.WIDE R18, R18, 0x2, R12.reuse ;  /* 0x0000000212127825 */ /* 0x100fe200078e020c */
[----:B------:R-:W-:Y:S03]  /*d5e0*/  STL.64 [R1+0xe50], R10 ;  /* 0x000e500a01007387 */ /* 0x000fe60000100a00 */
[--C-:B------:R-:W-:Y:S01]  /*d5f0*/  IMAD.WIDE R22, R22, 0x2, R12.reuse ;  /* 0x0000000216167825 */ /* 0x100fe200078e020c */
[----:B------:R2:W-:Y:S03]  /*d600*/  STL.64 [R1+0xe58], R18 ;  /* 0x000e581201007387 */ /* 0x0005e60000100a00 */
[--C-:B------:R-:W-:Y:S01]  /*d610*/  IMAD.WIDE R26, R26, 0x2, R12.reuse ;  /* 0x000000021a1a7825 */ /* 0x100fe200078e020c */
[----:B------:R-:W-:Y:S03]  /*d620*/  STL.64 [R1+0xe60], R22 ;  /* 0x000e601601007387 */ /* 0x000fe60000100a00 */
[--C-:B------:R-:W-:Y:S01]  /*d630*/  IMAD.WIDE R28, R28, 0x2, R12.reuse ;  /* 0x000000021c1c7825 */ /* 0x100fe200078e020c */
[----:B------:R-:W-:Y:S04]  /*d640*/  STL.64 [R1+0xe68], R26 ;  /* 0x000e681a01007387 */ /* 0x000fe80000100a00 */
[----:B------:R-:W-:Y:S01]  /*d650*/  STL.64 [R1+0xe70], R28 ;  /* 0x000e701c01007387 */ /* 0x000fe20000100a00 */
[----:B--2---:R-:W-:-:S04]  /*d660*/  IMAD.WIDE R18, R4, 0x2, R12 ;  /* 0x0000000204127825 */ /* 0x004fc800078e020c */
[----:B---3--:R-:W-:-:S04]  /*d670*/  IMAD.WIDE R10, R8, 0x2, R12 ;  /* 0x00000002080a7825 */ /* 0x008fc800078e020c */
[--C-:B----4-:R-:W-:Y:S01]  /*d680*/  IMAD.WIDE R8, R9, 0x2, R12.reuse ;  /* 0x0000000209087825 */ /* 0x110fe200078e020c */
[----:B------:R5:W-:Y:S04]  /*d690*/  STL.64 [R1+0x8], R10 ;  /* 0x0000080a01007387 */ /* 0x000be80000100a00 */
[----:B------:R0:W-:Y:S04]  /*d6a0*/  STL.64 [R1+0x18], R8 ;  /* 0x0000180801007387 */ /* 0x0001e80000100a00 */
[----:B------:R-:W-:Y:S01]  /*d6b0*/  STL.64 [R1+0x20], R18 ;  /* 0x0000201201007387 */ /* 0x000fe20000100a00 */
[----:B-----5:R-:W-:-:S04]  /*d6c0*/  IMAD.WIDE R10, R5, 0x2, R12 ;  /* 0x00000002050a7825 */ /* 0x020fc800078e020c */
[--C-:B0-----:R-:W-:Y:S01]  /*d6d0*/  IMAD.WIDE R8, R14, 0x2, R12.reuse ;  /* 0x000000020e087825 */ /* 0x101fe200078e020c */
[----:B------:R0:W-:Y:S03]  /*d6e0*/  STL.64 [R1+0x30], R10 ;  /* 0x0000300a01007387 */ /* 0x0001e60000100a00 */
[--C-:B------:R-:W-:Y:S01]  /*d6f0*/  IMAD.WIDE R4, R15, 0x2, R12.reuse ;  /* 0x000000020f047825 */ /* 0x100fe200078e020c */
[----:B------:R1:W-:Y:S04]  /*d700*/  STL.64 [R1+0x40], R8 ;  /* 0x0000400801007387 */ /* 0x0003e80000100a00 */
[----:B------:R2:W-:Y:S01]  /*d710*/  STL.64 [R1+0x48], R4 ;  /* 0x0000480401007387 */ /* 0x0005e20000100a00 */
[----:B0-----:R-:W-:-:S04]  /*d720*/  IMAD.WIDE R10, R2, 0x2, R12 ;  /* 0x00000002020a7825 */ /* 0x001fc800078e020c */
[--C-:B-1----:R-:W-:Y:S01]  /*d730*/  IMAD.WIDE R8, R3, 0x2, R12.reuse ;  /* 0x0000000203087825 */ /* 0x102fe200078e020c */
[----:B------:R-:W-:Y:S03]  /*d740*/  STL.64 [R1+0x58], R10 ;  /* 0x0000580a01007387 */ /* 0x000fe60000100a00 */
[--C-:B--2---:R-:W-:Y:S01]  /*d750*/  IMAD.WIDE R4, R6, 0x2, R12.reuse ;  /* 0x0000000206047825 */ /* 0x104fe200078e020c */
        /* <DEDUP_REMOVED lines=9> */
[--C-:B--2---:R-:W-:Y:S01]  /*d7f0*/  IMAD.WIDE R6, R21, 0x2, R12.reuse ;  /* 0x0000000215067825 */ /* 0x104fe200078e020c */
[----:B------:R1:W-:Y:S04]  /*d800*/  STL.64 [R1+0xb0], R2 ;  /* 0x0000b00201007387 */ /* 0x0003e80000100a00 */
[----:B------:R-:W-:Y:S01]  /*d810*/  STL.64 [R1+0xc0], R6 ;  /* 0x0000c00601007387 */ /* 0x000fe20000100a00 */
[----:B0-----:R-:W-:-:S03]  /*d820*/  IMAD.WIDE R4, R24, 0x2, R12 ;  /* 0x0000000218047825 */ /* 0x001fc600078e020c */
[----:B------:R-:W2:Y:S04]  /*d830*/  LDL.LU R28, [R1+0x240] ;  /* 0x00024000011c7983 */ /* 0x000ea80000300800 */
[----:B------:R-:W-:Y:S04]  /*d840*/  STL.64 [R1+0xd0], R4 ;  /* 0x0000d00401007387 */ /* 0x000fe80000100a00 */
[----:B------:R-:W3:Y:S01]  /*d850*/  LDL.LU R29, [R1+0x244] ;  /* 0x00024400011d7983 */ /* 0x000ee20000300800 */
[----:B-1----:R-:W-:-:S05]  /*d860*/  IMAD.WIDE R2, R25, 0x2, R12 ;  /* 0x0000000219027825 */ /* 0x002fca00078e020c */
[----:B------:R-:W-:Y:S04]  /*d870*/  STL.64 [R1+0xe0], R2 ;  /* 0x0000e00201007387 */ /* 0x000fe80000100a00 */
[----:B---3--:R0:W-:Y:S04]  /*d880*/  STL [R1+0xea0], R29 ;  /* 0x000ea01d01007387 */ /* 0x0081e80000100800 */
[----:B0-----:R-:W3:Y:S04]  /*d890*/  LDL.LU R29, [R1+0x234] ;  /* 0x00023400011d7983 */ /* 0x001ee80000300800 */
[----:B--2---:R0:W-:Y:S04]  /*d8a0*/  STL [R1+0xea4], R28 ;  /* 0x000ea41c01007387 */ /* 0x0041e80000100800 */
[----:B0-----:R-:W2:Y:S04]  /*d8b0*/  LDL.LU R28, [R1+0x230] ;  /* 0x00023000011c7983 */ /* 0x001ea80000300800 */
[----:B---3--:R0:W-:Y:S04]  /*d8c0*/  STL [R1+0xea8], R29 ;  /* 0x000ea81d01007387 */ /* 0x0081e80000100800 */
[----:B0-----:R-:W3:Y:S04]  /*d8d0*/  LDL.LU R29, [R1+0x1e0] ;  /* 0x0001e000011d7983 */ /* 0x001ee80000300800 */
[----:B--2---:R0:W-:Y:S04]  /*d8e0*/  STL [R1+0xeac], R28 ;  /* 0x000eac1c01007387 */ /* 0x0041e80000100800 */
[----:B0-----:R-:W2:Y:S04]  /*d8f0*/  LDL.LU R28, [R1+0x1e4] ;  /* 0x0001e400011c7983 */ /* 0x001ea80000300800 */
[----:B---3--:R2:W-:Y:S04]  /*d900*/  STL [R1+0xeb0], R29 ;  /* 0x000eb01d01007387 */ /* 0x0085e80000100800 */
        /* <DEDUP_REMOVED lines=17> */
[----:B--2---:R-:W-:-:S03]  /*da20*/  IMAD.WIDE R28, R28, 0x2, R12 ;  /* 0x000000021c1c7825 */ /* 0x004fc600078e020c */
[----:B------:R-:W2:Y:S04]  /*da30*/  LDL.LU R6, [R1+0x2d4] ;  /* 0x0002d40001067983 */ /* 0x000ea80000300800 */
[----:B------:R-:W2:Y:S04]  /*da40*/  LDL.LU R7, [R1+0x2d8] ;  /* 0x0002d80001077983 */ /* 0x000ea80000300800 */
[----:B------:R-:W2:Y:S04]  /*da50*/  LDL.LU R16, [R1+0x2dc] ;  /* 0x0002dc0001107983 */ /* 0x000ea80000300800 */
[----:B------:R-:W2:Y:S04]  /*da60*/  LDL.LU R17, [R1+0x2e0] ;  /* 0x0002e00001117983 */ /* 0x000ea80000300800 */
[----:B------:R-:W2:Y:S04]  /*da70*/  LDL.LU R20, [R1+0x2e4] ;  /* 0x0002e40001147983 */ /* 0x000ea80000300800 */
[----:B------:R-:W2:Y:S04]  /*da80*/  LDL.LU R21, [R1+0x2e8] ;  /* 0x0002e80001157983 */ /* 0x000ea80000300800 */
[----:B------:R-:W2:Y:S04]  /*da90*/  LDL.LU R24, [R1+0x2ec] ;  /* 0x0002ec0001187983 */ /* 0x000ea80000300800 */
[----:B------:R-:W2:Y:S04]  /*daa0*/  LDL.LU R25, [R1+0x2f0] ;  /* 0x0002f00001197983 */ /* 0x000ea80000300800 */
[----:B------:R0:W-:Y:S04]  /*dab0*/  STL.64 [R1+0xf0], R28 ;  /* 0x0000f01c01007387 */ /* 0x0001e80000100a00 */
[----:B0-----:R-:W3:Y:S02]  /*dac0*/  LDL.LU R29, [R1+0xeb0] ;  /* 0x000eb000011d7983 */ /* 0x001ee40000300800 */
[----:B---3--:R-:W-:-:S05]  /*dad0*/  IMAD.WIDE R28, R29, 0x2, R12 ;  /* 0x000000021d1c7825 */ /* 0x008fca00078e020c */
        /* <DEDUP_REMOVED lines=12> */
[----:B------:R0:W-:Y:S02]  /*dba0*/  STL.64 [R1+0x168], R28 ;  /* 0x0001681c01007387 */ /* 0x0001e40000100a00 */
[----:B0-----:R-:W-:-:S04]  /*dbb0*/  IMAD.WIDE R28, R26, 0x2, R12 ;  /* 0x000000021a1c7825 */ /* 0x001fc800078e020c */
[--C-:B----4-:R-:W-:Y:S01]  /*dbc0*/  IMAD.WIDE R26, R27, 0x2, R12.reuse ;  /* 0x000000021b1a7825 */ /* 0x110fe200078e020c */
[----:B------:R5:W-:Y:S04]  /*dbd0*/  STL.64 [R1+0x178], R28 ;  /* 0x0001781c01007387 */ /* 0x000be80000100a00 */
[----:B------:R0:W-:Y:S01]  /*dbe0*/  STL.64 [R1+0x190], R26 ;  /* 0x0001901a01007387 */ /* 0x0001e20000100a00 */
[----:B-----5:R-:W-:-:S04]  /*dbf0*/  IMAD.WIDE R28, R22, 0x2, R12 ;  /* 0x00000002161c7825 */ /* 0x020fc800078e020c */
[--C-:B0-----:R-:W-:Y:S01]  /*dc00*/  IMAD.WIDE R26, R23, 0x2, R12.reuse ;  /* 0x00000002171a7825 */ /* 0x101fe200078e020c */
        /* <DEDUP_REMOVED lines=9> */
[--C-:B---3--:R-:W-:Y:S01]  /*dca0*/  IMAD.WIDE R18, R0, 0x2, R12.reuse ;  /* 0x0000000200127825 */ /* 0x108fe200078e020c */
        /* <DEDUP_REMOVED lines=193> */
[----:B0-----:R-:W3:Y:S04]  /*e8c0*/  LDL.LU.64 R28, [R1+0xe70] ;  /* 0x000e7000011c7983 */ /* 0x001ee80000300a00 */
[----:B------:R5:W-:Y:S02]  /*e8d0*/  STL.64 [R1+0x868], R26 ;  /* 0x0008681a01007387 */ /* 0x000be40000100a00 */
[----:B-----5:R-:W-:-:S04]  /*e8e0*/  IMAD.WIDE R26, R22, 0x2, R12 ;  /* 0x00000002161a7825 */ /* 0x020fc800078e020c */
[--C-:B------:R-:W-:Y:S01]  /*e8f0*/  IMAD.WIDE R22, R23, 0x2, R12.reuse ;  /* 0x0000000217167825 */ /* 0x100fe200078e020c */
[----:B------:R0:W-:Y:S04]  /*e900*/  STL.64 [R1+0x878], R26 ;  /* 0x0008781a01007387 */ /* 0x0001e80000100a00 */
[----:B0-----:R-:W4:Y:S04]  /*e910*/  LDL.LU.64 R26, [R1+0xe68] ;  /* 0x000e6800011a7983 */ /* 0x001f280000300a00 */
        /* <DEDUP_REMOVED lines=9> */
[----:B0-----:R-:W3:Y:S04]  /*e9b0*/  LDL.LU.64 R18, [R1+0xe58] ;  /* 0x000e580001127983 */ /* 0x001ee80000300a00 */
[----:B------:R0:W-:Y:S02]  /*e9c0*/  STL.64 [R1+0x8c8], R10 ;  /* 0x0008c80a01007387 */ /* 0x0001e40000100a00 */
[----:B0-----:R-:W-:-:S05]  /*e9d0*/  IMAD.WIDE R10, R0, 0x2, R12 ;  /* 0x00000002000a7825 */ /* 0x001fca00078e020c */
[----:B------:R0:W-:Y:S02]  /*e9e0*/  STL.64 [R1+0x8d8], R10 ;  /* 0x0008d80a01007387 */ /* 0x0001e40000100a00 */
[----:B0-----:R-:W-:-:S04]  /*e9f0*/  IMAD.WIDE R10, R8, 0x2, R12 ;  /* 0x00000002080a7825 */ /* 0x001fc800078e020c */
        /* <DEDUP_REMOVED lines=19> */
[----:B--2---:R-:W-:-:S04]  /*eb30*/  IMAD.WIDE R2, R6, 0x2, R12 ;  /* 0x0000000206027825 */ /* 0x004fc800078e020c */
[--C-:B------:R-:W-:Y:S01]  /*eb40*/  IMAD.WIDE R6, R7, 0x2, R12.reuse ;  /* 0x0000000207067825 */ /* 0x100fe200078e020c */
[----:B------:R0:W-:Y:S04]  /*eb50*/  STL.64 [R1+0x968], R2 ;  /* 0x0009680201007387 */ /* 0x0001e80000100a00 */
[----:B0-----:R-:W2:Y:S04]  /*eb60*/  LDL.LU.64 R2, [R1+0xe30] ;  /* 0x000e300001027983 */ /* 0x001ea80000300a00 */
        /* <DEDUP_REMOVED lines=11> */
[----:B0-----:R-:W-:-:S04]  /*ec20*/  IMAD.WIDE R20, R24, 0x2, R12 ;  /* 0x0000000218147825 */ /* 0x001fc800078e020c */
[--C-:B------:R-:W-:Y:S01]  /*ec30*/  IMAD.WIDE R24, R25, 0x2, R12.reuse ;  /* 0x0000000219187825 */ /* 0x100fe200078e020c */
[----:B------:R0:W-:Y:S04]  /*ec40*/  STL.64 [R1+0x9c8], R20 ;  /* 0x0009c81401007387 */ /* 0x0001e80000100a00 */
[----:B0-----:R-:W2:Y:S04]  /*ec50*/  LDL.LU.64 R20, [R1+0xe18] ;  /* 0x000e180001147983 */ /* 0x001ea80000300a00 */
[----:B------:R4:W-:Y:S02]  /*ec60*/  STL.64 [R1+0x1d0], R24 ;  /* 0x0001d01801007387 */ /* 0x0009e40000100a00 */
[----:B----4-:R-:W-:-:S02]  /*ec70*/  IMAD.WIDE R24, R14, 0x2, R12 ;  /* 0x000000020e187825 */ /* 0x010fc400078e020c */
[----:B------:R-:W4:Y:S04]  /*ec80*/  LDL.LU R14, [R1+0xe10] ;  /* 0x000e1000010e7983 */ /* 0x000f280000300800 */
[----:B------:R0:W-:Y:S04]  /*ec90*/  STL.64 [R1+0x9e8], R24 ;  /* 0x0009e81801007387 */ /* 0x0001e80000100a00 */
[----:B0-----:R-:W5:Y:S02]  /*eca0*/  LDL.LU R24, [R1+0xe0c] ;  /* 0x000e0c0001187983 */ /* 0x001f640000300800 */
[----:B-----5:R-:W-:-:S05]  /*ecb0*/  IMAD.WIDE R24, R24, 0x2, R12 ;  /* 0x0000000218187825 */ /* 0x020fca00078e020c */
[----:B------:R0:W-:Y:S04]  /*ecc0*/  STL.64 [R1+0x1a8], R24 ;  /* 0x0001a81801007387 */ /* 0x0001e80000100a00 */
[----:B0-----:R-:W5:Y:S02]  /*ecd0*/  LDL.LU R25, [R1+0xe08] ;  /* 0x000e080001197983 */ /* 0x001f640000300800 */
[----:B-----5:R-:W-:-:S05]  /*ece0*/  IMAD.WIDE R24, R25, 0x2, R12 ;  /* 0x0000000219187825 */ /* 0x020fca00078e020c */
[----:B------:R2:W-:Y:S02]  /*ecf0*/  STL.64 [R1+0xa08], R24 ;  /* 0x000a081801007387 */ /* 0x0005e40000100a00 */
[----:B--2---:R-:W-:-:S04]  /*ed00*/  IMAD.WIDE R24, R20, 0x2, R12 ;  /* 0x0000000214187825 */ /* 0x004fc800078e020c */
[--C-:B------:R-:W-:Y:S01]  /*ed10*/  IMAD.WIDE R20, R21, 0x2, R12.reuse ;  /* 0x0000000215147825 */ /* 0x100fe200078e020c */
[----:B------:R0:W-:Y:S04]  /*ed20*/  STL.64 [R1+0x180], R24 ;  /* 0x0001801801007387 */ /* 0x0001e80000100a00 */
[----:B0-----:R-:W2:Y:S04]  /*ed30*/  LDL.LU.64 R24, [R1+0xe00] ;  /* 0x000e000001187983 */ /* 0x001ea80000300a00 */
[----:B------:R3:W-:Y:S02]  /*ed40*/  STL.64 [R1+0xa28], R20 ;  /* 0x000a281401007387 */ /* 0x0007e40000100a00 */
[----:B---3--:R-:W-:-:S04]  /*ed50*/  IMAD.WIDE R20, R16, 0x2, R12 ;  /* 0x0000000210147825 */ /* 0x008fc800078e020c */
[--C-:B------:R-:W-:Y:S01]  /*ed60*/  IMAD.WIDE R16, R17, 0x2, R12.reuse ;  /* 0x0000000211107825 */ /* 0x100fe200078e020c */
[----:B------:R0:W-:Y:S04]  /*ed70*/  STL.64 [R1+0x158], R20 ;  /* 0x0001581401007387 */ /* 0x0001e80000100a00 */
[----:B0-----:R-:W3:Y:S04]  /*ed80*/  LDL.LU.64 R20, [R1+0xdf8] ;  /* 0x000df80001147983 */ /* 0x001ee80000300a00 */
        /* <DEDUP_REMOVED lines=8> */
[----:B------:R0:W-:Y:S03]  /*ee10*/  STL.64 [R1+0xa78], R6 ;  /* 0x000a780601007387 */ /* 0x0001e60000100a00 */
[----:B------:R-:W-:Y:S01]  /*ee20*/  IMAD.WIDE R12, R15, 0x2, R12 ;  /* 0x000000020f0c7825 */ /* 0x000fe200078e020c */
[----:B0-----:R-:W4:Y:S04]  /*ee30*/  LDL.LU.64 R6, [R1+0xde8] ;  /* 0x000de80001067983 */ /* 0x001f280000300a00 */
[----:B------:R0:W-:Y:S04]  /*ee40*/  STL.64 [R1+0xca0], R2 ;  /* 0x000ca00201007387 */ /* 0x0001e80000100a00 */
[----:B0-----:R-:W2:Y:S04]  /*ee50*/  LDL.LU.64 R2, [R1+0xde0] ;  /* 0x000de00001027983 */ /* 0x001ea80000300a00 */
[----:B------:R-:W3:Y:S04]  /*ee60*/  LDL.LU R15, [R1+0xdd8] ;  /* 0x000dd800010f7983 */ /* 0x000ee80000300800 */
[----:B------:R-:W-:Y:S04]  /*ee70*/  STL.64 [R1+0xdc8], R12 ;  /* 0x000dc80c01007387 */ /* 0x000fe80000100a00 */
[----:B--2---:R-:W-:Y:S04]  /*ee80*/  STL [R1+0x2a0], R2 ;  /* 0x0002a00201007387 */ /* 0x004fe80000100800 */
[----:B------:R-:W-:Y:S04]  /*ee90*/  STL [R1+0x29c], R3 ;  /* 0x00029c0301007387 */ /* 0x000fe80000100800 */
[----:B------:R-:W-:Y:S04]  /*eea0*/  STL [R1+0x2a8], R4 ;  /* 0x0002a80401007387 */ /* 0x000fe80000100800 */
[----:B------:R-:W-:Y:S04]  /*eeb0*/  STL [R1+0x2a4], R5 ;  /* 0x0002a40501007387 */ /* 0x000fe80000100800 */
[----:B----4-:R-:W-:Y:S04]  /*eec0*/  STL [R1+0x2b0], R6 ;  /* 0x0002b00601007387 */ /* 0x010fe80000100800 */
[----:B------:R-:W-:Y:S04]  /*eed0*/  STL [R1+0x2ac], R7 ;  /* 0x0002ac0701007387 */ /* 0x000fe80000100800 */
[----:B------:R-:W-:Y:S04]  /*eee0*/  STL [R1+0x2b8], R8 ;  /* 0x0002b80801007387 */ /* 0x000fe80000100800 */
[----:B------:R-:W-:Y:S04]  /*eef0*/  STL [R1+0x2b4], R9 ;  /* 0x0002b40901007387 */ /* 0x000fe80000100800 */
[----:B------:R-:W-:Y:S04]  /*ef00*/  STL [R1+0x2c0], R14 ;  /* 0x0002c00e01007387 */ /* 0x000fe80000100800 */
[----:B---3--:R0:W-:Y:S04]  /*ef10*/  STL [R1+0x2bc], R15 ;  /* 0x0002bc0f01007387 */ /* 0x0081e80000100800 */
[----:B0-----:R-:W2:Y:S04]  /*ef20*/  LDL.LU.64 R14, [R1+0x10] ;  /* 0x00001000010e7983 */ /* 0x001ea80000300a00 */
[----:B------:R-:W3:Y:S04]  /*ef30*/  LDL.LU.64 R8, [R1+0x8] ;  /* 0x0000080001087983 */ /* 0x000ee80000300a00 */
[----:B------:R-:W-:Y:S04]  /*ef40*/  STL [R1+0x2c8], R10 ;  /* 0x0002c80a01007387 */ /* 0x000fe80000100800 */
[----:B------:R0:W-:Y:S04]  /*ef50*/  STL [R1+0x2c4], R11 ;  /* 0x0002c40b01007387 */ /* 0x0001e80000100800 */
[----:B0-----:R-:W4:Y:S04]  /*ef60*/  LDL.LU.64 R10, [R1] ;  /* 0x00000000010a7983 */ /* 0x001f280000300a00 */
[----:B------:R-:W3:Y:S04]  /*ef70*/  LDL.LU.64 R6, [R1+0x28] ;  /* 0x0000280001067983 */ /* 0x000ee80000300a00 */
[----:B-----5:R-:W-:Y:S04]  /*ef80*/  STL [R1+0x2d0], R16 ;  /* 0x0002d01001007387 */ /* 0x020fe80000100800 */
[----:B------:R-:W-:Y:S04]  /*ef90*/  STL [R1+0x2cc], R17 ;  /* 0x0002cc1101007387 */ /* 0x000fe80000100800 */
[----:B------:R-:W5:Y:S04]  /*efa0*/  LDL.LU.64 R4, [R1+0x18] ;  /* 0x0000180001047983 */ /* 0x000f680000300a00 */
[----:B------:R-:W-:Y:S04]  /*efb0*/  STL [R1+0x2d8], R18 ;  /* 0x0002d81201007387 */ /* 0x000fe80000100800 */
[----:B------:R0:W-:Y:S04]  /*efc0*/  STL [R1+0x2d4], R19 ;  /* 0x0002d41301007387 */ /* 0x0001e80000100800 */
[----:B------:R-:W5:Y:S04]  /*efd0*/  LDL.LU.64 R2, [R1+0x38] ;  /* 0x0000380001027983 */ /* 0x000f680000300a00 */
[----:B------:R-:W-:Y:S04]  /*efe0*/  STL [R1+0x2e0], R20 ;  /* 0x0002e01401007387 */ /* 0x000fe80000100800 */
[----:B------:R-:W-:Y:S04]  /*eff0*/  STL [R1+0x2dc], R21 ;  /* 0x0002dc1501007387 */ /* 0x000fe80000100800 */
[----:B0-----:R-:W5:Y:S04]  /*f000*/  LDL.LU.64 R18, [R1+0x20] ;  /* 0x0000200001127983 */ /* 0x001f680000300a00 */
[----:B------:R-:W-:Y:S04]  /*f010*/  STL [R1+0x2e8], R22 ;  /* 0x0002e81601007387 */ /* 0x000fe80000100800 */
[----:B------:R0:W-:Y:S04]  /*f020*/  STL [R1+0x2e4], R23 ;  /* 0x0002e41701007387 */ /* 0x0001e80000100800 */
[----:B------:R-:W5:Y:S04]  /*f030*/  LDL.LU.64 R12, [R1+0x50] ;  /* 0x00005000010c7983 */ /* 0x000f680000300a00 */
[----:B------:R-:W-:Y:S04]  /*f040*/  STL [R1+0x2f0], R24 ;  /* 0x0002f01801007387 */ /* 0x000fe80000100800 */
[----:B------:R-:W-:Y:S04]  /*f050*/  STL [R1+0x2ec], R25 ;  /* 0x0002ec1901007387 */ /* 0x000fe80000100800 */
[----:B0-----:R-:W5:Y:S04]  /*f060*/  LDL.LU.64 R22, [R1+0x30] ;  /* 0x0000300001167983 */ /* 0x001f680000300a00 */
[----:B------:R-:W-:Y:S04]  /*f070*/  STL [R1+0x2f8], R26 ;  /* 0x0002f81a01007387 */ /* 0x000fe80000100800 */
[----:B------:R-:W-:Y:S04]  /*f080*/  STL [R1+0x2f4], R27 ;  /* 0x0002f41b01007387 */ /* 0x000fe80000100800 */
[----:B------:R-:W5:Y:S04]  /*f090*/  LDL.LU.64 R20, [R1+0x60] ;  /* 0x0000600001147983 */ /* 0x000f680000300a00 */
[----:B----4-:R0:W-:Y:S04]  /*f0a0*/  STL [R1+0x300], R10 ;  /* 0x0003000a01007387 */ /* 0x0101e80000100800 */
[----:B------:R-:W4:Y:S01]  /*f0b0*/  LDL.LU.64 R16, [R1+0x40] ;  /* 0x0000400001107983 */ /* 0x000f220000300a00 */
[----:B------:R-:W-:-:S05]  /*f0c0*/  IMAD.MOV.U32 R0, RZ, RZ, R11 ;  /* 0x000000ffff007224 */ /* 0x000fca00078e000b */
[----:B------:R2:W-:Y:S04]  /*f0d0*/  STL [R1+0x2fc], R0 ;  /* 0x0002fc0001007387 */ /* 0x0005e80000100800 */
[----:B------:R-:W-:Y:S04]  /*f0e0*/  STL [R1+0x308], R28 ;  /* 0x0003081c01007387 */ /* 0x000fe80000100800 */
[----:B------:R-:W-:Y:S04]  /*f0f0*/  STL [R1+0x304], R29 ;  /* 0x0003041d01007387 */ /* 0x000fe80000100800 */
[----:B0-----:R-:W4:Y:S01]  /*f100*/  LDL.LU.64 R10, [R1+0x70] ;  /* 0x00007000010a7983 */ /* 0x001f220000300a00 */
[----:B--2---:R-:W-:-:S03]  /*f110*/  IMAD.MOV.U32 R0, RZ, RZ, R15 ;  /* 0x000000ffff007224 */ /* 0x004fc600078e000f */
[----:B------:R0:W-:Y:S04]  /*f120*/  STL [R1+0x310], R14 ;  /* 0x0003100e01007387 */ /* 0x0001e80000100800 */
[----:B0-----:R-:W2:Y:S04]  /*f130*/  LDL.LU.64 R14, [R1+0x48] ;  /* 0x00004800010e7983 */ /* 0x001ea80000300a00 */
[----:B------:R0:W-:Y:S04]  /*f140*/  STL [R1+0x30c], R0 ;  /* 0x00030c0001007387 */ /* 0x0001e80000100800 */
[----:B---3--:R1:W-:Y:S01]  /*f150*/  STL [R1+0x318], R8 ;  /* 0x0003180801007387 */ /* 0x0083e20000100800 */
[----:B0-----:R-:W-:-:S03]  /*f160*/  IMAD.MOV.U32 R0, RZ, RZ, R9 ;  /* 0x000000ffff007224 */ /* 0x001fc600078e0009 */
[----:B-1----:R-:W3:Y:S04]  /*f170*/  LDL.LU.64 R8, [R1+0x88] ;  /* 0x0000880001087983 */ /* 0x002ee80000300a00 */
[----:B------:R0:W-:Y:S04]  /*f180*/  STL [R1+0x314], R0 ;  /* 0x0003140001007387 */ /* 0x0001e80000100800 */
[----:B------:R1:W-:Y:S01]  /*f190*/  STL [R1+0x320], R6 ;  /* 0x0003200601007387 */ /* 0x0003e20000100800 */
[----:B0-----:R-:W-:-:S03]  /*f1a0*/  IMAD.MOV.U32 R0, RZ, RZ, R7 ;  /* 0x000000ffff007224 */ /* 0x001fc600078e0007 */
[----:B-1----:R-:W3:Y:S04]  /*f1b0*/  LDL.LU.64 R6, [R1+0x58] ;  /* 0x0000580001067983 */ /* 0x002ee80000300a00 */
[----:B------:R0:W-:Y:S04]  /*f1c0*/  STL [R1+0x31c], R0 ;  /* 0x00031c0001007387 */ /* 0x0001e80000100800 */
[----:B-----5:R1:W-:Y:S01]  /*f1d0*/  STL [R1+0x328], R4 ;  /* 0x0003280401007387 */ /* 0x0203e20000100800 */
[----:B0-----:R-:W-:-:S03]  /*f1e0*/  IMAD.MOV.U32 R0, RZ, RZ, R5 ;  /* 0x000000ffff007224 */ /* 0x001fc600078e0005 */
[----:B-1----:R-:W5:Y:S04]  /*f1f0*/  LDL.LU.64 R4, [R1+0x98] ;  /* 0x0000980001047983 */ /* 0x002f680000300a00 */
[----:B------:R0:W-:Y:S04]  /*f200*/  STL [R1+0x324], R0 ;  /* 0x0003240001007387 */ /* 0x0001e80000100800 */
[----:B------:R1:W-:Y:S01]  /*f210*/  STL [R1+0x330], R2 ;  /* 0x0003300201007387 */ /* 0x0003e20000100800 */
        /* <DEDUP_REMOVED lines=19> */
[----:B----4-:R1:W-:Y:S01]  /*f350*/  STL [R1+0x358], R16 ;  /* 0x0003581001007387 */ /* 0x0103e20000100800 */
[----:B0-----:R-:W-:-:S03]  /*f360*/  IMAD.MOV.U32 R0, RZ, RZ, R17 ;  /* 0x000000ffff007224 */ /* 0x001fc600078e0011 */
[----:B-1----:R-:W4:Y:S04]  /*f370*/  LDL.LU.64 R16, [R1+0xc8] ;  /* 0x0000c80001107983 */ /* 0x002f280000300a00 */
[----:B------:R0:W-:Y:S04]  /*f380*/  STL [R1+0x354], R0 ;  /* 0x0003540001007387 */ /* 0x0001e80000100800 */
[----:B------:R1:W-:Y:S01]  /*f390*/  STL [R1+0x360], R10 ;  /* 0x0003600a01007387 */ /* 0x0003e20000100800 */
[----:B0-----:R-:W-:-:S03]  /*f3a0*/  IMAD.MOV.U32 R0, RZ, RZ, R11 ;  /* 0x000000ffff007224 */ /* 0x001fc600078e000b */
[----:B-1----:R-:W4:Y:S04]  /*f3b0*/  LDL.LU.64 R10, [R1+0x90] ;  /* 0x00009000010a7983 */ /* 0x002f280000300a00 */
[----:B------:R0:W-:Y:S04]  /*f3c0*/  STL [R1+0x35c], R0 ;  /* 0x00035c0001007387 */ /* 0x0001e80000100800 */
[----:B--2---:R1:W-:Y:S01]  /*f3d0*/  STL [R1+0x368], R14 ;  /* 0x0003680e01007387 */ /* 0x0043e20000100800 */
[----:B0-----:R-:W-:-:S03]  /*f3e0*/  IMAD.MOV.U32 R0, RZ, RZ, R15 ;  /* 0x000000ffff007224 */ /* 0x001fc600078e000f */
[----:B-1----:R-:W2:Y:S04]  /*f3f0*/  LDL.LU.64 R14, [R1+0xd8] ;  /* 0x0000d800010e7983 */ /* 0x002ea80000300a00 */
        /* <DEDUP_REMOVED lines=653> */
[----:B------:R-:W-:Y:S04]  /*11cd0*/  STL [R1+0x888], R10 ;  /* 0x0008880a01007387 */ /* 0x000fe80000100800 */
[----:B------:R-:W4:Y:S01]  /*11ce0*/  LDL.LU.64 R24, [R1+0x8e0] ;  /* 0x0008e00001187983 */ /* 0x000f220000300a00 */
[----:B0-----:R-:W-:-:S05]  /*11cf0*/  IMAD.MOV.U32 R0, RZ, RZ, R11 ;  /* 0x000000ffff007224 */ /* 0x001fca00078e000b */
[----:B------:R0:W-:Y:S04]  /*11d00*/  STL [R1+0x884], R0 ;  /* 0x0008840001007387 */ /* 0x0001e80000100800 */
[----:B--2---:R-:W-:Y:S01]  /*11d10*/  STL [R1+0x890], R14 ;  /* 0x0008900e01007387 */ /* 0x004fe20000100800 */
[----:B0-----:R-:W-:-:S03]  /*11d20*/  IMAD.MOV.U32 R0, RZ, RZ, R15 ;  /* 0x000000ffff007224 */ /* 0x001fc600078e000f */
[----:B------:R-:W2:Y:S04]  /*11d30*/  LDL.LU.64 R10, [R1+0x8e8] ;  /* 0x0008e800010a7983 */ /* 0x000ea80000300a00 */
[----:B------:R3:W-:Y:S02]  /*11d40*/  STL [R1+0x88c], R0 ;  /* 0x00088c0001007387 */ /* 0x0007e40000100800 */
[----:B---3--:R-:W-:Y:S02]  /*11d50*/  IMAD.MOV.U32 R0, RZ, RZ, R9 ;  /* 0x000000ffff007224 */ /* 0x008fe400078e0009 */
[----:B------:R-:W-:Y:S04]  /*11d60*/  STL [R1+0x898], R8 ;  /* 0x0008980801007387 */ /* 0x000fe80000100800 */
[----:B------:R-:W3:Y:S04]  /*11d70*/  LDL.LU.64 R14, [R1+0x8f0] ;  /* 0x0008f000010e7983 */ /* 0x000ee80000300a00 */
[----:B------:R0:W-:Y:S02]  /*11d80*/  STL [R1+0x894], R0 ;  /* 0x0008940001007387 */ /* 0x0001e40000100800 */
[----:B0-----:R-:W-:-:S02]  /*11d90*/  IMAD.MOV.U32 R0, RZ, RZ, R7 ;  /* 0x000000ffff007224 */ /* 0x001fc400078e0007 */
[----:B------:R-:W-:Y:S04]  /*11da0*/  STL [R1+0x8a0], R6 ;  /* 0x0008a00601007387 */ /* 0x000fe80000100800 */
[----:B------:R-:W3:Y:S04]  /*11db0*/  LDL.LU.64 R8, [R1+0x8f8] ;  /* 0x0008f80001087983 */ /* 0x000ee80000300a00 */
[----:B------:R5:W-:Y:S02]  /*11dc0*/  STL [R1+0x89c], R0 ;  /* 0x00089c0001007387 */ /* 0x000be40000100800 */
[----:B-----5:R-:W-:-:S02]  /*11dd0*/  IMAD.MOV.U32 R0, RZ, RZ, R5 ;  /* 0x000000ffff007224 */ /* 0x020fc400078e0005 */
[----:B------:R-:W-:Y:S04]  /*11de0*/  STL [R1+0x8a8], R4 ;  /* 0x0008a80401007387 */ /* 0x000fe80000100800 */
[----:B------:R-:W5:Y:S04]  /*11df0*/  LDL.LU.64 R6, [R1+0x900] ;  /* 0x0009000001067983 */ /* 0x000f680000300a00 */
[----:B------:R0:W-:Y:S02]  /*11e00*/  STL [R1+0x8a4], R0 ;  /* 0x0008a40001007387 */ /* 0x0001e40000100800 */
[----:B0-----:R-:W-:-:S02]  /*11e10*/  IMAD.MOV.U32 R0, RZ, RZ, R3 ;  /* 0x000000ffff007224 */ /* 0x001fc400078e0003 */
[----:B------:R-:W-:Y:S04]  /*11e20*/  STL [R1+0x8b0], R2 ;  /* 0x0008b00201007387 */ /* 0x000fe80000100800 */
[----:B------:R-:W5:Y:S04]  /*11e30*/  LDL.LU.64 R4, [R1+0x908] ;  /* 0x0009080001047983 */ /* 0x000f680000300a00 */
[----:B------:R0:W-:Y:S04]  /*11e40*/  STL [R1+0x8ac], R0 ;  /* 0x0008ac0001007387 */ /* 0x0001e80000100800 */
[----:B------:R1:W-:Y:S01]  /*11e50*/  STL [R1+0x8b8], R18 ;  /* 0x0008b81201007387 */ /* 0x0003e20000100800 */
[----:B0-----:R-:W-:-:S03]  /*11e60*/  IMAD.MOV.U32 R0, RZ, RZ, R19 ;  /* 0x000000ffff007224 */ /* 0x001fc600078e0013 */
[----:B------:R-:W5:Y:S04]  /*11e70*/  LDL.LU.64 R2, [R1+0x910] ;  /* 0x0009100001027983 */ /* 0x000f680000300a00 */
[----:B------:R-:W-:Y:S04]  /*11e80*/  STL [R1+0x8c0], R12 ;  /* 0x0008c00c01007387 */ /* 0x000fe80000100800 */
[----:B------:R0:W-:Y:S04]  /*11e90*/  STL [R1+0x8b4], R0 ;  /* 0x0008b40001007387 */ /* 0x0001e80000100800 */
[----:B-1----:R-:W5:Y:S01]  /*11ea0*/  LDL.LU.64 R18, [R1+0x918] ;  /* 0x0009180001127983 */ /* 0x002f620000300a00 */
[----:B0-----:R-:W-:-:S03]  /*11eb0*/  IMAD.MOV.U32 R0, RZ, RZ, R13 ;  /* 0x000000ffff007224 */ /* 0x001fc600078e000d */
[----:B------:R-:W-:Y:S04]  /*11ec0*/  STL [R1+0x8c8], R22 ;  /* 0x0008c81601007387 */ /* 0x000fe80000100800 */
[----:B------:R0:W-:Y:S04]  /*11ed0*/  STL [R1+0x8bc], R0 ;  /* 0x0008bc0001007387 */ /* 0x0001e80000100800 */
[----:B------:R-:W5:Y:S01]  /*11ee0*/  LDL.LU.64 R12, [R1+0x920] ;  /* 0x00092000010c7983 */ /* 0x000f620000300a00 */
[----:B0-----:R-:W-:-:S03]  /*11ef0*/  IMAD.MOV.U32 R0, RZ, RZ, R23 ;  /* 0x000000ffff007224 */ /* 0x001fc600078e0017 */
[----:B------:R-:W-:Y:S04]  /*11f00*/  STL [R1+0x8d0], R20 ;  /* 0x0008d01401007387 */ /* 0x000fe80000100800 */
[----:B------:R0:W-:Y:S04]  /*11f10*/  STL [R1+0x8c4], R0 ;  /* 0x0008c40001007387 */ /* 0x0001e80000100800 */
[----:B------:R-:W5:Y:S01]  /*11f20*/  LDL.LU.64 R22, [R1+0x928] ;  /* 0x0009280001167983 */ /* 0x000f620000300a00 */
[----:B0-----:R-:W-:-:S03]  /*11f30*/  IMAD.MOV.U32 R0, RZ, RZ, R21 ;  /* 0x000000ffff007224 */ /* 0x001fc600078e0015 */
[----:B----4-:R-:W-:Y:S04]  /*11f40*/  STL [R1+0x8d8], R16 ;  /* 0x0008d81001007387 */ /* 0x010fe80000100800 */
[----:B------:R0:W-:Y:S04]  /*11f50*/  STL [R1+0x8cc], R0 ;  /* 0x0008cc0001007387 */ /* 0x0001e80000100800 */
[----:B------:R-:W4:Y:S01]  /*11f60*/  LDL.LU.64 R20, [R1+0x930] ;  /* 0x0009300001147983 */ /* 0x000f220000300a00 */
[----:B0-----:R-:W-:-:S03]  /*11f70*/  IMAD.MOV.U32 R0, RZ, RZ, R17 ;  /* 0x000000ffff007224 */ /* 0x001fc600078e0011 */
[----:B------:R-:W-:Y:S04]  /*11f80*/  STL [R1+0x8e0], R24 ;  /* 0x0008e01801007387 */ /* 0x000fe80000100800 */
[----:B------:R0:W-:Y:S04]  /*11f90*/  STL [R1+0x8d4], R0 ;  /* 0x0008d40001007387 */ /* 0x0001e80000100800 */
[----:B------:R-:W4:Y:S01]  /*11fa0*/  LDL.LU.64 R16, [R1+0x938] ;  /* 0x0009380001107983 */ /* 0x000f220000300a00 */
[----:B0-----:R-:W-:-:S03]  /*11fb0*/  IMAD.MOV.U32 R0, RZ, RZ, R25 ;  /* 0x000000ffff007224 */ /* 0x001fc600078e0019 */
[----:B--2---:R-:W-:Y:S04]  /*11fc0*/  STL [R1+0x8e8], R10 ;  /* 0x0008e80a01007387 */ /* 0x004fe80000100800 */
[----:B------:R0:W-:Y:S02]  /*11fd0*/  STL [R1+0x8dc], R0 ;  /* 0x0008dc0001007387 */ /* 0x0001e40000100800 */
[----:B0-----:R-:W-:Y:S02]  /*11fe0*/  IMAD.MOV.U32 R0, RZ, RZ, R11 ;  /* 0x000000ffff007224 */ /* 0x001fe400078e000b */
[----:B------:R-:W2:Y:S04]  /*11ff0*/  LDL.LU.64 R10, [R1+0x940] ;  /* 0x00094000010a7983 */ /* 0x000ea80000300a00 */
        /* <DEDUP_REMOVED lines=39> */
[----:B------:R-:W4:Y:S04]  /*12270*/  LDL.LU.64 R16, [R1+0x990] ;  /* 0x0009900001107983 */ /* 0x000f280000300a00 */
[----:B------:R0:W-:Y:S04]  /*12280*/  STL [R1+0x934], R0 ;  /* 0x0009340001007387 */ /* 0x0001e80000100800 */
[----:B--2---:R1:W-:Y:S01]  /*12290*/  STL [R1+0x940], R10 ;  /* 0x0009400a01007387 */ /* 0x0043e20000100800 */
[----:B0-----:R-:W-:-:S03]  /*122a0*/  IMAD.MOV.U32 R0, RZ, RZ, R11 ;  /* 0x000000ffff007224 */ /* 0x001fc600078e000b */
[----:B-1----:R-:W2:Y:S04]  /*122b0*/  LDL.LU.64 R10, [R1+0x220] ;  /* 0x00022000010a7983 */ /* 0x002ea80000300a00 */
[----:B------:R0:W-:Y:S04]  /*122c0*/  STL [R1+0x93c], R0 ;  /* 0x00093c0001007387 */ /* 0x0001e80000100800 */
[----:B---3--:R1:W-:Y:S04]  /*122d0*/  STL [R1+0x948], R14 ;  /* 0x0009480e01007387 */ /* 0x0083e80000100800 */
[----:B------:R-:W3:Y:S01]  /*122e0*/  LDL.LU.64 R22, [R1+0x9a0] ;  /* 0x0009a00001167983 */ /* 0x000ee20000300a00 */
[----:B0-----:R-:W-:-:S03]  /*122f0*/  IMAD.MOV.U32 R0, RZ, RZ, R15 ;  /* 0x000000ffff007224 */ /* 0x001fc600078e000f */
[----:B------:R-:W-:Y:S04]  /*12300*/  STL [R1+0x950], R8 ;  /* 0x0009500801007387 */ /* 0x000fe80000100800 */
[----:B------:R0:W-:Y:S04]  /*12310*/  STL [R1+0x944], R0 ;  /* 0x0009440001007387 */ /* 0x0001e80000100800 */
[----:B-1----:R-:W3:Y:S01]  /*12320*/  LDL.LU.64 R14, [R1+0x9a8] ;  /* 0x0009a800010e7983 */ /* 0x002ee20000300a00 */
[----:B0-----:R-:W-:-:S03]  /*12330*/  IMAD.MOV.U32 R0, RZ, RZ, R9 ;  /* 0x000000ffff007224 */ /* 0x001fc600078e0009 */
[----:B-----5:R-:W-:Y:S04]  /*12340*/  STL [R1+0x958], R6 ;  /* 0x0009580601007387 */ /* 0x020fe80000100800 */
[----:B------:R0:W-:Y:S04]  /*12350*/  STL [R1+0x94c], R0 ;  /* 0x00094c0001007387 */ /* 0x0001e80000100800 */
[----:B------:R-:W5:Y:S04]  /*12360*/  LDL.LU.64 R8, [R1+0x9b0] ;  /* 0x0009b00001087983 */ /* 0x000f680000300a00 */
[----:B------:R-:W5:Y:S01]  /*12370*/  LDL.LU.64 R20, [R1+0x1f8] ;  /* 0x0001f80001147983 */ /* 0x000f620000300a00 */
[----:B0-----:R-:W-:-:S05]  /*12380*/  IMAD.MOV.U32 R0, RZ, RZ, R7 ;  /* 0x000000ffff007224 */ /* 0x001fca00078e0007 */
[----:B------:R0:W-:Y:S04]  /*12390*/  STL [R1+0x954], R0 ;  /* 0x0009540001007387 */ /* 0x0001e80000100800 */
[----:B------:R-:W-:Y:S01]  /*123a0*/  STL [R1+0x960], R4 ;  /* 0x0009600401007387 */ /* 0x000fe20000100800 */
[----:B0-----:R-:W-:-:S03]  /*123b0*/  IMAD.MOV.U32 R0, RZ, RZ, R5 ;  /* 0x000000ffff007224 */ /* 0x001fc600078e0005 */
[----:B------:R-:W5:Y:S04]  /*123c0*/  LDL.LU.64 R6, [R1+0x9c0] ;  /* 0x0009c00001067983 */ /* 0x000f680000300a00 */
[----:B------:R0:W-:Y:S02]  /*123d0*/  STL [R1+0x95c], R0 ;  /* 0x00095c0001007387 */ /* 0x0001e40000100800 */
[----:B0-----:R-:W-:Y:S02]  /*123e0*/  IMAD.MOV.U32 R0, RZ, RZ, R3 ;  /* 0x000000ffff007224 */ /* 0x001fe400078e0003 */
[----:B------:R-:W-:Y:S04]  /*123f0*/  STL [R1+0x968], R2 ;  /* 0x0009680201007387 */ /* 0x000fe80000100800 */
[----:B------:R-:W5:Y:S04]  /*12400*/  LDL.LU.64 R4, [R1+0x9c8] ;  /* 0x0009c80001047983 */ /* 0x000f680000300a00 */
[----:B------:R0:W-:Y:S04]  /*12410*/  STL [R1+0x964], R0 ;  /* 0x0009640001007387 */ /* 0x0001e80000100800 */
[----:B------:R-:W-:Y:S01]  /*12420*/  STL [R1+0x970], R18 ;  /* 0x0009701201007387 */ /* 0x000fe20000100800 */
[----:B0-----:R-:W-:-:S03]  /*12430*/  IMAD.MOV.U32 R0, RZ, RZ, R19 ;  /* 0x000000ffff007224 */ /* 0x001fc600078e0013 */
[----:B------:R-:W5:Y:S04]  /*12440*/  LDL.LU.64 R2, [R1+0x9d0] ;  /* 0x0009d00001027983 */ /* 0x000f680000300a00 */
[----:B------:R-:W-:Y:S04]  /*12450*/  STL [R1+0x978], R12 ;  /* 0x0009780c01007387 */ /* 0x000fe80000100800 */
[----:B------:R0:W-:Y:S02]  /*12460*/  STL [R1+0x96c], R0 ;  /* 0x00096c0001007387 */ /* 0x0001e40000100800 */
[----:B0-----:R-:W-:-:S02]  /*12470*/  IMAD.MOV.U32 R0, RZ, RZ, R13 ;  /* 0x000000ffff007224 */ /* 0x001fc400078e000d */
[----:B------:R-:W5:Y:S04]  /*12480*/  LDL.LU.64 R12, [R1+0x1d0] ;  /* 0x0001d000010c7983 */ /* 0x000f680000300a00 */
[----:B------:R0:W-:Y:S04]  /*12490*/  STL [R1+0x974], R0 ;  /* 0x0009740001007387 */ /* 0x0001e80000100800 */
[----:B----4-:R-:W-:Y:S04]  /*124a0*/  STL [R1+0x980], R26 ;  /* 0x0009801a01007387 */ /* 0x010fe80000100800 */
[----:B------:R-:W4:Y:S01]  /*124b0*/  LDL.LU.64 R18, [R1+0x9e0] ;  /* 0x0009e00001127983 */ /* 0x000f220000300a00 */
[----:B0-----:R-:W-:-:S03]  /*124c0*/  IMAD.MOV.U32 R0, RZ, RZ, R27 ;  /* 0x000000ffff007224 */ /* 0x001fc600078e001b */
[----:B------:R-:W-:Y:S04]  /*124d0*/  STL [R1+0x988], R24 ;  /* 0x0009881801007387 */ /* 0x000fe80000100800 */
[----:B------:R0:W-:Y:S04]  /*124e0*/  STL [R1+0x97c], R0 ;  /* 0x00097c0001007387 */ /* 0x0001e80000100800 */
[----:B------:R-:W-:Y:S01]  /*124f0*/  STL [R1+0x990], R16 ;  /* 0x0009901001007387 */ /* 0x000fe20000100800 */
[----:B0-----:R-:W-:-:S05]  /*12500*/  IMAD.MOV.U32 R0, RZ, RZ, R25 ;  /* 0x000000ffff007224 */ /* 0x001fca00078e0019 */
[----:B------:R0:W-:Y:S02]  /*12510*/  STL [R1+0x984], R0 ;  /* 0x0009840001007387 */ /* 0x0001e40000100800 */
[----:B0-----:R-:W-:Y:S02]  /*12520*/  IMAD.MOV.U32 R0, RZ, RZ, R17 ;  /* 0x000000ffff007224 */ /* 0x001fe400078e0011 */
[----:B------:R-:W4:Y:S04]  /*12530*/  LDL.LU.64 R16, [R1+0x9e8] ;  /* 0x0009e80001107983 */ /* 0x000f280000300a00 */
[----:B------:R0:W-:Y:S04]  /*12540*/  STL [R1+0x98c], R0 ;  /* 0x00098c0001007387 */ /* 0x0001e80000100800 */
[----:B--2---:R1:W-:Y:S01]  /*12550*/  STL [R1+0x998], R10 ;  /* 0x0009980a01007387 */ /* 0x0043e20000100800 */
[----:B0-----:R-:W-:-:S03]  /*12560*/  IMAD.MOV.U32 R0, RZ, RZ, R11 ;  /* 0x000000ffff007224 */ /* 0x001fc600078e000b */
[----:B---3--:R-:W-:Y:S04]  /*12570*/  STL [R1+0x9a0], R22 ;  /* 0x0009a01601007387 */ /* 0x008fe80000100800 */
[----:B------:R0:W-:Y:S04]  /*12580*/  STL [R1+0x994], R0 ;  /* 0x0009940001007387 */ /* 0x0001e80000100800 */
[----:B-1----:R-:W2:Y:S01]  /*12590*/  LDL.LU.64 R10, [R1+0x9f0] ;  /* 0x0009f000010a7983 */ /* 0x002ea20000300a00 */
[----:B0-----:R-:W-:-:S03]  /*125a0*/  IMAD.MOV.U32 R0, RZ, RZ, R23 ;  /* 0x000000ffff007224 */ /* 0x001fc600078e0017 */
[----:B------:R-:W-:Y:S04]  /*125b0*/  STL [R1+0x9a8], R14 ;  /* 0x0009a80e01007387 */ /* 0x000fe80000100800 */
[----:B------:R0:W-:Y:S02]  /*125c0*/  STL [R1+0x99c], R0 ;  /* 0x00099c0001007387 */ /* 0x0001e40000100800 */
[----:B0-----:R-:W-:Y:S02]  /*125d0*/  IMAD.MOV.U32 R0, RZ, RZ, R15 ;  /* 0x000000ffff007224 */ /* 0x001fe400078e000f */
[----:B------:R-:W3:Y:S04]  /*125e0*/  LDL.LU.64 R14, [R1+0x1a8] ;  /* 0x0001a800010e7983 */ /* 0x000ee80000300a00 */
[----:B------:R0:W-:Y:S04]  /*125f0*/  STL [R1+0x9a4], R0 ;  /* 0x0009a40001007387 */ /* 0x0001e80000100800 */
[----:B-----5:R1:W-:Y:S01]  /*12600*/  STL [R1+0x9b0], R8 ;  /* 0x0009b00801007387 */ /* 0x0203e20000100800 */
[----:B0-----:R-:W-:-:S03]  /*12610*/  IMAD.MOV.U32 R0, RZ, RZ, R9 ;  /* 0x000000ffff007224 */ /* 0x001fc600078e0009 */
[----:B------:R-:W-:Y:S04]  /*12620*/  STL [R1+0x9b8], R20 ;  /* 0x0009b81401007387 */ /* 0x000fe80000100800 */
[----:B------:R0:W-:Y:S04]  /*12630*/  STL [R1+0x9ac], R0 ;  /* 0x0009ac0001007387 */ /* 0x0001e80000100800 */
[----:B-1----:R-:W5:Y:S01]  /*12640*/  LDL.LU.64 R8, [R1+0xa00] ;  /* 0x000a000001087983 */ /* 0x002f620000300a00 */
[----:B0-----:R-:W-:-:S03]  /*12650*/  IMAD.MOV.U32 R0, RZ, RZ, R21 ;  /* 0x000000ffff007224 */ /* 0x001fc600078e0015 */
[----:B------:R-:W-:Y:S04]  /*12660*/  STL [R1+0x9c0], R6 ;  /* 0x0009c00601007387 */ /* 0x000fe80000100800 */
[----:B------:R0:W-:Y:S02]  /*12670*/  STL [R1+0x9b4], R0 ;  /* 0x0009b40001007387 */ /* 0x0001e40000100800 */
[----:B0-----:R-:W-:Y:S02]  /*12680*/  IMAD.MOV.U32 R0, RZ, RZ, R7 ;  /* 0x000000ffff007224 */ /* 0x001fe400078e0007 */
[----:B------:R-:W5:Y:S04]  /*12690*/  LDL.LU.64 R6, [R1+0xa08] ;  /* 0x000a080001067983 */ /* 0x000f680000300a00 */
[----:B------:R0:W-:Y:S04]  /*126a0*/  STL [R1+0x9bc], R0 ;  /* 0x0009bc0001007387 */ /* 0x0001e80000100800 */
[----:B------:R1:W-:Y:S01]  /*126b0*/  STL [R1+0x9c8], R4 ;  /* 0x0009c80401007387 */ /* 0x0003e20000100800 */
[----:B0-----:R-:W-:-:S03]  /*126c0*/  IMAD.MOV.U32 R0, RZ, RZ, R5 ;  /* 0x000000ffff007224 */ /* 0x001fc600078e0005 */
[----:B------:R-:W-:Y:S04]  /*126d0*/  STL [R1+0x9d0], R2 ;  /* 0x0009d00201007387 */ /* 0x000fe80000100800 */
[----:B------:R0:W-:Y:S04]  /*126e0*/  STL [R1+0x9c4], R0 ;  /* 0x0009c40001007387 */ /* 0x0001e80000100800 */
[----:B-1----:R-:W5:Y:S01]  /*126f0*/  LDL.LU.64 R4, [R1+0xa10] ;  /* 0x000a100001047983 */ /* 0x002f620000300a00 */
[----:B0-----:R-:W-:-:S03]  /*12700*/  IMAD.MOV.U32 R0, RZ, RZ, R3 ;  /* 0x000000ffff007224 */ /* 0x001fc600078e0003 */
[----:B------:R-:W5:Y:S04]  /*12710*/  LDL.LU.64 R2, [R1+0x180] ;  /* 0x0001800001027983 */ /* 0x000f680000300a00 */
[----:B------:R0:W-:Y:S02]  /*12720*/  STL [R1+0x9cc], R0 ;  /* 0x0009cc0001007387 */ /* 0x0001e40000100800 */
[----:B0-----:R-:W-:Y:S02]  /*12730*/  IMAD.MOV.U32 R0, RZ, RZ, R13 ;  /* 0x000000ffff007224 */ /* 0x001fe400078e000d */
[----:B------:R0:W-:Y:S04]  /*12740*/  STL [R1+0x9d8], R12 ;  /* 0x0009d80c01007387 */ /* 0x0001e80000100800 */
[----:B----4-:R-:W-:Y:S04]  /*12750*/  STL [R1+0x9e0], R18 ;  /* 0x0009e01201007387 */ /* 0x010fe80000100800 */
[----:B------:R1:W-:Y:S04]  /*12760*/  STL [R1+0x9d4], R0 ;  /* 0x0009d40001007387 */ /* 0x0003e80000100800 */
[----:B0-----:R-:W4:Y:S01]  /*12770*/  LDL.LU.64 R12, [R1+0xa28] ;  /* 0x000a2800010c7983 */ /* 0x001f220000300a00 */
[----:B-1----:R-:W-:-:S03]  /*12780*/  IMAD.MOV.U32 R0, RZ, RZ, R19 ;  /* 0x000000ffff007224 */ /* 0x002fc600078e0013 */
[----:B----4-:R0:W-:Y:S04]  /*12790*/  STL.64 [R1+0xdd0], R12 ;  /* 0x000dd00c01007387 */ /* 0x0101e80000100a00 */
[----:B0-----:R-:W4:Y:S04]  /*127a0*/  LDL.LU.64 R12, [R1+0xa20] ;  /* 0x000a2000010c7983 */ /* 0x001f280000300a00 */
[----:B------:R-:W4:Y:S04]  /*127b0*/  LDL.LU.64 R28, [R1+0xa30] ;  /* 0x000a3000011c7983 */ /* 0x000f280000300a00 */
[----:B------:R0:W-:Y:S04]  /*127c0*/  STL [R1+0x9dc], R0 ;  /* 0x0009dc0001007387 */ /* 0x0001e80000100800 */
[----:B------:R-:W-:Y:S04]  /*127d0*/  STL [R1+0x9e8], R16 ;  /* 0x0009e81001007387 */ /* 0x000fe80000100800 */
[----:B------:R-:W4:Y:S01]  /*127e0*/  LDL.LU.64 R26, [R1+0x158] ;  /* 0x00015800011a7983 */ /* 0x000f220000300a00 */
[----:B0-----:R-:W-:-:S03]  /*127f0*/  IMAD.MOV.U32 R0, RZ, RZ, R17 ;  /* 0x000000ffff007224 */ /* 0x001fc600078e0011 */
[----:B------:R-:W4:Y:S04]  /*12800*/  LDL.LU.64 R24, [R1+0xa40] ;  /* 0x000a400001187983 */ /* 0x000f280000300a00 */
[----:B------:R0:W-:Y:S04]  /*12810*/  STL [R1+0x9e4], R0 ;  /* 0x0009e40001007387 */ /* 0x0001e80000100800 */
[----:B--2---:R-:W-:Y:S04]  /*12820*/  STL [R1+0x9f0], R10 ;  /* 0x0009f00a01007387 */ /* 0x004fe80000100800 */
[----:B------:R-:W2:Y:S01]  /*12830*/  LDL.LU.64 R22, [R1+0xa48] ;  /* 0x000a480001167983 */ /* 0x000ea20000300a00 */
[----:B0-----:R-:W-:-:S03]  /*12840*/  IMAD.MOV.U32 R0, RZ, RZ, R11 ;  /* 0x000000ffff007224 */ /* 0x001fc600078e000b */
[----:B------:R-:W2:Y:S04]  /*12850*/  LDL.LU.64 R20, [R1+0xa50] ;  /* 0x000a500001147983 */ /* 0x000ea80000300a00 */
[----:B------:R0:W-:Y:S04]  /*12860*/  STL [R1+0x9ec], R0 ;  /* 0x0009ec0001007387 */ /* 0x0001e80000100800 */
[----:B---3--:R-:W-:Y:S04]  /*12870*/  STL [R1+0x9f8], R14 ;  /* 0x0009f80e01007387 */ /* 0x008fe80000100800 */
[----:B------:R-:W3:Y:S01]  /*12880*/  LDL.LU.64 R18, [R1+0xa58] ;  /* 0x000a580001127983 */ /* 0x000ee20000300a00 */
[----:B0-----:R-:W-:-:S03]  /*12890*/  IMAD.MOV.U32 R0, RZ, RZ, R15 ;  /* 0x000000ffff007224 */ /* 0x001fc600078e000f */
[----:B------:R-:W3:Y:S04]  /*128a0*/  LDL.LU.64 R16, [R1+0xa60] ;  /* 0x000a600001107983 */ /* 0x000ee80000300a00 */
[----:B------:R0:W-:Y:S04]  /*128b0*/  STL [R1+0x9f4], R0 ;  /* 0x0009f40001007387 */ /* 0x0001e80000100800 */
[----:B-----5:R1:W-:Y:S04]  /*128c0*/  STL [R1+0xa00], R8 ;  /* 0x000a000801007387 */ /* 0x0203e80000100800 */
[----:B------:R-:W5:Y:S01]  /*128d0*/  LDL.LU.64 R10, [R1+0x120] ;  /* 0x00012000010a7983 */ /* 0x000f620000300a00 */
[----:B0-----:R-:W-:-:S03]  /*128e0*/  IMAD.MOV.U32 R0, RZ, RZ, R9 ;  /* 0x000000ffff007224 */ /* 0x001fc600078e0009 */
[----:B------:R-:W5:Y:S04]  /*128f0*/  LDL.LU.64 R14, [R1+0xa70] ;  /* 0x000a7000010e7983 */ /* 0x000f680000300a00 */
[----:B------:R0:W-:Y:S04]  /*12900*/  STL [R1+0x9fc], R0 ;  /* 0x0009fc0001007387 */ /* 0x0001e80000100800 */
[----:B------:R0:W-:Y:S04]  /*12910*/  STL [R1+0xa08], R6 ;  /* 0x000a080601007387 */ /* 0x0001e80000100800 */
[----:B-1----:R-:W5:Y:S01]  /*12920*/  LDL.LU.64 R8, [R1+0xa78] ;  /* 0x000a780001087983 */ /* 0x002f620000300a00 */
[----:B0-----:R-:W-:-:S03]  /*12930*/  IMAD.MOV.U32 R0, RZ, RZ, R7 ;  /* 0x000000ffff007224 */ /* 0x001fc600078e0007 */
        /* <DEDUP_REMOVED lines=8> */
[----:B----4-:R-:W-:Y:S04]  /*129c0*/  STL [R1+0xa20], R12 ;  /* 0x000a200c01007387 */ /* 0x010fe80000100800 */
[----:B------:R0:W-:Y:S04]  /*129d0*/  STL [R1+0xa14], R0 ;  /* 0x000a140001007387 */ /* 0x0001e80000100800 */
[----:B------:R-:W4:Y:S01]  /*129e0*/  LDL.64 R2, [R1+0xca0] ;  /* 0x000ca00001027983 */ /* 0x000f220000100a00 */
[----:B0-----:R-:W-:-:S03]  /*129f0*/  IMAD.MOV.U32 R0, RZ, RZ, R13 ;  /* 0x000000ffff007224 */ /* 0x001fc600078e000d */
[----:B------:R-:W2:Y:S04]  /*12a00*/  LDL.LU.64 R12, [R1+0xdd0] ;  /* 0x000dd000010c7983 */ /* 0x000ea80000300a00 */
[----:B--2---:R-:W-:Y:S04]  /*12a10*/  STL [R1+0xa28], R12 ;  /* 0x000a280c01007387 */ /* 0x004fe80000100800 */
[----:B------:R0:W-:Y:S02]  /*12a20*/  STL [R1+0xa1c], R0 ;  /* 0x000a1c0001007387 */ /* 0x0001e40000100800 */
[----:B0-----:R-:W-:-:S02]  /*12a30*/  IMAD.MOV.U32 R0, RZ, RZ, R13 ;  /* 0x000000ffff007224 */ /* 0x001fc400078e000d */
[----:B------:R-:W2:Y:S04]  /*12a40*/  LDL.LU.64 R12, [R1+0xdc8] ;  /* 0x000dc800010c7983 */ /* 0x000ea80000300a00 */
[----:B------:R-:W-:Y:S04]  /*12a50*/  STL [R1+0xa30], R28 ;  /* 0x000a301c01007387 */ /* 0x000fe80000100800 */
[----:B------:R0:W-:Y:S04]  /*12a60*/  STL [R1+0xa24], R0 ;  /* 0x000a240001007387 */ /* 0x0001e80000100800 */
[----:B------:R-:W-:Y:S01]  /*12a70*/  STL [R1+0xa38], R26 ;  /* 0x000a381a01007387 */ /* 0x000fe20000100800 */
[----:B0-----:R-:W-:-:S05]  /*12a80*/  IMAD.MOV.U32 R0, RZ, RZ, R29 ;  /* 0x000000ffff007224 */ /* 0x001fca00078e001d */
        /* <DEDUP_REMOVED lines=10> */
[----:B---3--:R-:W-:Y:S01]  /*12b30*/  STL [R1+0xa58], R18 ;  /* 0x000a581201007387 */ /* 0x008fe20000100800 */
[----:B0-----:R-:W-:-:S05]  /*12b40*/  IMAD.MOV.U32 R0, RZ, RZ, R21 ;  /* 0x000000ffff007224 */ /* 0x001fca00078e0015 */
[----:B------:R0:W-:Y:S04]  /*12b50*/  STL [R1+0xa4c], R0 ;  /* 0x000a4c0001007387 */ /* 0x0001e80000100800 */
[----:B------:R-:W-:Y:S01]  /*12b60*/  STL [R1+0xa60], R16 ;  /* 0x000a601001007387 */ /* 0x000fe20000100800 */
[----:B0-----:R-:W-:-:S05]  /*12b70*/  IMAD.MOV.U32 R0, RZ, RZ, R19 ;  /* 0x000000ffff007224 */ /* 0x001fca00078e0013 */
[----:B------:R0:W-:Y:S04]  /*12b80*/  STL [R1+0xa54], R0 ;  /* 0x000a540001007387 */ /* 0x0001e80000100800 */
[----:B-----5:R-:W-:Y:S01]  /*12b90*/  STL [R1+0xa68], R10 ;  /* 0x000a680a01007387 */ /* 0x020fe20000100800 */
        /* <DEDUP_REMOVED lines=10> */
[----:B------:R0:W-:Y:S02]  /*12c40*/  STL [R1+0xa74], R0 ;  /* 0x000a740001007387 */ /* 0x0001e40000100800 */
[----:B0-----:R-:W-:Y:S02]  /*12c50*/  IMAD.MOV.U32 R0, RZ, RZ, R7 ;  /* 0x000000ffff007224 */ /* 0x001fe400078e0007 */
[----:B--2---:R-:W-:Y:S04]  /*12c60*/  STL [R1+0xa88], R12 ;  /* 0x000a880c01007387 */ /* 0x004fe80000100800 */
[----:B------:R0:W-:Y:S02]  /*12c70*/  STL [R1+0xa7c], R0 ;  /* 0x000a7c0001007387 */ /* 0x0001e40000100800 */
[----:B0-----:R-:W0:Y:S02]  /*12c80*/  S2R R0, SR_TID.X ;  /* 0x0000000000007919 */ /* 0x001e240000002100 */
[----:B------:R-:W-:Y:S04]  /*12c90*/  STL [R1+0xa84], R13 ;  /* 0x000a840d01007387 */ /* 0x000fe80000100800 */
[----:B------:R1:W-:Y:S04]  /*12ca0*/  STL [R1+0xa90], R4 ;  /* 0x000a900401007387 */ /* 0x0003e80000100800 */
[----:B----4-:R2:W-:Y:S01]  /*12cb0*/  STL [R1+0xa98], R2 ;  /* 0x000a980201007387 */ /* 0x0105e20000100800 */
[----:B-1----:R-:W-:-:S02]  /*12cc0*/  IMAD.MOV.U32 R4, RZ, RZ, R5 ;  /* 0x000000ffff047224 */ /* 0x002fc400078e0005 */
[----:B--2---:R-:W-:-:S03]  /*12cd0*/  IMAD.MOV.U32 R2, RZ, RZ, R3 ;  /* 0x000000ffff027224 */ /* 0x004fc600078e0003 */
[----:B------:R-:W-:Y:S01]  /*12ce0*/  STL [R1+0xa8c], R4 ;  /* 0x000a8c0401007387 */ /* 0x000fe20000100800 */
[----:B0-----:R-:W-:-:S03]  /*12cf0*/  SHF.R.U32.HI R0, RZ, 0x5, R0 ;  /* 0x00000005ff007819 */ /* 0x001fc60000011600 */
[----:B------:R0:W-:Y:S01]  /*12d00*/  STL [R1+0xa94], R2 ;  /* 0x000a940201007387 */ /* 0x0001e20000100800 */
[----:B------:R-:W-:-:S04]  /*12d10*/  SGXT.U32 R0, R0, 0x2 ;  /* 0x000000020000781a */ /* 0x000fc80000000000 */
[C---:B------:R-:W-:Y:S02]  /*12d20*/  LOP3.LUT R3, R0.reuse, 0x88, RZ, 0xfc, !PT ;  /* 0x0000008800037812 */ /* 0x040fe400078efcff */
[C---:B0-----:R-:W-:Y:S02]  /*12d30*/  LOP3.LUT R2, R0.reuse, 0x84, RZ, 0xfc, !PT ;  /* 0x0000008400027812 */ /* 0x041fe400078efcff */
[C---:B------:R-:W-:Y:S02]  /*12d40*/  LOP3.LUT R2, R0.reuse, 0x90, RZ, 0xfc, !PT ;  /* 0x0000009000027812 */ /* 0x040fe400078efcff */
[C---:B------:R-:W-:Y:S02]  /*12d50*/  LOP3.LUT R3, R0.reuse, 0x94, RZ, 0xfc, !PT ;  /* 0x0000009400037812 */ /* 0x040fe400078efcff */
[C---:B------:R-:W-:Y:S02]  /*12d60*/  LOP3.LUT R2, R0.reuse, 0x9c, RZ, 0xfc, !PT ;  /* 0x0000009c00027812 */ /* 0x040fe400078efcff */
[----:B------:R-:W-:-:S02]  /*12d70*/  LOP3.LUT R3, R0, 0xa0, RZ, 0xfc, !PT ;  /* 0x000000a000037812 */ /* 0x000fc400078efcff */
[C---:B------:R-:W-:Y:S01]  /*12d80*/  LOP3.LUT R2, R0.reuse, 0xa8, RZ, 0xfc, !PT ;  /* 0x000000a800027812 */ /* 0x040fe200078efcff */
[----:B------:R0:W-:Y:S01]  /*12d90*/  STL [R1+0x298], RZ ;  /* 0x000298ff01007387 */ /* 0x0001e20000100800 */
[C---:B------:R-:W-:Y:S02]  /*12da0*/  LOP3.LUT R3, R0.reuse, 0xac, RZ, 0xfc, !PT ;  /* 0x000000ac00037812 */ /* 0x040fe400078efcff */
[C---:B------:R-:W-:Y:S01]  /*12db0*/  LOP3.LUT R2, R0.reuse, 0xb4, RZ, 0xfc, !PT ;  /* 0x000000b400027812 */ /* 0x040fe200078efcff */
[----:B------:R0:W-:Y:S01]  /*12dc0*/  STL [R1+0x230], RZ ;  /* 0x000230ff01007387 */ /* 0x0001e20000100800 */
[C---:B------:R-:W-:Y:S02]  /*12dd0*/  LOP3.LUT R4, R0.reuse, 0x80, RZ, 0xfc, !PT ;  /* 0x0000008000047812 */ /* 0x040fe400078efcff */
[C---:B------:R-:W-:Y:S02]  /*12de0*/  LOP3.LUT R3, R0.reuse, 0xb8, RZ, 0xfc, !PT ;  /* 0x000000b800037812 */ /* 0x040fe400078efcff */
[C---:B------:R-:W-:Y:S01]  /*12df0*/  LOP3.LUT R2, R0.reuse, 0xc0, RZ, 0xfc, !PT ;  /* 0x000000c000027812 */ /* 0x040fe200078efcff */
[----:B------:R0:W-:Y:S01]  /*12e00*/  STL [R1+0x234], RZ ;  /* 0x000234ff01007387 */ /* 0x0001e20000100800 */
[----:B------:R-:W-:-:S02]  /*12e10*/  LOP3.LUT R4, R0, 0x8c, RZ, 0xfc, !PT ;  /* 0x0000008c00047812 */ /* 0x000fc400078efcff */
        /* <DEDUP_REMOVED lines=23> */
[----:B------:R-:W-:-:S03]  /*12f90*/  LOP3.LUT R0, R0, 0xf8, RZ, 0xfc, !PT ;  /* 0x000000f800007812 */ /* 0x000fc600078efcff */
[----:B------:R0:W-:Y:S04]  /*12fa0*/  STL [R1+0x210], RZ ;  /* 0x000210ff01007387 */ /* 0x0001e80000100800 */
[----:B------:R0:W-:Y:S04]  /*12fb0*/  STL [R1+0x214], RZ ;  /* 0x000214ff01007387 */ /* 0x0001e80000100800 */
[----:B------:R0:W-:Y:S04]  /*12fc0*/  STL [R1+0x218], RZ ;  /* 0x000218ff01007387 */ /* 0x0001e80000100800 */
[----:B------:R0:W-:Y:S04]  /*12fd0*/  STL [R1+0x21c], RZ ;  /* 0x00021cff01007387 */ /* 0x0001e80000100800 */
[----:B------:R-:W2:Y:S04]  /*12fe0*/  LDL R0, [R1+0x14c] ;  /* 0x00014c0001007983 */ /* 0x000ea80000100800 */
[----:B------:R-:W3:Y:S01]  /*12ff0*/  LDL R3, [R1+0x148] ;  /* 0x0001480001037983 */ /* 0x000ee20000100800 */
[----:B------:R-:W1:Y:S01]  /*13000*/  S2R R2, SR_TID.X ;  /* 0x0000000000027919 */ /* 0x000e620000002100 */
[----:B------:R-:W4:Y:S01]  /*13010*/  S2R R5, SR_TID.X ;  /* 0x0000000000057919 */ /* 0x000f220000002100 */
[----:B-1----:R-:W-:-:S05]  /*13020*/  LOP3.LUT R2, R2, 0x7f, RZ, 0xc0, !PT ;  /* 0x0000007f02027812 */ /* 0x002fca00078ec0ff */
[----:B------:R-:W-:-:S05]  /*13030*/  IMAD.SHL.U32 R4, R2, 0x2, RZ ;  /* 0x0000000202047824 */ /* 0x000fca00078e00ff */
[----:B------:R-:W-:-:S06]  /*13040*/  LOP3.LUT R2, R4, 0x10, RZ, 0x3c, !PT ;  /* 0x0000001004027812 */ /* 0x000fcc00078e3cff */
[----:B------:R-:W1:Y:S01]  /*13050*/  S2R R2, SR_TID.X ;  /* 0x0000000000027919 */ /* 0x000e620000002100 */
[----:B------:R0:W-:Y:S04]  /*13060*/  STL [R1+0x200], RZ ;  /* 0x000200ff01007387 */ /* 0x0001e80000100800 */
[----:B------:R0:W-:Y:S04]  /*13070*/  STL [R1+0x204], RZ ;  /* 0x000204ff01007387 */ /* 0x0001e80000100800 */
[----:B------:R0:W-:Y:S01]  /*13080*/  STL [R1+0x208], RZ ;  /* 0x000208ff01007387 */ /* 0x0001e20000100800 */
[----:B----4-:R-:W-:-:S03]  /*13090*/  IMAD.SHL.U32 R5, R5, 0x2, RZ ;  /* 0x0000000205057824 */ /* 0x010fc600078e00ff */
[----:B------:R0:W-:Y:S04]  /*130a0*/  STL [R1+0x20c], RZ ;  /* 0x00020cff01007387 */ /* 0x0001e80000100800 */
[----:B------:R0:W-:Y:S04]  /*130b0*/  STL [R1+0x1f0], RZ ;  /* 0x0001f0ff01007387 */ /* 0x0001e80000100800 */
[----:B------:R0:W-:Y:S01]  /*130c0*/  STL [R1+0x1f4], RZ ;  /* 0x0001f4ff01007387 */ /* 0x0001e20000100800 */
[----:B-1----:R-:W-:-:S03]  /*130d0*/  SHF.R.S32.HI R2, RZ, 0x6, R2 ;  /* 0x00000006ff027819 */ /* 0x002fc60000011402 */
[----:B------:R0:W-:Y:S01]  /*130e0*/  STL [R1+0x1f8], RZ ;  /* 0x0001f8ff01007387 */ /* 0x0001e20000100800 */
[----:B------:R-:W-:-:S03]  /*130f0*/  SGXT R2, R2, 0x1 ;  /* 0x000000010202781a */ /* 0x000fc60000000200 */
[----:B------:R0:W-:Y:S01]  /*13100*/  STL [R1+0x1fc], RZ ;  /* 0x0001fcff01007387 */ /* 0x0001e20000100800 */
[----:B------:R-:W-:-:S03]  /*13110*/  LOP3.LUT R2, R2, 0x90, RZ, 0xc0, !PT ;  /* 0x0000009002027812 */ /* 0x000fc600078ec0ff */
[----:B------:R0:W-:Y:S01]  /*13120*/  STL [R1+0x1e0], RZ ;  /* 0x0001e0ff01007387 */ /* 0x0001e20000100800 */
[----:B------:R-:W-:-:S03]  /*13130*/  LOP3.LUT R6, R4, 0x20, RZ, 0x3c, !PT ;  /* 0x0000002004067812 */ /* 0x000fc600078e3cff */
[----:B------:R0:W-:Y:S01]  /*13140*/  STL [R1+0x1e4], RZ ;  /* 0x0001e4ff01007387 */ /* 0x0001e20000100800 */
[----:B------:R-:W-:-:S03]  /*13150*/  LOP3.LUT R2, R2, 0x7e, R5, 0x78, !PT ;  /* 0x0000007e02027812 */ /* 0x000fc600078e7805 */
[----:B------:R0:W-:Y:S01]  /*13160*/  STL [R1+0x1e8], RZ ;  /* 0x0001e8ff01007387 */ /* 0x0001e20000100800 */
[----:B------:R-:W-:-:S03]  /*13170*/  LOP3.LUT R7, R4, 0x30, RZ, 0x3c, !PT ;  /* 0x0000003004077812 */ /* 0x000fc600078e3cff */
[----:B------:R0:W-:Y:S01]  /*13180*/  STL [R1+0x1ec], RZ ;  /* 0x0001ecff01007387 */ /* 0x0001e20000100800 */
[----:B------:R-:W-:-:S03]  /*13190*/  LOP3.LUT R6, R4, 0x40, RZ, 0x3c, !PT ;  /* 0x0000004004067812 */ /* 0x000fc600078e3cff */
[----:B------:R0:W-:Y:S01]  /*131a0*/  STL [R1+0x1d0], RZ ;  /* 0x0001d0ff01007387 */ /* 0x0001e20000100800 */
[C---:B------:R-:W-:Y:S02]  /*131b0*/  LOP3.LUT R7, R4.reuse, 0x50, RZ, 0x3c, !PT ;  /* 0x0000005004077812 */ /* 0x040fe400078e3cff */
[C---:B------:R-:W-:Y:S01]  /*131c0*/  LOP3.LUT R6, R4.reuse, 0x60, RZ, 0x3c, !PT ;  /* 0x0000006004067812 */ /* 0x040fe200078e3cff */
[----:B------:R0:W-:Y:S01]  /*131d0*/  STL [R1+0x1d4], RZ ;  /* 0x0001d4ff01007387 */ /* 0x0001e20000100800 */
[----:B------:R-:W-:Y:S02]  /*131e0*/  LOP3.LUT R5, R4, 0x70, RZ, 0x3c, !PT ;  /* 0x0000007004057812 */ /* 0x000fe400078e3cff */
[----:B------:R-:W-:Y:S01]  /*131f0*/  LOP3.LUT R4, R2, 0x20, RZ, 0x3c, !PT ;  /* 0x0000002002047812 */ /* 0x000fe200078e3cff */
[----:B------:R0:W-:Y:S04]  /*13200*/  STL [R1+0x1d8], RZ ;  /* 0x0001d8ff01007387 */ /* 0x0001e80000100800 */
[----:B------:R0:W-:Y:S04]  /*13210*/  STL [R1+0x1dc], RZ ;  /* 0x0001dcff01007387 */ /* 0x0001e80000100800 */
[----:B------:R0:W-:Y:S04]  /*13220*/  STL [R1+0x1c0], RZ ;  /* 0x0001c0ff01007387 */ /* 0x0001e80000100800 */
[----:B------:R0:W-:Y:S04]  /*13230*/  STL [R1+0x1c4], RZ ;  /* 0x0001c4ff01007387 */ /* 0x0001e80000100800 */
[----:B------:R0:W-:Y:S04]  /*13240*/  STL [R1+0x1c8], RZ ;  /* 0x0001c8ff01007387 */ /* 0x0001e80000100800 */
[----:B------:R0:W-:Y:S01]  /*13250*/  STL [R1+0x1cc], RZ ;  /* 0x0001ccff01007387 */ /* 0x0001e20000100800 */
[----:B------:R-:W-:-:S02]  /*13260*/  UIADD3 UR8, UR5, 0xff, URZ ;  /* 0x000000ff05087890 */ /* 0x000fc4000fffe03f */
[----:B------:R-:W-:Y:S02]  /*13270*/  USHF.L.U32 UR9, UR6, 0x8, URZ ;  /* 0x0000000806097899 */ /* 0x000fe4000800063f */
[----:B------:R-:W-:Y:S02]  /*13280*/  USHF.L.U32 UR10, UR7, 0x8, URZ ;  /* 0x00000008070a7899 */ /* 0x000fe4000800063f */
[----:B------:R-:W-:Y:S02]  /*13290*/  USHF.R.S32.HI UR5, URZ, 0x1f, UR8 ;  /* 0x0000001f3f057899 */ /* 0x000fe40008011408 */
[----:B------:R-:W-:Y:S02]  /*132a0*/  USHF.R.S32.HI UR6, URZ, 0x1f, UR9 ;  /* 0x0000001f3f067899 */ /* 0x000fe40008011409 */
[----:B------:R-:W-:Y:S02]  /*132b0*/  USHF.R.S32.HI UR7, URZ, 0x1f, UR10 ;  /* 0x0000001f3f077899 */ /* 0x000fe4000801140a */
[----:B------:R-:W-:-:S02]  /*132c0*/  ULEA.HI UR5, UR5, UR8, URZ, 0x8 ;  /* 0x0000000805057291 */ /* 0x000fc4000f8f403f */
[----:B------:R-:W-:Y:S02]  /*132d0*/  USHF.L.U32 UR14, UR9, 0x1, URZ ;  /* 0x00000001090e7899 */ /* 0x000fe4000800063f */
[----:B------:R-:W-:Y:S02]  /*132e0*/  USHF.L.U32 UR11, UR10, 0x1, URZ ;  /* 0x000000010a0b7899 */ /* 0x000fe4000800063f */
[----:B------:R-:W-:Y:S02]  /*132f0*/  USHF.L.U64.HI UR6, UR9, 0x1, UR6 ;  /* 0x0000000109067899 */ /* 0x000fe40008010206 */
[----:B------:R-:W-:Y:S02]  /*13300*/  USHF.L.U64.HI UR7, UR10, 0x1, UR7 ;  /* 0x000000010a077899 */ /* 0x000fe40008010207 */
[----:B------:R-:W-:Y:S01]  /*13310*/  USHF.R.S32.HI UR5, URZ, 0x8, UR5 ;  /* 0x000000083f057899 */ /* 0x000fe20008011405 */
[----:B--2---:R-:W-:Y:S02]  /*13320*/  LOP3.LUT R0, R0, 0x20, RZ, 0x3c, !PT ;  /* 0x0000002000007812 */ /* 0x004fe400078e3cff */
[----:B---3--:R-:W-:-:S03]  /*13330*/  LOP3.LUT R2, R3, 0x40, RZ, 0x3c, !PT ;  /* 0x0000004003027812 */ /* 0x008fc600078e3cff */
[----:B------:R0:W-:Y:S04]  /*13340*/  STL [R1+0x150], R0 ;  /* 0x0001500001007387 */ /* 0x0001e80000100800 */
[----:B------:R0:W-:Y:S02]  /*13350*/  STL [R1+0xdb8], R2 ;  /* 0x000db80201007387 */ /* 0x0001e40000100800 */
.L_x_2:
[----:B-----5:R-:W-:Y:S04]  /*13360*/  STL [R1+0x1c20], R14 ;  /* 0x001c200e01007387 */ /* 0x020fe80000100800 */
[----:B------:R-:W2:Y:S04]  /*13370*/  LDL R3, [R1+0xa9c] ;  /* 0x000a9c0001037983 */ /* 0x000ea80000100800 */
[----:B0-----:R-:W2:Y:S04]  /*13380*/  LDL R2, [R1+0xaac] ;  /* 0x000aac0001027983 */ /* 0x001ea80000100800 */
[----:B------:R-:W-:Y:S04]  /*13390*/  STL [R1+0x1c1c], R13 ;  /* 0x001c1c0d01007387 */ /* 0x000fe80000100800 */
[----:B------:R-:W-:Y:S04]  /*133a0*/  STL [R1+0x1c18], R12 ;  /* 0x001c180c01007387 */ /* 0x000fe80000100800 */
[----:B------:R0:W-:Y:S04]  /*133b0*/  STL [R1+0x1c10], R11 ;  /* 0x001c100b01007387 */ /* 0x0001e80000100800 */
[----:B0-----:R-:W3:Y:S01]  /*133c0*/  LDL R11, [R1+0x298] ;  /* 0x00029800010b7983 */ /* 0x001ee20000100800 */
[----:B-1----:R-:W0:Y:S03]  /*133d0*/  S2R R5, SR_TID.X ;  /* 0x0000000000057919 */ /* 0x002e260000002100 */
[----:B------:R-:W-:Y:S04]  /*133e0*/  STL [R1+0x1c0c], R10 ;  /* 0x001c0c0a01007387 */ /* 0x000fe80000100800 */
[----:B------:R-:W-:Y:S04]  /*133f0*/  STL [R1+0x1c04], R9 ;  /* 0x001c040901007387 */ /* 0x000fe80000100800 */
[----:B------:R-:W-:Y:S04]  /*13400*/  STL [R1+0x1c14], R9 ;  /* 0x001c140901007387 */ /* 0x000fe80000100800 */
[----:B------:R-:W-:Y:S04]  /*13410*/  STL [R1+0x1bc8], R29 ;  /* 0x001bc81d01007387 */ /* 0x000fe80000100800 */
[----:B------:R-:W-:Y:S04]  /*13420*/  STL [R1+0x1bd0], R29 ;  /* 0x001bd01d01007387 */ /* 0x000fe80000100800 */
[----:B------:R-:W-:Y:S04]  /*13430*/  STL [R1+0x1bd8], R29 ;  /* 0x001bd81d01007387 */ /* 0x000fe80000100800 */
[----:B------:R-:W-:Y:S01]  /*13440*/  STL [R1+0x1be8], R29 ;  /* 0x001be81d01007387 */ /* 0x000fe20000100800 */
[----:B0-----:R-:W-:-:S03]  /*13450*/  SHF.R.U32.HI R14, RZ, 0x5, R5 ;  /* 0x00000005ff0e7819 */ /* 0x001fc60000011605 */
[----:B------:R-:W-:Y:S01]  /*13460*/  STL [R1+0x1bf0], R29 ;  /* 0x001bf01d01007387 */ /* 0x000fe20000100800 */
[----:B------:R-:W3:Y:S03]  /*13470*/  LDC R5, c[0x0][0x230] ;  /* 0x00008c00ff057b82 */ /* 0x000ee60000000800 */
[----:B------:R0:W-:Y:S01]  /*13480*/  STL [R1+0x1c00], R29 ;  /* 0x001c001d01007387 */ /* 0x0001e20000100800 */
[----:B------:R-:W-:-:S03]  /*13490*/  SGXT.U32 R14, R14, 0x2 ;  /* 0x000000020e0e781a */ /* 0x000fc60000000000 */
[----:B0-----:R-:W4:Y:S01]  /*134a0*/  LDL R29, [R1+0xab8] ;  /* 0x000ab800011d7983 */ /* 0x001f220000100800 */
[----:B------:R-:W-:Y:S02]  /*134b0*/  PRMT R13, RZ, 0x7610, R13 ;  /* 0x00007610ff0d7816 */ /* 0x000fe4000000000d */
[C---:B------:R-:W-:Y:S01]  /*134c0*/  LOP3.LUT R10, R14.reuse, 0x8, RZ, 0xfc, !PT ;  /* 0x000000080e0a7812 */ /* 0x040fe200078efcff */
[----:B------:R-:W-:Y:S04]  /*134d0*/  STL [R1+0x1bc0], R27 ;  /* 0x001bc01b01007387 */ /* 0x000fe80000100800 */
        /* <DEDUP_REMOVED lines=9> */
[----:B------:R0:W-:Y:S04]  /*13570*/  STL [R1+0x1bc4], R28 ;  /* 0x001bc41c01007387 */ /* 0x0001e80000100800 */
[----:B------:R-:W-:Y:S04]  /*13580*/  STL [R1+0x1bb4], R25 ;  /* 0x001bb41901007387 */ /* 0x000fe80000100800 */
[----:B------:R-:W-:Y:S01]  /*13590*/  STL [R1+0x1be4], R25 ;  /* 0x001be41901007387 */ /* 0x000fe20000100800 */
[----:B0-----:R-:W-:-:S03]  /*135a0*/  LOP3.LUT R28, R14, 0x4, RZ, 0xfc, !PT ;  /* 0x000000040e1c7812 */ /* 0x001fc600078efcff */
        /* <DEDUP_REMOVED lines=48> */
[----:B------:R-:W-:Y:S01]  /*138b0*/  STL [R1+0x1b0c], R8 ;  /* 0x001b0c0801007387 */ /* 0x000fe20000100800 */
[----:B---3--:R-:W-:Y:S01]  /*138c0*/  IMAD R5, R11, -0x100, R5 ;  /* 0xffffff000b057824 */ /* 0x008fe200078e0205 */
[----:B------:R-:W-:-:S02]  /*138d0*/  LOP3.LUT R11, R14, 0xc, RZ, 0xfc, !PT ;  /* 0x0000000c0e0b7812 */ /* 0x000fc400078efcff */
[----:B------:R-:W0:Y:S02]  /*138e0*/  S2R R14, SR_TID.X ;  /* 0x00000000000e7919 */ /* 0x000e240000002100 */
[-C--:B------:R-:W-:Y:S01]  /*138f0*/  ISETP.GE.AND P2, PT, R28, R5.reuse, PT ;  /* 0x000000051c00720c */ /* 0x080fe20003f46270 */
[----:B------:R-:W-:Y:S01]  /*13900*/  STL [R1+0x1b10], R8 ;  /* 0x001b100801007387 */ /* 0x000fe20000100800 */
[-C--:B------:R-:W-:Y:S02]  /*13910*/  ISETP.GE.AND P4, PT, R11, R5.reuse, PT ;  /* 0x000000050b00720c */ /* 0x080fe40003f86270 */
[----:B------:R-:W-:Y:S01]  /*13920*/  ISETP.GE.AND P3, PT, R10, R5, PT ;  /* 0x000000050a00720c */ /* 0x000fe20003f66270 */
[----:B------:R-:W-:Y:S04]  /*13930*/  STL [R1+0x1b14], R8 ;  /* 0x001b140801007387 */ /* 0x000fe80000100800 */
[----:B------:R-:W-:Y:S04]  /*13940*/  STL [R1+0x1b18], R8 ;  /* 0x001b180801007387 */ /* 0x000fe80000100800 */
[----:B--2---:R4:W2:Y:S04]  /*13950*/  @!P2 LDG.E.U16 R13, desc[UR12][R2.64] ;  /* 0x0000000c020da981 */ /* 0x0048a8000c1e1500 */
[----:B------:R-:W-:Y:S04]  /*13960*/  STL [R1+0x1b1c], R8 ;  /* 0x001b1c0801007387 */ /* 0x000fe80000100800 */
[----:B------:R-:W-:Y:S04]  /*13970*/  STL [R1+0x1b20], R8 ;  /* 0x001b200801007387 */ /* 0x000fe80000100800 */
[----:B------:R-:W-:Y:S04]  /*13980*/  STL [R1+0x1b24], R8 ;  /* 0x001b240801007387 */ /* 0x000fe80000100800 */
[----:B------:R-:W-:Y:S01]  /*13990*/  STL [R1+0x1b28], R8 ;  /* 0x001b280801007387 */ /* 0x000fe20000100800 */
[----:B0-----:R-:W-:-:S03]  /*139a0*/  SHF.R.U32.HI R11, RZ, 0x5, R14 ;  /* 0x00000005ff0b7819 */ /* 0x001fc6000001160e */
[----:B------:R-:W-:Y:S01]  /*139b0*/  STL [R1+0x1b2c], R8 ;  /* 0x001b2c0801007387 */ /* 0x000fe20000100800 */
[----:B------:R-:W-:-:S03]  /*139c0*/  SGXT.U32 R11, R11, 0x2 ;  /* 0x000000020b0b781a */ /* 0x000fc60000000000 */
        /* <DEDUP_REMOVED lines=13> */
[----:B------:R-:W-:-:S03]  /*13aa0*/  LOP3.LUT R14, R11, 0x10, RZ, 0xfc, !PT ;  /* 0x000000100b0e7812 */ /* 0x000fc600078efcff */
[----:B------:R-:W-:Y:S04]  /*13ab0*/  STL [R1+0x1b7c], R8 ;  /* 0x001b7c0801007387 */ /* 0x000fe80000100800 */
[----:B------:R-:W-:Y:S04]  /*13ac0*/  STL [R1+0x1a84], R7 ;  /* 0x001a840701007387 */ /* 0x000fe80000100800 */
[----:B------:R-:W-:Y:S04]  /*13ad0*/  STL [R1+0x1b4c], R7 ;  /* 0x001b4c0701007387 */ /* 0x000fe80000100800 */
[----:B------:R-:W-:Y:S04]  /*13ae0*/  STL [R1+0x1b54], R7 ;  /* 0x001b540701007387 */ /* 0x000fe80000100800 */
[----:B------:R-:W-:Y:S01]  /*13af0*/  STL [R1+0x1b5c], R7 ;  /* 0x001b5c0701007387 */ /* 0x000fe20000100800 */
[----:B------:R-:W-:-:S03]  /*13b00*/  ISETP.GE.AND P1, PT, R14, R5, PT ;  /* 0x000000050e00720c */ /* 0x000fc60003f26270 */
[----:B------:R-:W-:Y:S04]  /*13b10*/  STL [R1+0x1b64], R7 ;  /* 0x001b640701007387 */ /* 0x000fe80000100800 */
[----:B------:R-:W-:Y:S04]  /*13b20*/  STL [R1+0x1b6c], R7 ;  /* 0x001b6c0701007387 */ /* 0x000fe80000100800 */
[----:B------:R-:W-:Y:S04]  /*13b30*/  STL [R1+0x1b80], R7 ;  /* 0x001b800701007387 */ /* 0x000fe80000100800 */
[----:B------:R-:W3:Y:S04]  /*13b40*/  LDL R28, [R1+0xaa0] ;  /* 0x000aa000011c7983 */ /* 0x000ee80000100800 */
[----:B------:R-:W3:Y:S01]  /*13b50*/  LDL R10, [R1+0xab0] ;  /* 0x000ab000010a7983 */ /* 0x000ee20000100800 */
[----:B------:R-:W-:Y:S01]  /*13b60*/  PRMT R15, RZ, 0x7610, R15 ;  /* 0x00007610ff0f7816 */ /* 0x000fe2000000000f */
[----:B----4-:R-:W-:Y:S01]  /*13b70*/  @!P3 IMAD.MOV.U32 R2, RZ, RZ, R29 ;  /* 0x000000ffff02b224 */ /* 0x010fe200078e001d */
[----:B------:R-:W-:Y:S01]  /*13b80*/  PRMT R12, RZ, 0x7610, R12 ;  /* 0x00007610ff0c7816 */ /* 0x000fe2000000000c */
[----:B------:R-:W4:Y:S01]  /*13b90*/  LDL.LU R14, [R1+0x1c20] ;  /* 0x001c2000010e7983 */ /* 0x000f220000300800 */
[----:B------:R-:W-:-:S03]  /*13ba0*/  LOP3.LUT R11, R11, 0x14, RZ, 0xfc, !PT ;  /* 0x000000140b0b7812 */ /* 0x000fc600078efcff */
[----:B--2---:R0:W-:Y:S04]  /*13bb0*/  STL [R1+0x4c], R13 ;  /* 0x00004c0d01007387 */ /* 0x0041e80000100800 */
[----:B0-----:R-:W2:Y:S04]  /*13bc0*/  LDL.LU R13, [R1+0x1c1c] ;  /* 0x001c1c00010d7983 */ /* 0x001ea80000300800 */
[----:B------:R-:W3:Y:S04]  /*13bd0*/  LDL R3, [R1+0xaa8] ;  /* 0x000aa80001037983 */ /* 0x000ee80000100800 */
[----:B---3--:R0:W3:Y:S04]  /*13be0*/  @!P3 LDG.E.U16 R15, desc[UR12][R2.64] ;  /* 0x0000000c020fb981 */ /* 0x0080e8000c1e1500 */
[----:B------:R-:W0:Y:S04]  /*13bf0*/  LDL R2, [R1+0xaa4] ;  /* 0x000aa40001027983 */ /* 0x000e280000100800 */
[----:B------:R-:W0:Y:S01]  /*13c00*/  LDL R3, [R1+0xab4] ;  /* 0x000ab40001037983 */ /* 0x000e220000100800 */
[----:B------:R-:W-:-:S02]  /*13c10*/  ISETP.GE.AND P0, PT, R11, R5, PT ;  /* 0x000000050b00720c */ /* 0x000fc40003f06270 */
[----:B------:R-:W1:Y:S01]  /*13c20*/  S2R R11, SR_TID.X ;  /* 0x00000000000b7919 */ /* 0x000e620000002100 */
[----:B0-----:R-:W-:-:S04]  /*13c30*/  @!P4 LOP3.LUT R3, R3, R2, RZ, 0x3c, !PT ;  /* 0x000000020303c212 */ /* 0x001fc800078e3cff */
[----:B------:R-:W-:-:S04]  /*13c40*/  @!P4 LOP3.LUT R2, R3, R2, RZ, 0x3c, !PT ;  /* 0x000000020302c212 */ /* 0x000fc800078e3cff */
[----:B------:R-:W-:-:S05]  /*13c50*/  @!P4 LOP3.LUT R3, R3, R2, RZ, 0x3c, !PT ;  /* 0x000000020303c212 */ /* 0x000fca00078e3cff */
[----:B------:R0:W2:Y:S01]  /*13c60*/  @!P4 LDG.E.U16 R12, desc[UR12][R2.64] ;  /* 0x0000000c020cc981 */ /* 0x0000a2000c1e1500 */
[--C-:B-1----:R-:W-:Y:S02]  /*13c70*/  SHF.R.U32.HI R29, RZ, 0x5, R11.reuse ;  /* 0x00000005ff1d7819 */ /* 0x102fe4000001160b */
[----:B------:R-:W-:-:S04]  /*13c80*/  SHF.R.U32.HI R11, RZ, 0x5, R11 ;  /* 0x00000005ff0b7819 */ /* 0x000fc8000001160b */
[----:B------:R-:W-:-:S04]  /*13c90*/  SGXT.U32 R11, R11, 0x2 ;  /* 0x000000020b0b781a */ /* 0x000fc80000000000 */
[----:B0-----:R-:W-:Y:S01]  /*13ca0*/  LOP3.LUT R3, R11, 0x1c, RZ, 0xfc, !PT ;  /* 0x0000001c0b037812 */ /* 0x001fe200078efcff */
[----:B------:R-:W-:Y:S01]  /*13cb0*/  @!P1 IMAD.MOV.U32 R2, RZ, RZ, R10 ;  /* 0x000000ffff029224 */ /* 0x000fe200078e000a */
[----:B----4-:R-:W-:Y:S02]  /*13cc0*/  PRMT R14, RZ, 0x7610, R14 ;  /* 0x00007610ff0e7816 */ /* 0x010fe4000000000e */
[----:B------:R-:W-:Y:S01]  /*13cd0*/  ISETP.GE.AND P3, PT, R3, R5, PT ;  /* 0x000000050300720c */ /* 0x000fe20003f66270 */
[----:B------:R-:W-:-:S05]  /*13ce0*/  @!P1 IMAD.MOV.U32 R3, RZ, RZ, R28 ;  /* 0x000000ffff039224 */ /* 0x000fca00078e001c */
[----:B------:R-:W4:Y:S04]  /*13cf0*/  @!P1 LDG.E.U16 R14, desc[UR12][R2.64] ;  /* 0x0000000c020e9981 */ /* 0x000f28000c1e1500 */
[----:B--2---:R0:W-:Y:S04]  /*13d00*/  STL [R1+0x50], R12 ;  /* 0x0000500c01007387 */ /* 0x0041e80000100800 */
[----:B0-----:R-:W2:Y:S04]  /*13d10*/  LDL.LU R12, [R1+0x1c18] ;  /* 0x001c1800010c7983 */ /* 0x001ea80000300800 */
[----:B------:R-:W3:Y:S04]  /*13d20*/  LDL R2, [R1+0xaf4] ;  /* 0x000af40001027983 */ /* 0x000ee80000100800 */
[----:B------:R-:W3:Y:S01]  /*13d30*/  LDL R3, [R1+0xb08] ;  /* 0x000b080001037983 */ /* 0x000ee20000100800 */
[----:B------:R-:W-:-:S02]  /*13d40*/  SGXT.U32 R29, R29, 0x2 ;  /* 0x000000021d1d781a */ /* 0x000fc40000000000 */
[----:B------:R-:W-:Y:S01]  /*13d50*/  PRMT R25, RZ, 0x7610, R25 ;  /* 0x00007610ff197816 */ /* 0x000fe20000000019 */
[----:B------:R-:W2:Y:S01]  /*13d60*/  LDL R10, [R1+0xafc] ;  /* 0x000afc00010a7983 */ /* 0x000ea20000100800 */
[----:B------:R-:W-:-:S04]  /*13d70*/  LOP3.LUT R29, R29, 0x18, RZ, 0xfc, !PT ;  /* 0x000000181d1d7812 */ /* 0x000fc800078efcff */
[-C--:B------:R-:W-:Y:S02]  /*13d80*/  ISETP.GE.AND P2, PT, R29, R5.reuse, PT ;  /* 0x000000051d00720c */ /* 0x080fe40003f46270 */
[----:B------:R-:W-:Y:S02]  /*13d90*/  LOP3.LUT R29, R11, 0x20, RZ, 0xfc, !PT ;  /* 0x000000200b1d7812 */ /* 0x000fe400078efcff */
[----:B------:R-:W2:Y:S02]  /*13da0*/  LDL R11, [R1+0xb04] ;  /* 0x000b0400010b7983 */ /* 0x000ea40000100800 */
[----:B------:R-:W-:Y:S02]  /*13db0*/  ISETP.GE.AND P4, PT, R29, R5, PT ;  /* 0x000000051d00720c */ /* 0x000fe40003f86270 */
[----:B------:R-:W2:Y:S04]  /*13dc0*/  LDL R29, [R1+0xaf8] ;  /* 0x000af800011d7983 */ /* 0x000ea80000100800 */
[----:B----4-:R-:W-:Y:S01]  /*13dd0*/  STL [R1+0x1a80], R14 ;  /* 0x001a800e01007387 */ /* 0x010fe20000100800 */
[----:B------:R-:W0:Y:S01]  /*13de0*/  S2R R28, SR_TID.X ;  /* 0x00000000001c7919 */ /* 0x000e220000002100 */
[----:B---3--:R-:W-:-:S04]  /*13df0*/  @!P0 LOP3.LUT R3, R3, R2, RZ, 0x3c, !PT ;  /* 0x0000000203038212 */ /* 0x008fc800078e3cff */
[----:B------:R-:W-:-:S04]  /*13e00*/  @!P0 LOP3.LUT R2, R3, R2, RZ, 0x3c, !PT ;  /* 0x0000000203028212 */ /* 0x000fc800078e3cff */
[----:B------:R-:W-:-:S05]  /*13e10*/  @!P0 LOP3.LUT R3, R3, R2, RZ, 0x3c, !PT ;  /* 0x0000000203038212 */ /* 0x000fca00078e3cff */
[----:B------:R1:W3:Y:S04]  /*13e20*/  @!P0 LDG.E.U16 R25, desc[UR12][R2.64] ;  /* 0x0000000c02198981 */ /* 0x0002e8000c1e1500 */
[----:B------:R-:W4:Y:S01]  /*13e30*/  LDL R3, [R1+0xaf0] ;  /* 0x000af00001037983 */ /* 0x000f220000100800 */
[----:B0-----:R-:W-:-:S04]  /*13e40*/  SHF.R.U32.HI R28, RZ, 0x5, R28 ;  /* 0x00000005ff1c7819 */ /* 0x001fc8000001161c */
[----:B------:R-:W-:-:S04]  /*13e50*/  SGXT.U32 R28, R28, 0x2 ;  /* 0x000000021c1c781a */ /* 0x000fc80000000000 */
[----:B-1----:R-:W-:Y:S02]  /*13e60*/  LOP3.LUT R2, R28, 0x28, RZ, 0xfc, !PT ;  /* 0x000000281c027812 */ /* 0x002fe400078efcff */
[----:B------:R-:W-:Y:S02]  /*13e70*/  PRMT R13, RZ, 0x7610, R13 ;  /* 0x00007610ff0d7816 */ /* 0x000fe4000000000d */
[----:B------:R-:W-:Y:S01]  /*13e80*/  ISETP.GE.AND P0, PT, R2, R5, PT ;  /* 0x000000050200720c */ /* 0x000fe20003f06270 */
[----:B--2---:R-:W-:Y:S01]  /*13e90*/  @!P2 IMAD.MOV.U32 R2, RZ, RZ, R11 ;  /* 0x000000ffff02a224 */ /* 0x004fe200078e000b */
[----:B---3--:R0:W-:Y:S04]  /*13ea0*/  STL [R1+0x48], R25 ;  /* 0x0000481901007387 */ /* 0x0081e80000100800 */
[----:B----4-:R1:W2:Y:S04]  /*13eb0*/  @!P2 LDG.E.U16 R13, desc[UR12][R2.64] ;  /* 0x0000000c020da981 */ /* 0x0102a8000c1e1500 */
[----:B------:R-:W1:Y:S04]  /*13ec0*/  LDL R2, [R1+0xaec] ;  /* 0x000aec0001027983 */ /* 0x000e680000100800 */
[----:B------:R-:W1:Y:S01]  /*13ed0*/  LDL R3, [R1+0xb00] ;  /* 0x000b000001037983 */ /* 0x000e620000100800 */
[----:B------:R-:W-:-:S02]  /*13ee0*/  PRMT R9, RZ, 0x7610, R9 ;  /* 0x00007610ff097816 */ /* 0x000fc40000000009 */
[----:B-1----:R-:W-:-:S04]  /*13ef0*/  @!P3 LOP3.LUT R3, R3, R2, RZ, 0x3c, !PT ;  /* 0x000000020303b212 */ /* 0x002fc800078e3cff */
[----:B------:R-:W-:-:S04]  /*13f00*/  @!P3 LOP3.LUT R2, R3, R2, RZ, 0x3c, !PT ;  /* 0x000000020302b212 */ /* 0x000fc800078e3cff */
[----:B------:R-:W-:-:S05]  /*13f10*/  @!P3 LOP3.LUT R3, R3, R2, RZ, 0x3c, !PT ;  /* 0x000000020303b212 */ /* 0x000fca00078e3cff */
[----:B------:R1:W3:Y:S01]  /*13f20*/  @!P3 LDG.E.U16 R9, desc[UR12][R2.64] ;  /* 0x0000000c0209b981 */ /* 0x0002e2000c1e1500 */
[----:B0-----:R-:W-:Y:S02]  /*13f30*/  LOP3.LUT R25, R28, 0x24, RZ, 0xfc, !PT ;  /* 0x000000241c197812 */ /* 0x001fe400078efcff */
[----:B------:R-:W-:Y:S01]  /*13f40*/  PRMT R12, RZ, 0x7610, R12 ;  /* 0x00007610ff0c7816 */ /* 0x000fe2000000000c */
[----:B------:R-:W4:Y:S01]  /*13f50*/  LDL R28, [R1+0xadc] ;  /* 0x000adc00011c7983 */ /* 0x000f220000100800 */
[----:B------:R-:W-:-:S03]  /*13f60*/  ISETP.GE.AND P1, PT, R25, R5, PT ;  /* 0x000000051900720c */ /* 0x000fc60003f26270 */
[----:B------:R-:W2:Y:S01]  /*13f70*/  LDL R25, [R1+0xae0] ;  /* 0x000ae00001197983 */ /* 0x000ea20000100800 */
[----:B-1----:R-:W-:Y:S02]  /*13f80*/  @!P4 IMAD.MOV.U32 R2, RZ, RZ, R10 ;  /* 0x000000ffff02c224 */ /* 0x002fe400078e000a */
[----:B------:R-:W-:-:S05]  /*13f90*/  @!P4 IMAD.MOV.U32 R3, RZ, RZ, R29 ;  /* 0x000000ffff03c224 */ /* 0x000fca00078e001d */
[----:B------:R0:W4:Y:S01]  /*13fa0*/  @!P4 LDG.E.U16 R12, desc[UR12][R2.64] ;  /* 0x0000000c020cc981 */ /* 0x000122000c1e1500 */
[----:B------:R-:W1:Y:S03]  /*13fb0*/  S2R R11, SR_TID.X ;  /* 0x00000000000b7919 */ /* 0x000e660000002100 */
[----:B---3--:R3:W-:Y:S04]  /*13fc0*/  STL [R1+0x44], R9 ;  /* 0x0000440901007387 */ /* 0x0087e80000100800 */
[----:B---3--:R-:W3:Y:S04]  /*13fd0*/  LDL.LU R9, [R1+0x1c14] ;  /* 0x001c140001097983 */ /* 0x008ee80000300800 */
[----:B------:R-:W0:Y:S04]  /*13fe0*/  LDL R2, [R1+0xae4] ;  /* 0x000ae40001027983 */ /* 0x000e280000100800 */
[----:B------:R-:W0:Y:S01]  /*13ff0*/  LDL R3, [R1+0xae8] ;  /* 0x000ae80001037983 */ /* 0x000e220000100800 */
[----:B-1----:R-:W-:-:S04]  /*14000*/  SHF.R.U32.HI R29, RZ, 0x5, R11 ;  /* 0x00000005ff1d7819 */ /* 0x002fc8000001160b */
[----:B------:R-:W-:-:S04]  /*14010*/  SGXT.U32 R29, R29, 0x2 ;  /* 0x000000021d1d781a */ /* 0x000fc80000000000 */
[----:B------:R-:W-:Y:S02]  /*14020*/  LOP3.LUT R11, R29, 0x2c, RZ, 0xfc, !PT ;  /* 0x0000002c1d0b7812 */ /* 0x000fe400078efcff */
[----:B------:R-:W-:Y:S02]  /*14030*/  PRMT R26, RZ, 0x7610, R26 ;  /* 0x00007610ff1a7816 */ /* 0x000fe4000000001a */
[----:B------:R-:W-:Y:S02]  /*14040*/  ISETP.GE.AND P2, PT, R11, R5, PT ;  /* 0x000000050b00720c */ /* 0x000fe40003f46270 */
[----:B------:R-:W2:Y:S01]  /*14050*/  LDL.LU R11, [R1+0x1c10] ;  /* 0x001c1000010b7983 */ /* 0x000ea20000300800 */
[----:B0-----:R-:W-:-:S04]  /*14060*/  @!P1 LOP3.LUT R3, R3, R2, RZ, 0x3c, !PT ;  /* 0x0000000203039212 */ /* 0x001fc800078e3cff */
[----:B------:R-:W-:-:S04]  /*14070*/  @!P1 LOP3.LUT R2, R3, R2, RZ, 0x3c, !PT ;  /* 0x0000000203029212 */ /* 0x000fc800078e3cff */
[----:B------:R-:W-:-:S05]  /*14080*/  @!P1 LOP3.LUT R3, R3, R2, RZ, 0x3c, !PT ;  /* 0x0000000203039212 */ /* 0x000fca00078e3cff */
[----:B------:R0:W3:Y:S01]  /*14090*/  @!P1 LDG.E.U16 R26, desc[UR12][R2.64] ;  /* 0x0000000c021a9981 */ /* 0x0000e2000c1e1500 */
[C---:B------:R-:W-:Y:S02]  /*140a0*/  LOP3.LUT R10, R29.reuse, 0x30, RZ, 0xfc, !PT ;  /* 0x000000301d0a7812 */ /* 0x040fe400078efcff */
[----:B------:R-:W-:Y:S02]  /*140b0*/  LOP3.LUT R29, R29, 0x34, RZ, 0xfc, !PT ;  /* 0x000000341d1d7812 */ /* 0x000fe400078efcff */
[----:B--2---:R-:W-:Y:S02]  /*140c0*/  PRMT R11, RZ, 0x7610, R11 ;  /* 0x00007610ff0b7816 */ /* 0x004fe4000000000b */
[----:B------:R-:W-:Y:S02]  /*140d0*/  ISETP.GE.AND P3, PT, R10, R5, PT ;  /* 0x000000050a00720c */ /* 0x000fe40003f66270 */
[----:B------:R-:W2:Y:S01]  /*140e0*/  LDL.LU R10, [R1+0x1c0c] ;  /* 0x001c0c00010a7983 */ /* 0x000ea20000300800 */
[----:B0-----:R-:W-:-:S02]  /*140f0*/  @!P0 IMAD.MOV.U32 R2, RZ, RZ, R25 ;  /* 0x000000ffff028224 */ /* 0x001fc400078e0019 */
[----:B----4-:R-:W-:Y:S01]  /*14100*/  @!P0 IMAD.MOV.U32 R3, RZ, RZ, R28 ;  /* 0x000000ffff038224 */ /* 0x010fe200078e001c */
[----:B------:R-:W-:Y:S02]  /*14110*/  ISETP.GE.AND P4, PT, R29, R5, PT ;  /* 0x000000051d00720c */ /* 0x000fe40003f86270 */
[----:B------:R-:W4:Y:S04]  /*14120*/  LDL R29, [R1+0xac8] ;  /* 0x000ac800011d7983 */ /* 0x000f280000100800 */
[----:B------:R0:W4:Y:S04]  /*14130*/  @!P0 LDG.E.U16 R11, desc[UR12][R2.64] ;  /* 0x0000000c020b8981 */ /* 0x000128000c1e1500 */
[----:B---3--:R1:W-:Y:S04]  /*14140*/  STL [R1+0x40], R26 ;  /* 0x0000401a01007387 */ /* 0x0083e80000100800 */
[----:B------:R-:W0:Y:S04]  /*14150*/  LDL R2, [R1+0xad4] ;  /* 0x000ad40001027983 */ /* 0x000e280000100800 */
[----:B------:R-:W0:Y:S01]  /*14160*/  LDL R3, [R1+0xad8] ;  /* 0x000ad80001037983 */ /* 0x000e220000100800 */
[----:B-1----:R-:W1:Y:S01]  /*14170*/  S2R R26, SR_TID.X ;  /* 0x00000000001a7919 */ /* 0x002e620000002100 */
[----:B------:R-:W-:-:S02]  /*14180*/  PRMT R27, RZ, 0x7610, R27 ;  /* 0x00007610ff1b7816 */ /* 0x000fc4000000001b */
[----:B------:R-:W3:Y:S01]  /*14190*/  LDL R28, [R1+0xb1c] ;  /* 0x000b1c00011c7983 */ /* 0x000ee20000100800 */
[----:B-1----:R-:W-:-:S04]  /*141a0*/  SHF.R.U32.HI R26, RZ, 0x5, R26 ;  /* 0x00000005ff1a7819 */ /* 0x002fc8000001161a */
[----:B------:R-:W-:-:S04]  /*141b0*/  SGXT.U32 R26, R26, 0x2 ;  /* 0x000000021a1a781a */ /* 0x000fc80000000000 */
[C---:B------:R-:W-:Y:S02]  /*141c0*/  LOP3.LUT R25, R26.reuse, 0x38, RZ, 0xfc, !PT ;  /* 0x000000381a197812 */ /* 0x040fe400078efcff */
[----:B------:R-:W-:Y:S02]  /*141d0*/  LOP3.LUT R26, R26, 0x3c, RZ, 0xfc, !PT ;  /* 0x0000003c1a1a7812 */ /* 0x000fe400078efcff */
[-C--:B------:R-:W-:Y:S02]  /*141e0*/  ISETP.GE.AND P1, PT, R25, R5.reuse, PT ;  /* 0x000000051900720c */ /* 0x080fe40003f26270 */
[----:B------:R-:W3:Y:S01]  /*141f0*/  LDL R25, [R1+0xb18] ;  /* 0x000b180001197983 */ /* 0x000ee20000100800 */
[----:B------:R-:W-:-:S03]  /*14200*/  ISETP.GE.AND P0, PT, R26, R5, PT ;  /* 0x000000051a00720c */ /* 0x000fc60003f06270 */
[----:B------:R-:W3:Y:S01]  /*14210*/  LDL.LU R26, [R1+0x1c08] ;  /* 0x001c0800011a7983 */ /* 0x000ee20000300800 */
[----:B0-----:R-:W-:-:S04]  /*14220*/  @!P2 LOP3.LUT R3, R3, R2, RZ, 0x3c, !PT ;  /* 0x000000020303a212 */ /* 0x001fc800078e3cff */
[----:B------:R-:W-:-:S04]  /*14230*/  @!P2 LOP3.LUT R2, R3, R2, RZ, 0x3c, !PT ;  /* 0x000000020302a212 */ /* 0x000fc800078e3cff */
[----:B------:R-:W-:-:S05]  /*14240*/  @!P2 LOP3.LUT R3, R3, R2, RZ, 0x3c, !PT ;  /* 0x000000020303a212 */ /* 0x000fca00078e3cff */
[----:B------:R-:W4:Y:S04]  /*14250*/  @!P2 LDG.E.U16 R27, desc[UR12][R2.64] ;  /* 0x0000000c021ba981 */ /* 0x000f28000c1e1500 */
[----:B------:R-:W3:Y:S04]  /*14260*/  LDL R2, [R1+0xacc] ;  /* 0x000acc0001027983 */ /* 0x000ee80000100800 */
[----:B------:R-:W3:Y:S01]  /*14270*/  LDL R3, [R1+0xad0] ;  /* 0x000ad00001037983 */ /* 0x000ee20000100800 */
[----:B--2---:R-:W-:-:S03]  /*14280*/  PRMT R10, RZ, 0x7610, R10 ;  /* 0x00007610ff0a7816 */ /* 0x004fc6000000000a */
[----:B----4-:R0:W-:Y:S01]  /*14290*/  STL [R1+0x3c], R27 ;  /* 0x00003c1b01007387 */ /* 0x0101e20000100800 */
[----:B---3--:R-:W-:-:S04]  /*142a0*/  @!P3 LOP3.LUT R3, R3, R2, RZ, 0x3c, !PT ;  /* 0x000000020303b212 */ /* 0x008fc800078e3cff */
[----:B------:R-:W-:-:S04]  /*142b0*/  @!P3 LOP3.LUT R2, R3, R2, RZ, 0x3c, !PT ;  /* 0x000000020302b212 */ /* 0x000fc800078e3cff */
[----:B------:R-:W-:-:S05]  /*142c0*/  @!P3 LOP3.LUT R3, R3, R2, RZ, 0x3c, !PT ;  /* 0x000000020303b212 */ /* 0x000fca00078e3cff */
[----:B------:R1:W2:Y:S04]  /*142d0*/  @!P3 LDG.E.U16 R10, desc[UR12][R2.64] ;  /* 0x0000000c020ab981 */ /* 0x0002a8000c1e1500 */
[----:B------:R-:W3:Y:S01]  /*142e0*/  LDL R3, [R1+0xac4] ;  /* 0x000ac40001037983 */ /* 0x000ee20000100800 */
[----:B------:R-:W-:Y:S01]  /*142f0*/  PRMT R9, RZ, 0x7610, R9 ;  /* 0x00007610ff097816 */ /* 0x000fe20000000009 */
[----:B-1----:R-:W-:-:S05]  /*14300*/  @!P4 IMAD.MOV.U32 R2, RZ, RZ, R29 ;  /* 0x000000ffff02c224 */ /* 0x002fca00078e001d */
[----:B---3--:R-:W3:Y:S01]  /*14310*/  @!P4 LDG.E.U16 R9, desc[UR12][R2.64] ;  /* 0x0000000c0209c981 */ /* 0x008ee2000c1e1500 */
[----:B0-----:R-:W0:Y:S03]  /*14320*/  S2R R27, SR_TID.X ;  /* 0x00000000001b7919 */ /* 0x001e260000002100 */
[----:B---3--:R1:W-:Y:S04]  /*14330*/  STL [R1+0x290], R9 ;  /* 0x0002900901007387 */ /* 0x0083e80000100800 */
[----:B-1----:R-:W3:Y:S04]  /*14340*/  LDL.LU R9, [R1+0x1c04] ;  /* 0x001c040001097983 */ /* 0x002ee80000300800 */
[----:B------:R-:W4:Y:S01]  /*14350*/  LDL R3, [R1+0xac0] ;  /* 0x000ac00001037983 */ /* 0x000f220000100800 */
[----:B0-----:R-:W-:-:S02]  /*14360*/  SHF.R.U32.HI R2, RZ, 0x5, R27 ;  /* 0x00000005ff027819 */ /* 0x001fc4000001161b */
[----:B------:R-:W-:Y:S02]  /*14370*/  SHF.R.U32.HI R29, RZ, 0x5, R27 ;  /* 0x00000005ff1d7819 */ /* 0x000fe4000001161b */
[----:B------:R-:W-:Y:S02]  /*14380*/  SGXT.U32 R2, R2, 0x2 ;  /* 0x000000020202781a */ /* 0x000fe40000000000 */
[----:B------:R-:W-:Y:S02]  /*14390*/  SGXT.U32 R29, R29, 0x2 ;  /* 0x000000021d1d781a */ /* 0x000fe40000000000 */
[C---:B------:R-:W-:Y:S02]  /*143a0*/  LOP3.LUT R27, R2.reuse, 0x44, RZ, 0xfc, !PT ;  /* 0x00000044021b7812 */ /* 0x040fe400078efcff */
[----:B------:R-:W-:Y:S02]  /*143b0*/  LOP3.LUT R2, R2, 0x48, RZ, 0xfc, !PT ;  /* 0x0000004802027812 */ /* 0x000fe400078efcff */
[----:B------:R-:W-:-:S02]  /*143c0*/  LOP3.LUT R29, R29, 0x40, RZ, 0xfc, !PT ;  /* 0x000000401d1d7812 */ /* 0x000fc400078efcff */
[-C--:B------:R-:W-:Y:S01]  /*143d0*/  ISETP.GE.AND P4, PT, R2, R5.reuse, PT ;  /* 0x000000050200720c */ /* 0x080fe20003f86270 */
[----:B------:R-:W-:Y:S01]  /*143e0*/  @!P1 IMAD.MOV.U32 R2, RZ, RZ, R28 ;  /* 0x000000ffff029224 */ /* 0x000fe200078e001c */
[----:B------:R-:W-:Y:S02]  /*143f0*/  ISETP.GE.AND P2, PT, R29, R5, PT ;  /* 0x000000051d00720c */ /* 0x000fe40003f46270 */
[----:B------:R-:W2:Y:S01]  /*14400*/  LDL.LU R29, [R1+0x1c00] ;  /* 0x001c0000011d7983 */ /* 0x000ea20000300800 */
[----:B---3--:R-:W-:-:S06]  /*14410*/  PRMT R9, RZ, 0x7610, R9 ;  /* 0x00007610ff097816 */ /* 0x008fcc0000000009 */
[----:B----4-:R0:W3:Y:S04]  /*14420*/  @!P1 LDG.E.U16 R9, desc[UR12][R2.64] ;  /* 0x0000000c02099981 */ /* 0x0100e8000c1e1500 */
[----:B------:R-:W4:Y:S01]  /*14430*/  LDL R3, [R1+0xabc] ;  /* 0x000abc0001037983 */ /* 0x000f220000100800 */
[----:B------:R-:W-:Y:S01]  /*14440*/  PRMT R24, RZ, 0x7610, R24 ;  /* 0x00007610ff187816 */ /* 0x000fe20000000018 */
[----:B0-----:R-:W-:Y:S01]  /*14450*/  @!P0 IMAD.MOV.U32 R2, RZ, RZ, R25 ;  /* 0x000000ffff028224 */ /* 0x001fe200078e0019 */
[----:B------:R-:W0:Y:S04]  /*14460*/  S2R R28, SR_TID.X ;  /* 0x00000000001c7919 */ /* 0x000e280000002100 */
[----:B----4-:R-:W4:Y:S04]  /*14470*/  @!P0 LDG.E.U16 R24, desc[UR12][R2.64] ;  /* 0x0000000c02188981 */ /* 0x010f28000c1e1500 */
[----:B------:R-:W2:Y:S04]  /*14480*/  LDL R2, [R1+0xb0c] ;  /* 0x000b0c0001027983 */ /* 0x000ea80000100800 */
[----:B------:R-:W2:Y:S01]  /*14490*/  LDL R3, [R1+0xb14] ;  /* 0x000b140001037983 */ /* 0x000ea20000100800 */
[----:B0-----:R-:W-:-:S02]  /*144a0*/  SHF.R.U32.HI R25, RZ, 0x5, R28 ;  /* 0x00000005ff197819 */ /* 0x001fc4000001161c */
[----:B------:R-:W-:Y:S01]  /*144b0*/  ISETP.GE.AND P3, PT, R27, R5, PT ;  /* 0x000000051b00720c */ /* 0x000fe20003f66270 */
[----:B------:R-:W3:Y:S01]  /*144c0*/  LDL R28, [R1+0xb2c] ;  /* 0x000b2c00011c7983 */ /* 0x000ee20000100800 */
[----:B------:R-:W-:-:S03]  /*144d0*/  SGXT.U32 R25, R25, 0x2 ;  /* 0x000000021919781a */ /* 0x000fc60000000000 */
[----:B------:R-:W3:Y:S01]  /*144e0*/  LDL R27, [R1+0xb30] ;  /* 0x000b3000011b7983 */ /* 0x000ee20000100800 */
[----:B------:R-:W-:-:S03]  /*144f0*/  PRMT R4, RZ, 0x7610, R4 ;  /* 0x00007610ff047816 */ /* 0x000fc60000000004 */
[----:B----4-:R0:W-:Y:S01]  /*14500*/  STL [R1+0x38], R24 ;  /* 0x0000381801007387 */ /* 0x0101e20000100800 */
[-C--:B--2---:R-:W-:Y:S02]  /*14510*/  @!P2 LOP3.LUT R3, R3, R2.reuse, RZ, 0x3c, !PT ;  /* 0x000000020303a212 */ /* 0x084fe400078e3cff */
[----:B0-----:R-:W-:Y:S02]  /*14520*/  LOP3.LUT R24, R25, 0x4c, RZ, 0xfc, !PT ;  /* 0x0000004c19187812 */ /* 0x001fe400078efcff */
[----:B------:R-:W-:Y:S02]  /*14530*/  @!P2 LOP3.LUT R2, R3, R2, RZ, 0x3c, !PT ;  /* 0x000000020302a212 */ /* 0x000fe400078e3cff */
[----:B------:R-:W-:Y:S02]  /*14540*/  LOP3.LUT R25, R25, 0x50, RZ, 0xfc, !PT ;  /* 0x0000005019197812 */ /* 0x000fe400078efcff */
[----:B------:R-:W-:Y:S02]  /*14550*/  @!P2 LOP3.LUT R3, R3, R2, RZ, 0x3c, !PT ;  /* 0x000000020303a212 */ /* 0x000fe400078e3cff */
[----:B------:R-:W-:-:S02]  /*14560*/  ISETP.GE.AND P1, PT, R24, R5, PT ;  /* 0x000000051800720c */ /* 0x000fc40003f26270 */
[----:B------:R-:W2:Y:S01]  /*14570*/  LDL.LU R24, [R1+0x1bfc] ;  /* 0x001bfc0001187983 */ /* 0x000ea20000300800 */
[----:B------:R-:W-:-:S03]  /*14580*/  ISETP.GE.AND P0, PT, R25, R5, PT ;  /* 0x000000051900720c */ /* 0x000fc60003f06270 */
[----:B------:R-:W4:Y:S04]  /*14590*/  LDL.LU R25, [R1+0x1bf8] ;  /* 0x001bf80001197983 */ /* 0x000f280000300800 */
[----:B------:R0:W3:Y:S04]  /*145a0*/  @!P2 LDG.E.U16 R4, desc[UR12][R2.64] ;  /* 0x0000000c0204a981 */ /* 0x0000e8000c1e1500 */
[----:B------:R-:W0:Y:S04]  /*145b0*/  LDL R2, [R1+0xb10] ;  /* 0x000b100001027983 */ /* 0x000e280000100800 */
[----:B------:R-:W0:Y:S01]  /*145c0*/  LDL R3, [R1+0xb34] ;  /* 0x000b340001037983 */ /* 0x000e220000100800 */
[----:B------:R-:W-:-:S02]  /*145d0*/  PRMT R26, RZ, 0x7610, R26 ;  /* 0x00007610ff1a7816 */ /* 0x000fc4000000001a */
[----:B0-----:R-:W-:-:S04]  /*145e0*/  @!P3 LOP3.LUT R3, R3, R2, RZ, 0x3c, !PT ;  /* 0x000000020303b212 */ /* 0x001fc800078e3cff */
[----:B------:R-:W-:-:S04]  /*145f0*/  @!P3 LOP3.LUT R2, R3, R2, RZ, 0x3c, !PT ;  /* 0x000000020302b212 */ /* 0x000fc800078e3cff */
[----:B------:R-:W-:-:S05]  /*14600*/  @!P3 LOP3.LUT R3, R3, R2, RZ, 0x3c, !PT ;  /* 0x000000020303b212 */ /* 0x000fca00078e3cff */
[----:B------:R-:W2:Y:S04]  /*14610*/  @!P3 LDG.E.U16 R26, desc[UR12][R2.64] ;  /* 0x0000000c021ab981 */ /* 0x000ea8000c1e1500 */
[----:B---3--:R-:W-:Y:S04]  /*14620*/  STL [R1+0x18], R4 ;  /* 0x0000180401007387 */ /* 0x008fe80000100800 */
[----:B--2---:R0:W-:Y:S04]  /*14630*/  STL [R1+0x34], R26 ;  /* 0x0000341a01007387 */ /* 0x0041e80000100800 */
[----:B0-----:R-:W2:Y:S04]  /*14640*/  LDL.LU R26, [R1+0x1bf4] ;  /* 0x001bf400011a7983 */ /* 0x001ea80000300800 */
[----:B------:R-:W3:Y:S01]  /*14650*/  LDL R3, [R1+0xb20] ;  /* 0x000b200001037983 */ /* 0x000ee20000100800 */
[----:B------:R-:W-:Y:S01]  /*14660*/  PRMT R29, RZ, 0x7610, R29 ;  /* 0x00007610ff1d7816 */ /* 0x000fe2000000001d */
[----:B------:R-:W-:-:S05]  /*14670*/  @!P4 IMAD.MOV.U32 R2, RZ, RZ, R27 ;  /* 0x000000ffff02c224 */ /* 0x000fca00078e001b */
[----:B---3--:R-:W3:Y:S01]  /*14680*/  @!P4 LDG.E.U16 R29, desc[UR12][R2.64] ;  /* 0x0000000c021dc981 */ /* 0x008ee2000c1e1500 */
[----:B------:R-:W0:Y:S03]  /*14690*/  S2R R4, SR_TID.X ;  /* 0x0000000000047919 */ /* 0x000e260000002100 */
[----:B---3--:R1:W-:Y:S04]  /*146a0*/  STL [R1+0x1c], R29 ;  /* 0x00001c1d01007387 */ /* 0x0083e80000100800 */
[----:B-1----:R-:W3:Y:S04]  /*146b0*/  LDL.LU R29, [R1+0x1bf0] ;  /* 0x001bf000011d7983 */ /* 0x002ee80000300800 */
[----:B------:R-:W4:Y:S01]  /*146c0*/  LDL R3, [R1+0xb24] ;  /* 0x000b240001037983 */ /* 0x000f220000100800 */
[----:B0-----:R-:W-:-:S04]  /*146d0*/  SHF.R.U32.HI R2, RZ, 0x5, R4 ;  /* 0x00000005ff027819 */ /* 0x001fc80000011604 */
[----:B------:R-:W-:Y:S02]  /*146e0*/  SGXT.U32 R2, R2, 0x2 ;  /* 0x000000020202781a */ /* 0x000fe40000000000 */
[----:B------:R-:W-:Y:S02]  /*146f0*/  SHF.R.U32.HI R27, RZ, 0x5, R4 ;  /* 0x00000005ff1b7819 */ /* 0x000fe40000011604 */
[C---:B------:R-:W-:Y:S02]  /*14700*/  LOP3.LUT R4, R2.reuse, 0x58, RZ, 0xfc, !PT ;  /* 0x0000005802047812 */ /* 0x040fe400078efcff */
[----:B------:R-:W-:-:S04]  /*14710*/  LOP3.LUT R2, R2, 0x5c, RZ, 0xfc, !PT ;  /* 0x0000005c02027812 */ /* 0x000fc800078efcff */
[----:B------:R-:W-:Y:S01]  /*14720*/  ISETP.GE.AND P4, PT, R2, R5, PT ;  /* 0x000000050200720c */ /* 0x000fe20003f86270 */
[----:B------:R-:W-:Y:S01]  /*14730*/  @!P1 IMAD.MOV.U32 R2, RZ, RZ, R28 ;  /* 0x000000ffff029224 */ /* 0x000fe200078e001c */
[----:B---3--:R-:W-:-:S06]  /*14740*/  PRMT R29, RZ, 0x7610, R29 ;  /* 0x00007610ff1d7816 */ /* 0x008fcc000000001d */
[----:B----4-:R-:W3:Y:S01]  /*14750*/  @!P1 LDG.E.U16 R29, desc[UR12][R2.64] ;  /* 0x0000000c021d9981 */ /* 0x010ee2000c1e1500 */
[----:B------:R-:W-:-:S04]  /*14760*/  SGXT.U32 R27, R27, 0x2 ;  /* 0x000000021b1b781a */ /* 0x000fc80000000000 */
[----:B------:R-:W-:Y:S02]  /*14770*/  LOP3.LUT R27, R27, 0x54, RZ, 0xfc, !PT ;  /* 0x000000541b1b7812 */ /* 0x000fe400078efcff */
[-C--:B------:R-:W-:Y:S02]  /*14780*/  ISETP.GE.AND P3, PT, R4, R5.reuse, PT ;  /* 0x000000050400720c */ /* 0x080fe40003f66270 */
[----:B------:R-:W-:Y:S02]  /*14790*/  ISETP.GE.AND P2, PT, R27, R5, PT ;  /* 0x000000051b00720c */ /* 0x000fe40003f46270 */
[----:B------:R-:W4:Y:S04]  /*147a0*/  LDL.LU R27, [R1+0x1bec] ;  /* 0x001bec00011b7983 */ /* 0x000f280000300800 */
[----:B------:R-:W4:Y:S04]  /*147b0*/  LDL R4, [R1+0xb64] ;  /* 0x000b640001047983 */ /* 0x000f280000100800 */
[----:B---3--:R0:W-:Y:S04]  /*147c0*/  STL [R1+0x30], R29 ;  /* 0x0000301d01007387 */ /* 0x0081e80000100800 */
[----:B0-----:R-:W3:Y:S04]  /*147d0*/  LDL.LU R29, [R1+0x1be8] ;  /* 0x001be800011d7983 */ /* 0x001ee80000300800 */
[----:B------:R-:W2:Y:S04]  /*147e0*/  LDL R2, [R1+0xb28] ;  /* 0x000b280001027983 */ /* 0x000ea80000100800 */
[----:B------:R-:W2:Y:S01]  /*147f0*/  LDL R3, [R1+0xb4c] ;  /* 0x000b4c0001037983 */ /* 0x000ea20000100800 */
[----:B------:R-:W-:-:S02]  /*14800*/  PRMT R25, RZ, 0x7610, R25 ;  /* 0x00007610ff197816 */ /* 0x000fc40000000019 */
[----:B--2---:R-:W-:-:S04]  /*14810*/  @!P0 LOP3.LUT R3, R3, R2, RZ, 0x3c, !PT ;  /* 0x0000000203038212 */ /* 0x004fc800078e3cff */
[----:B------:R-:W-:-:S04]  /*14820*/  @!P0 LOP3.LUT R2, R3, R2, RZ, 0x3c, !PT ;  /* 0x0000000203028212 */ /* 0x000fc800078e3cff */
[----:B------:R-:W-:-:S05]  /*14830*/  @!P0 LOP3.LUT R3, R3, R2, RZ, 0x3c, !PT ;  /* 0x0000000203038212 */ /* 0x000fca00078e3cff */
[----:B------:R-:W2:Y:S01]  /*14840*/  @!P0 LDG.E.U16 R25, desc[UR12][R2.64] ;  /* 0x0000000c02198981 */ /* 0x000ea2000c1e1500 */
[----:B------:R-:W0:Y:S03]  /*14850*/  S2R R28, SR_TID.X ;  /* 0x00000000001c7919 */ /* 0x000e260000002100 */
[----:B--2---:R0:W-:Y:S04]  /*14860*/  STL [R1+0x14], R25 ;  /* 0x0000141901007387 */ /* 0x0041e80000100800 */
[----:B------:R-:W2:Y:S04]  /*14870*/  LDL R2, [R1+0xb38] ;  /* 0x000b380001027983 */ /* 0x000ea80000100800 */
[----:B------:R-:W2:Y:S01]  /*14880*/  LDL R3, [R1+0xb48] ;  /* 0x000b480001037983 */ /* 0x000ea20000100800 */
[----:B0-----:R-:W-:-:S04]  /*14890*/  SHF.R.U32.HI R25, RZ, 0x5, R28 ;  /* 0x00000005ff197819 */ /* 0x001fc8000001161c */
[----:B------:R-:W-:Y:S02]  /*148a0*/  SGXT.U32 R25, R25, 0x2 ;  /* 0x000000021919781a */ /* 0x000fe40000000000 */
[----:B---3--:R-:W-:Y:S02]  /*148b0*/  PRMT R29, RZ, 0x7610, R29 ;  /* 0x00007610ff1d7816 */ /* 0x008fe4000000001d */
[C---:B------:R-:W-:Y:S02]  /*148c0*/  LOP3.LUT R28, R25.reuse, 0x60, RZ, 0xfc, !PT ;  /* 0x00000060191c7812 */ /* 0x040fe400078efcff */
[----:B------:R-:W-:Y:S02]  /*148d0*/  LOP3.LUT R25, R25, 0x64, RZ, 0xfc, !PT ;  /* 0x0000006419197812 */ /* 0x000fe400078efcff */
[-C--:B------:R-:W-:Y:S02]  /*148e0*/  ISETP.GE.AND P1, PT, R28, R5.reuse, PT ;  /* 0x000000051c00720c */ /* 0x080fe40003f26270 */
[----:B------:R-:W3:Y:S01]  /*148f0*/  LDL R28, [R1+0xb5c] ;  /* 0x000b5c00011c7983 */ /* 0x000ee20000100800 */
[----:B------:R-:W-:-:S03]  /*14900*/  ISETP.GE.AND P0, PT, R25, R5, PT ;  /* 0x000000051900720c */ /* 0x000fc60003f06270 */
[----:B------:R-:W3:Y:S01]  /*14910*/  LDL.LU R25, [R1+0x1be4] ;  /* 0x001be40001197983 */ /* 0x000ee20000300800 */
[----:B--2---:R-:W-:-:S04]  /*14920*/  @!P2 LOP3.LUT R3, R3, R2, RZ, 0x3c, !PT ;  /* 0x000000020303a212 */ /* 0x004fc800078e3cff */
[----:B------:R-:W-:-:S04]  /*14930*/  @!P2 LOP3.LUT R2, R3, R2, RZ, 0x3c, !PT ;  /* 0x000000020302a212 */ /* 0x000fc800078e3cff */
[----:B------:R-:W-:-:S05]  /*14940*/  @!P2 LOP3.LUT R3, R3, R2, RZ, 0x3c, !PT ;  /* 0x000000020303a212 */ /* 0x000fca00078e3cff */
[----:B------:R0:W2:Y:S04]  /*14950*/  @!P2 LDG.E.U16 R29, desc[UR12][R2.64] ;  /* 0x0000000c021da981 */ /* 0x0000a8000c1e1500 */
[----:B------:R-:W0:Y:S04]  /*14960*/  LDL R2, [R1+0xb3c] ;  /* 0x000b3c0001027983 */ /* 0x000e280000100800 */
[----:B------:R-:W0:Y:S01]  /*14970*/  LDL R3, [R1+0xb44] ;  /* 0x000b440001037983 */ /* 0x000e220000100800 */
[----:B------:R-:W-:Y:S02]  /*14980*/  PRMT R26, RZ, 0x7610, R26 ;  /* 0x00007610ff1a7816 */ /* 0x000fe4000000001a */
[----:B0-----:R-:W-:-:S04]  /*14990*/  @!P3 LOP3.LUT R3, R3, R2, RZ, 0x3c, !PT ;  /* 0x000000020303b212 */ /* 0x001fc800078e3cff */
[----:B------:R-:W-:-:S04]  /*149a0*/  @!P3 LOP3.LUT R2, R3, R2, RZ, 0x3c, !PT ;  /* 0x000000020302b212 */ /* 0x000fc800078e3cff */
[----:B------:R-:W-:-:S05]  /*149b0*/  @!P3 LOP3.LUT R3, R3, R2, RZ, 0x3c, !PT ;  /* 0x000000020303b212 */ /* 0x000fca00078e3cff */
[----:B------:R-:W4:Y:S04]  /*149c0*/  @!P3 LDG.E.U16 R26, desc[UR12][R2.64] ;  /* 0x0000000c021ab981 */ /* 0x000f28000c1e1500 */
[----:B--2---:R-:W-:Y:S04]  /*149d0*/  STL [R1+0x2c], R29 ;  /* 0x00002c1d01007387 */ /* 0x004fe80000100800 */
[----:B----4-:R0:W-:Y:S04]  /*149e0*/  STL [R1+0x10], R26 ;  /* 0x0000101a01007387 */ /* 0x0101e80000100800 */
[----:B0-----:R-:W2:Y:S04]  /*149f0*/  LDL.LU R26, [R1+0x1be0] ;  /* 0x001be000011a7983 */ /* 0x001ea80000300800 */
[----:B------:R-:W4:Y:S01]  /*14a00*/  LDL R3, [R1+0xb40] ;  /* 0x000b400001037983 */ /* 0x000f220000100800 */
[----:B------:R-:W-:Y:S01]  /*14a10*/  PRMT R27, RZ, 0x7610, R27 ;  /* 0x00007610ff1b7816 */ /* 0x000fe2000000001b */
[----:B------:R-:W-:Y:S01]  /*14a20*/  @!P4 IMAD.MOV.U32 R2, RZ, RZ, R4 ;  /* 0x000000ffff02c224 */ /* 0x000fe200078e0004 */
[----:B------:R-:W0:Y:S04]  /*14a30*/  S2R R29, SR_TID.X ;  /* 0x00000000001d7919 */ /* 0x000e280000002100 */
[----:B----4-:R-:W4:Y:S04]  /*14a40*/  @!P4 LDG.E.U16 R27, desc[UR12][R2.64] ;  /* 0x0000000c021bc981 */ /* 0x010f28000c1e1500 */
[----:B------:R-:W3:Y:S04]  /*14a50*/  LDL R2, [R1+0xb50] ;  /* 0x000b500001027983 */ /* 0x000ee80000100800 */
[----:B------:R-:W3:Y:S01]  /*14a60*/  LDL R3, [R1+0xb60] ;  /* 0x000b600001037983 */ /* 0x000ee20000100800 */
[----:B0-----:R-:W-:-:S04]  /*14a70*/  SHF.R.U32.HI R4, RZ, 0x5, R29 ;  /* 0x00000005ff047819 */ /* 0x001fc8000001161d */
[----:B------:R-:W-:Y:S02]  /*14a80*/  SGXT.U32 R4, R4, 0x2 ;  /* 0x000000020404781a */ /* 0x000fe40000000000 */
[----:B--2---:R-:W-:Y:S02]  /*14a90*/  PRMT R26, RZ, 0x7610, R26 ;  /* 0x00007610ff1a7816 */ /* 0x004fe4000000001a */
[----:B------:R-:W-:-:S04]  /*14aa0*/  LOP3.LUT R29, R4, 0x6c, RZ, 0xfc, !PT ;  /* 0x0000006c041d7812 */ /* 0x000fc800078efcff */
[----:B------:R-:W-:Y:S01]  /*14ab0*/  ISETP.GE.AND P3, PT, R29, R5, PT ;  /* 0x000000051d00720c */ /* 0x000fe20003f66270 */
[----:B----4-:R0:W-:Y:S01]  /*14ac0*/  STL [R1+0x28c], R27 ;  /* 0x00028c1b01007387 */ /* 0x0101e20000100800 */
[-C--:B---3--:R-:W-:Y:S02]  /*14ad0*/  @!P1 LOP3.LUT R3, R3, R2.reuse, RZ, 0x3c, !PT ;  /* 0x0000000203039212 */ /* 0x088fe400078e3cff */
[----:B0-----:R-:W-:Y:S02]  /*14ae0*/  LOP3.LUT R27, R4, 0x68, RZ, 0xfc, !PT ;  /* 0x00000068041b7812 */ /* 0x001fe400078efcff */
[----:B------:R-:W-:-:S04]  /*14af0*/  @!P1 LOP3.LUT R2, R3, R2, RZ, 0x3c, !PT ;  /* 0x0000000203029212 */ /* 0x000fc800078e3cff */
[----:B------:R-:W-:Y:S02]  /*14b00*/  @!P1 LOP3.LUT R3, R3, R2, RZ, 0x3c, !PT ;  /* 0x0000000203039212 */ /* 0x000fe400078e3cff */
[----:B------:R-:W-:Y:S02]  /*14b10*/  ISETP.GE.AND P2, PT, R27, R5, PT ;  /* 0x000000051b00720c */ /* 0x000fe40003f46270 */
[----:B------:R-:W2:Y:S04]  /*14b20*/  LDL.LU R27, [R1+0x1bdc] ;  /* 0x001bdc00011b7983 */ /* 0x000ea80000300800 */
[----:B------:R-:W3:Y:S04]  /*14b30*/  LDL.LU R29, [R1+0x1bd8] ;  /* 0x001bd800011d7983 */ /* 0x000ee80000300800 */
[----:B------:R0:W4:Y:S04]  /*14b40*/  @!P1 LDG.E.U16 R26, desc[UR12][R2.64] ;  /* 0x0000000c021a9981 */ /* 0x000128000c1e1500 */
[----:B------:R-:W2:Y:S01]  /*14b50*/  LDL R3, [R1+0xb54] ;  /* 0x000b540001037983 */ /* 0x000ea20000100800 */
[----:B------:R-:W-:Y:S01]  /*14b60*/  PRMT R24, RZ, 0x7610, R24 ;  /* 0x00007610ff187816 */ /* 0x000fe20000000018 */
[----:B0-----:R-:W-:Y:S01]  /*14b70*/  @!P0 IMAD.MOV.U32 R2, RZ, RZ, R28 ;  /* 0x000000ffff028224 */ /* 0x001fe200078e001c */
[----:B------:R-:W-:-:S04]  /*14b80*/  LOP3.LUT R4, R4, 0x70, RZ, 0xfc, !PT ;  /* 0x0000007004047812 */ /* 0x000fc800078efcff */
[----:B--2---:R-:W2:Y:S01]  /*14b90*/  @!P0 LDG.E.U16 R24, desc[UR12][R2.64] ;  /* 0x0000000c02188981 */ /* 0x004ea2000c1e1500 */
[----:B------:R-:W-:-:S03]  /*14ba0*/  ISETP.GE.AND P4, PT, R4, R5, PT ;  /* 0x000000050400720c */ /* 0x000fc60003f86270 */
[----:B------:R-:W3:Y:S04]  /*14bb0*/  LDL R4, [R1+0xb74] ;  /* 0x000b740001047983 */ /* 0x000ee80000100800 */
[----:B----4-:R0:W-:Y:S04]  /*14bc0*/  STL [R1+0x8], R26 ;  /* 0x0000081a01007387 */ /* 0x0101e80000100800 */
[----:B------:R-:W4:Y:S01]  /*14bd0*/  LDL R2, [R1+0xb58] ;  /* 0x000b580001027983 */ /* 0x000f220000100800 */
[----:B0-----:R-:W0:Y:S03]  /*14be0*/  S2R R26, SR_TID.X ;  /* 0x00000000001a7919 */ /* 0x001e260000002100 */
[----:B--2---:R0:W-:Y:S04]  /*14bf0*/  STL [R1+0x28], R24 ;  /* 0x0000281801007387 */ /* 0x0041e80000100800 */
[----:B------:R-:W4:Y:S01]  /*14c00*/  LDL R3, [R1+0xb7c] ;  /* 0x000b7c0001037983 */ /* 0x000f220000100800 */
[----:B------:R-:W-:-:S03]  /*14c10*/  PRMT R27, RZ, 0x7610, R27 ;  /* 0x00007610ff1b7816 */ /* 0x000fc6000000001b */
[----:B------:R-:W2:Y:S01]  /*14c20*/  LDL R28, [R1+0xb94] ;  /* 0x000b9400011c7983 */ /* 0x000ea20000100800 */
[----:B0-----:R-:W-:-:S04]  /*14c30*/  SHF.R.U32.HI R24, RZ, 0x5, R26 ;  /* 0x00000005ff187819 */ /* 0x001fc8000001161a */
[----:B------:R-:W-:-:S04]  /*14c40*/  SGXT.U32 R24, R24, 0x2 ;  /* 0x000000021818781a */ /* 0x000fc80000000000 */
[----:B------:R-:W-:-:S04]  /*14c50*/  LOP3.LUT R26, R24, 0x74, RZ, 0xfc, !PT ;  /* 0x00000074181a7812 */ /* 0x000fc800078efcff */
[----:B------:R-:W-:Y:S02]  /*14c60*/  ISETP.GE.AND P1, PT, R26, R5, PT ;  /* 0x000000051a00720c */ /* 0x000fe40003f26270 */
[----:B------:R-:W2:Y:S01]  /*14c70*/  LDL.LU R26, [R1+0x1bd4] ;  /* 0x001bd400011a7983 */ /* 0x000ea20000300800 */
[----:B----4-:R-:W-:-:S04]  /*14c80*/  @!P2 LOP3.LUT R3, R3, R2, RZ, 0x3c, !PT ;  /* 0x000000020303a212 */ /* 0x010fc800078e3cff */
[----:B------:R-:W-:-:S04]  /*14c90*/  @!P2 LOP3.LUT R2, R3, R2, RZ, 0x3c, !PT ;  /* 0x000000020302a212 */ /* 0x000fc800078e3cff */
[----:B------:R-:W-:-:S05]  /*14ca0*/  @!P2 LOP3.LUT R3, R3, R2, RZ, 0x3c, !PT ;  /* 0x000000020303a212 */ /* 0x000fca00078e3cff */
[----:B------:R0:W4:Y:S04]  /*14cb0*/  @!P2 LDG.E.U16 R27, desc[UR12][R2.64] ;  /* 0x0000000c021ba981 */ /* 0x000128000c1e1500 */
[----:B------:R-:W0:Y:S04]  /*14cc0*/  LDL R2, [R1+0xb68] ;  /* 0x000b680001027983 */ /* 0x000e280000100800 */
[----:B------:R-:W0:Y:S01]  /*14cd0*/  LDL R3, [R1+0xb78] ;  /* 0x000b780001037983 */ /* 0x000e220000100800 */
[----:B---3--:R-:W-:Y:S02]  /*14ce0*/  PRMT R29, RZ, 0x7610, R29 ;  /* 0x00007610ff1d7816 */ /* 0x008fe4000000001d */
[----:B0-----:R-:W-:-:S04]  /*14cf0*/  @!P3 LOP3.LUT R3, R3, R2, RZ, 0x3c, !PT ;  /* 0x000000020303b212 */ /* 0x001fc800078e3cff */
[----:B------:R-:W-:-:S04]  /*14d00*/  @!P3 LOP3.LUT R2, R3, R2, RZ, 0x3c, !PT ;  /* 0x000000020302b212 */ /* 0x000fc800078e3cff */
[----:B------:R-:W-:-:S05]  /*14d10*/  @!P3 LOP3.LUT R3, R3, R2, RZ, 0x3c, !PT ;  /* 0x000000020303b212 */ /* 0x000fca00078e3cff */
[----:B------:R-:W3:Y:S01]  /*14d20*/  @!P3 LDG.E.U16 R29, desc[UR12][R2.64] ;  /* 0x0000000c021db981 */ /* 0x000ee2000c1e1500 */
[----:B------:R-:W-:-:S04]  /*14d30*/  LOP3.LUT R24, R24, 0x78, RZ, 0xfc, !PT ;  /* 0x0000007818187812 */ /* 0x000fc800078efcff */
[----:B------:R-:W-:Y:S02]  /*14d40*/  ISETP.GE.AND P0, PT, R24, R5, PT ;  /* 0x000000051800720c */ /* 0x000fe40003f06270 */
[----:B------:R-:W2:Y:S04]  /*14d50*/  LDL R24, [R1+0xb90] ;  /* 0x000b900001187983 */ /* 0x000ea80000100800 */
[----:B----4-:R-:W-:Y:S04]  /*14d60*/  STL [R1+0x4], R27 ;  /* 0x0000041b01007387 */ /* 0x010fe80000100800 */
[----:B---3--:R0:W-:Y:S04]  /*14d70*/  STL [R1+0x24], R29 ;  /* 0x0000241d01007387 */ /* 0x0081e80000100800 */
[----:B0-----:R-:W3:Y:S04]  /*14d80*/  LDL.LU R29, [R1+0x1bd0] ;  /* 0x001bd000011d7983 */ /* 0x001ee80000300800 */
[----:B------:R-:W4:Y:S01]  /*14d90*/  LDL R3, [R1+0xb6c] ;  /* 0x000b6c0001037983 */ /* 0x000f220000100800 */
[----:B------:R-:W-:Y:S01]  /*14da0*/  PRMT R19, RZ, 0x7610, R19 ;  /* 0x00007610ff137816 */ /* 0x000fe20000000013 */
[----:B------:R-:W-:Y:S01]  /*14db0*/  @!P4 IMAD.MOV.U32 R2, RZ, RZ, R4 ;  /* 0x000000ffff02c224 */ /* 0x000fe200078e0004 */
[----:B------:R-:W0:Y:S04]  /*14dc0*/  S2R R27, SR_TID.X ;  /* 0x00000000001b7919 */ /* 0x000e280000002100 */
[----:B----4-:R-:W4:Y:S04]  /*14dd0*/  @!P4 LDG.E.U16 R19, desc[UR12][R2.64] ;  /* 0x0000000c0213c981 */ /* 0x010f28000c1e1500 */
[----:B------:R-:W2:Y:S01]  /*14de0*/  LDL R3, [R1+0xb70] ;  /* 0x000b700001037983 */ /* 0x000ea20000100800 */
[----:B0-----:R-:W-:-:S04]  /*14df0*/  SHF.R.U32.HI R4, RZ, 0x5, R27 ;  /* 0x00000005ff047819 */ /* 0x001fc8000001161b */
[----:B------:R-:W-:Y:S02]  /*14e00*/  SGXT.U32 R4, R4, 0x2 ;  /* 0x000000020404781a */ /* 0x000fe40000000000 */
[----:B---3--:R-:W-:Y:S01]  /*14e10*/  PRMT R29, RZ, 0x7610, R29 ;  /* 0x00007610ff1d7816 */ /* 0x008fe2000000001d */
[----:B----4-:R0:W-:Y:S02]  /*14e20*/  STL [R1+0xc], R19 ;  /* 0x00000c1301007387 */ /* 0x0101e40000100800 */
[----:B0-----:R-:W-:Y:S02]  /*14e30*/  LOP3.LUT R19, R4, 0x7c, RZ, 0xfc, !PT ;  /* 0x0000007c04137812 */ /* 0x001fe400078efcff */
[----:B------:R-:W-:-:S04]  /*14e40*/  SHF.R.U32.HI R4, RZ, 0x5, R27 ;  /* 0x00000005ff047819 */ /* 0x000fc8000001161b */
[----:B------:R-:W-:-:S04]  /*14e50*/  SGXT.U32 R4, R4, 0x2 ;  /* 0x000000020404781a */ /* 0x000fc80000000000 */
[----:B------:R-:W-:-:S04]  /*14e60*/  LOP3.LUT R2, R4, 0x84, RZ, 0xfc, !PT ;  /* 0x0000008404027812 */ /* 0x000fc800078efcff */
[----:B------:R-:W-:Y:S01]  /*14e70*/  ISETP.GE.AND P4, PT, R2, R5, PT ;  /* 0x000000050200720c */ /* 0x000fe20003f86270 */
[----:B--2---:R-:W-:-:S05]  /*14e80*/  @!P1 IMAD.MOV.U32 R2, RZ, RZ, R28 ;  /* 0x000000ffff029224 */ /* 0x004fca00078e001c */
[----:B------:R-:W2:Y:S01]  /*14e90*/  @!P1 LDG.E.U16 R29, desc[UR12][R2.64] ;  /* 0x0000000c021d9981 */ /* 0x000ea2000c1e1500 */
[----:B------:R-:W-:Y:S02]  /*14ea0*/  LOP3.LUT R27, R4, 0x80, RZ, 0xfc, !PT ;  /* 0x00000080041b7812 */ /* 0x000fe400078efcff */
[-C--:B------:R-:W-:Y:S01]  /*14eb0*/  ISETP.GE.AND P2, PT, R19, R5.reuse, PT ;  /* 0x000000051300720c */ /* 0x080fe20003f46270 */
[----:B------:R-:W3:Y:S01]  /*14ec0*/  LDL R4, [R1+0xbac] ;  /* 0x000bac0001047983 */ /* 0x000ee20000100800 */
[----:B------:R-:W-:-:S03]  /*14ed0*/  ISETP.GE.AND P3, PT, R27, R5, PT ;  /* 0x000000051b00720c */ /* 0x000fc60003f66270 */
[----:B------:R-:W4:Y:S04]  /*14ee0*/  LDL R19, [R1+0xb88] ;  /* 0x000b880001137983 */ /* 0x000f280000100800 */
[----:B------:R-:W3:Y:S04]  /*14ef0*/  LDL.LU R27, [R1+0x1bcc] ;  /* 0x001bcc00011b7983 */ /* 0x000ee80000300800 */
[----:B--2---:R0:W-:Y:S04]  /*14f00*/  STL [R1+0x20], R29 ;  /* 0x0000201d01007387 */ /* 0x0041e80000100800 */
[----:B0-----:R-:W2:Y:S04]  /*14f10*/  LDL.LU R29, [R1+0x1bc8] ;  /* 0x001bc800011d7983 */ /* 0x001ea80000300800 */
[----:B------:R-:W4:Y:S01]  /*14f20*/  LDL R3, [R1+0xb80] ;  /* 0x000b800001037983 */ /* 0x000f220000100800 */
[----:B------:R-:W-:Y:S01]  /*14f30*/  PRMT R8, RZ, 0x7610, R8 ;  /* 0x00007610ff087816 */ /* 0x000fe20000000008 */
[----:B------:R-:W-:-:S05]  /*14f40*/  @!P0 IMAD.MOV.U32 R2, RZ, RZ, R24 ;  /* 0x000000ffff028224 */ /* 0x000fca00078e0018 */
[----:B----4-:R0:W4:Y:S04]  /*14f50*/  @!P0 LDG.E.U16 R8, desc[UR12][R2.64] ;  /* 0x0000000c02088981 */ /* 0x010128000c1e1500 */
[----:B------:R-:W0:Y:S04]  /*14f60*/  LDL R2, [R1+0xb84] ;  /* 0x000b840001027983 */ /* 0x000e280000100800 */
[----:B------:R-:W0:Y:S01]  /*14f70*/  LDL R3, [R1+0xb8c] ;  /* 0x000b8c0001037983 */ /* 0x000e220000100800 */
[----:B---3--:R-:W-:Y:S01]  /*14f80*/  PRMT R27, RZ, 0x7610, R27 ;  /* 0x00007610ff1b7816 */ /* 0x008fe2000000001b */
[----:B------:R-:W1:Y:S01]  /*14f90*/  S2R R28, SR_TID.X ;  /* 0x00000000001c7919 */ /* 0x000e620000002100 */
[----:B0-----:R-:W-:-:S04]  /*14fa0*/  @!P2 LOP3.LUT R3, R3, R2, RZ, 0x3c, !PT ;  /* 0x000000020303a212 */ /* 0x001fc800078e3cff */
[----:B------:R-:W-:-:S04]  /*14fb0*/  @!P2 LOP3.LUT R2, R3, R2, RZ, 0x3c, !PT ;  /* 0x000000020302a212 */ /* 0x000fc800078e3cff */
[----:B------:R-:W-:-:S05]  /*14fc0*/  @!P2 LOP3.LUT R3, R3, R2, RZ, 0x3c, !PT ;  /* 0x000000020303a212 */ /* 0x000fca00078e3cff */
[----:B------:R0:W3:Y:S01]  /*14fd0*/  @!P2 LDG.E.U16 R27, desc[UR12][R2.64] ;  /* 0x0000000c021ba981 */ /* 0x0000e2000c1e1500 */
[----:B-1----:R-:W-:-:S04]  /*14fe0*/  SHF.R.U32.HI R28, RZ, 0x5, R28 ;  /* 0x00000005ff1c7819 */ /* 0x002fc8000001161c */
[----:B------:R-:W-:Y:S01]  /*14ff0*/  SGXT.U32 R28, R28, 0x2 ;  /* 0x000000021c1c781a */ /* 0x000fe20000000000 */
[----:B----4-:R1:W-:Y:S01]  /*15000*/  STL [R1], R8 ;  /* 0x0000000801007387 */ /* 0x0103e20000100800 */
[----:B--2---:R-:W-:Y:S01]  /*15010*/  PRMT R29, RZ, 0x7610, R29 ;  /* 0x00007610ff1d7816 */ /* 0x004fe2000000001d */
[----:B0-----:R-:W-:Y:S02]  /*15020*/  @!P3 IMAD.MOV.U32 R2, RZ, RZ, R4 ;  /* 0x000000ffff02b224 */ /* 0x001fe400078e0004 */
[----:B------:R-:W2:Y:S01]  /*15030*/  LDL R24, [R1+0xb9c] ;  /* 0x000b9c0001187983 */ /* 0x000ea20000100800 */
[----:B------:R-:W-:Y:S01]  /*15040*/  @!P3 IMAD.MOV.U32 R3, RZ, RZ, R19 ;  /* 0x000000ffff03b224 */ /* 0x000fe200078e0013 */
[----:B-1----:R-:W-:-:S04]  /*15050*/  LOP3.LUT R8, R28, 0x88, RZ, 0xfc, !PT ;  /* 0x000000881c087812 */ /* 0x002fc800078efcff */
[----:B------:R0:W4:Y:S01]  /*15060*/  @!P3 LDG.E.U16 R29, desc[UR12][R2.64] ;  /* 0x0000000c021db981 */ /* 0x000122000c1e1500 */
[----:B------:R-:W-:Y:S02]  /*15070*/  LOP3.LUT R28, R28, 0x8c, RZ, 0xfc, !PT ;  /* 0x0000008c1c1c7812 */ /* 0x000fe400078efcff */
[-C--:B------:R-:W-:Y:S02]  /*15080*/  ISETP.GE.AND P1, PT, R8, R5.reuse, PT ;  /* 0x000000050800720c */ /* 0x080fe40003f26270 */
[----:B------:R-:W2:Y:S01]  /*15090*/  LDL R8, [R1+0xba4] ;  /* 0x000ba40001087983 */ /* 0x000ea20000100800 */
[----:B------:R-:W-:-:S03]  /*150a0*/  ISETP.GE.AND P0, PT, R28, R5, PT ;  /* 0x000000051c00720c */ /* 0x000fc60003f06270 */
[----:B------:R-:W4:Y:S04]  /*150b0*/  LDL.LU R28, [R1+0x1bc4] ;  /* 0x001bc400011c7983 */ /* 0x000f280000300800 */
[----:B---3--:R1:W-:Y:S04]  /*150c0*/  STL [R1+0x284], R27 ;  /* 0x0002841b01007387 */ /* 0x0083e80000100800 */
[----:B-1----:R-:W3:Y:S04]  /*150d0*/  LDL.LU R27, [R1+0x1bc0] ;  /* 0x001bc000011b7983 */ /* 0x002ee80000300800 */
[----:B------:R-:W0:Y:S04]  /*150e0*/  LDL R2, [R1+0xb98] ;  /* 0x000b980001027983 */ /* 0x000e280000100800 */
[----:B------:R-:W0:Y:S01]  /*150f0*/  LDL R3, [R1+0xba8] ;  /* 0x000ba80001037983 */ /* 0x000e220000100800 */
[----:B------:R-:W-:Y:S01]  /*15100*/  PRMT R26, RZ, 0x7610, R26 ;  /* 0x00007610ff1a7816 */ /* 0x000fe2000000001a */
[----:B------:R-:W1:Y:S01]  /*15110*/  S2R R4, SR_TID.X ;  /* 0x0000000000047919 */ /* 0x000e620000002100 */
[----:B0-----:R-:W-:-:S04]  /*15120*/  @!P4 LOP3.LUT R3, R3, R2, RZ, 0x3c, !PT ;  /* 0x000000020303c212 */ /* 0x001fc800078e3cff */
[----:B------:R-:W-:-:S04]  /*15130*/  @!P4 LOP3.LUT R2, R3, R2, RZ, 0x3c, !PT ;  /* 0x000000020302c212 */ /* 0x000fc800078e3cff */
[----:B------:R-:W-:-:S05]  /*15140*/  @!P4 LOP3.LUT R3, R3, R2, RZ, 0x3c, !PT ;  /* 0x000000020303c212 */ /* 0x000fca00078e3cff */
[----:B------:R0:W4:Y:S01]  /*15150*/  @!P4 LDG.E.U16 R26, desc[UR12][R2.64] ;  /* 0x0000000c021ac981 */ /* 0x000122000c1e1500 */
[--C-:B-1----:R-:W-:Y:S02]  /*15160*/  SHF.R.U32.HI R19, RZ, 0x5, R4.reuse ;  /* 0x00000005ff137819 */ /* 0x102fe40000011604 */
[----:B------:R-:W-:-:S04]  /*15170*/  SHF.R.U32.HI R4, RZ, 0x5, R4 ;  /* 0x00000005ff047819 */ /* 0x000fc80000011604 */
[----:B------:R-:W-:-:S04]  /*15180*/  SGXT.U32 R4, R4, 0x2 ;  /* 0x000000020404781a */ /* 0x000fc80000000000 */
[C---:B0-----:R-:W-:Y:S02]  /*15190*/  LOP3.LUT R2, R4.reuse, 0x94, RZ, 0xfc, !PT ;  /* 0x0000009404027812 */ /* 0x041fe400078efcff */
[----:B------:R-:W-:Y:S02]  /*151a0*/  LOP3.LUT R3, R4, 0x98, RZ, 0xfc, !PT ;  /* 0x0000009804037812 */ /* 0x000fe400078efcff */
[----:B---3--:R-:W-:Y:S02]  /*151b0*/  PRMT R27, RZ, 0x7610, R27 ;  /* 0x00007610ff1b7816 */ /* 0x008fe4000000001b */
[-C--:B------:R-:W-:Y:S01]  /*151c0*/  ISETP.GE.AND P3, PT, R2, R5.reuse, PT ;  /* 0x000000050200720c */ /* 0x080fe20003f66270 */
[----:B--2---:R-:W-:Y:S01]  /*151d0*/  @!P1 IMAD.MOV.U32 R2, RZ, RZ, R8 ;  /* 0x000000ffff029224 */ /* 0x004fe200078e0008 */
[----:B------:R-:W-:Y:S01]  /*151e0*/  ISETP.GE.AND P4, PT, R3, R5, PT ;  /* 0x000000050300720c */ /* 0x000fe20003f86270 */
[----:B------:R-:W-:Y:S01]  /*151f0*/  @!P1 IMAD.MOV.U32 R3, RZ, RZ, R24 ;  /* 0x000000ffff039224 */ /* 0x000fe200078e0018 */
[----:B----4-:R-:W-:Y:S04]  /*15200*/  STL [R1+0x1a40], R29 ;  /* 0x001a401d01007387 */ /* 0x010fe80000100800 */
[----:B------:R-:W-:Y:S04]  /*15210*/  STL [R1+0x1a44], R29 ;  /* 0x001a441d01007387 */ /* 0x000fe80000100800 */
[----:B------:R0:W2:Y:S04]  /*15220*/  @!P1 LDG.E.U16 R27, desc[UR12][R2.64] ;  /* 0x0000000c021b9981 */ /* 0x0000a8000c1e1500 */
[----:B------:R1:W-:Y:S04]  /*15230*/  STL [R1+0x288], R26 ;  /* 0x0002881a01007387 */ /* 0x0003e80000100800 */
[----:B-1----:R-:W3:Y:S04]  /*15240*/  LDL.LU R26, [R1+0x1bbc] ;  /* 0x001bbc00011a7983 */ /* 0x002ee80000300800 */
[----:B------:R-:W0:Y:S04]  /*15250*/  LDL R2, [R1+0xba0] ;  /* 0x000ba00001027983 */ /* 0x000e280000100800 */
[----:B------:R-:W0:Y:S01]  /*15260*/  LDL R3, [R1+0xbc4] ;  /* 0x000bc40001037983 */ /* 0x000e220000100800 */
[----:B------:R-:W-:-:S02]  /*15270*/  SGXT.U32 R19, R19, 0x2 ;  /* 0x000000021313781a */ /* 0x000fc40000000000 */
[----:B------:R-:W-:Y:S01]  /*15280*/  PRMT R28, RZ, 0x7610, R28 ;  /* 0x00007610ff1c7816 */ /* 0x000fe2000000001c */
[----:B------:R-:W4:Y:S01]  /*15290*/  LDL R4, [R1+0xbc0] ;  /* 0x000bc00001047983 */ /* 0x000f220000100800 */
[----:B------:R-:W-:-:S03]  /*152a0*/  LOP3.LUT R19, R19, 0x90, RZ, 0xfc, !PT ;  /* 0x0000009013137812 */ /* 0x000fc600078efcff */
[----:B------:R-:W4:Y:S01]  /*152b0*/  LDL R24, [R1+0xbb8] ;  /* 0x000bb80001187983 */ /* 0x000f220000100800 */
[----:B------:R-:W-:-:S03]  /*152c0*/  ISETP.GE.AND P2, PT, R19, R5, PT ;  /* 0x000000051300720c */ /* 0x000fc60003f46270 */
[----:B------:R-:W4:Y:S04]  /*152d0*/  LDL R19, [R1+0xbb0] ;  /* 0x000bb00001137983 */ /* 0x000f280000100800 */
[----:B------:R-:W4:Y:S01]  /*152e0*/  LDL R8, [R1+0xbdc] ;  /* 0x000bdc0001087983 */ /* 0x000f220000100800 */
[----:B0-----:R-:W-:-:S04]  /*152f0*/  @!P0 LOP3.LUT R3, R3, R2, RZ, 0x3c, !PT ;  /* 0x0000000203038212 */ /* 0x001fc800078e3cff */
[----:B------:R-:W-:-:S04]  /*15300*/  @!P0 LOP3.LUT R2, R3, R2, RZ, 0x3c, !PT ;  /* 0x0000000203028212 */ /* 0x000fc800078e3cff */
[----:B------:R-:W-:-:S05]  /*15310*/  @!P0 LOP3.LUT R3, R3, R2, RZ, 0x3c, !PT ;  /* 0x0000000203038212 */ /* 0x000fca00078e3cff */
[----:B------:R0:W4:Y:S02]  /*15320*/  @!P0 LDG.E.U16 R28, desc[UR12][R2.64] ;  /* 0x0000000c021c8981 */ /* 0x000124000c1e1500 */
[----:B0-----:R-:W0:Y:S01]  /*15330*/  S2R R3, SR_TID.X ;  /* 0x0000000000037919 */ /* 0x001e220000002100 */
[----:B---3--:R-:W-:Y:S01]  /*15340*/  PRMT R26, RZ, 0x7610, R26 ;  /* 0x00007610ff1a7816 */ /* 0x008fe2000000001a */
[----:B--2---:R-:W-:Y:S04]  /*15350*/  STL [R1+0x1a3c], R27 ;  /* 0x001a3c1b01007387 */ /* 0x004fe80000100800 */
[----:B------:R-:W-:Y:S04]  /*15360*/  STL [R1+0x1a48], R27 ;  /* 0x001a481b01007387 */ /* 0x000fe80000100800 */
[----:B------:R-:W-:Y:S01]  /*15370*/  STL [R1+0x1a4c], R27 ;  /* 0x001a4c1b01007387 */ /* 0x000fe20000100800 */
[----:B0-----:R-:W-:-:S04]  /*15380*/  SHF.R.U32.HI R3, RZ, 0x5, R3 ;  /* 0x00000005ff037819 */ /* 0x001fc80000011603 */
[----:B------:R-:W-:-:S04]  /*15390*/  SGXT.U32 R3, R3, 0x2 ;  /* 0x000000020303781a */ /* 0x000fc80000000000 */
[C---:B------:R-:W-:Y:S02]  /*153a0*/  LOP3.LUT R2, R3.reuse, 0x9c, RZ, 0xfc, !PT ;  /* 0x0000009c03027812 */ /* 0x040fe400078efcff */
[----:B------:R-:W-:Y:S02]  /*153b0*/  LOP3.LUT R3, R3, 0xa0, RZ, 0xfc, !PT ;  /* 0x000000a003037812 */ /* 0x000fe400078efcff */
[-C--:B------:R-:W-:Y:S01]  /*153c0*/  ISETP.GE.AND P1, PT, R2, R5.reuse, PT ;  /* 0x000000050200720c */ /* 0x080fe20003f26270 */
[----:B----4-:R-:W-:Y:S01]  /*153d0*/  @!P2 IMAD.MOV.U32 R2, RZ, RZ, R4 ;  /* 0x000000ffff02a224 */ /* 0x010fe200078e0004 */
[----:B------:R-:W-:Y:S01]  /*153e0*/  ISETP.GE.AND P0, PT, R3, R5, PT ;  /* 0x000000050300720c */ /* 0x000fe20003f06270 */
[----:B------:R-:W-:-:S05]  /*153f0*/  @!P2 IMAD.MOV.U32 R3, RZ, RZ, R19 ;  /* 0x000000ffff03a224 */ /* 0x000fca00078e0013 */
[----:B------:R-:W2:Y:S04]  /*15400*/  @!P2 LDG.E.U16 R26, desc[UR12][R2.64] ;  /* 0x0000000c021aa981 */ /* 0x000ea8000c1e1500 */
[----:B------:R0:W-:Y:S04]  /*15410*/  STL [R1+0x280], R28 ;  /* 0x0002801c01007387 */ /* 0x0001e80000100800 */
[----:B0-----:R-:W3:Y:S04]  /*15420*/  LDL.LU R28, [R1+0x1bb8] ;  /* 0x001bb800011c7983 */ /* 0x001ee80000300800 */
[----:B------:R-:W4:Y:S04]  /*15430*/  LDL R2, [R1+0xbb4] ;  /* 0x000bb40001027983 */ /* 0x000f280000100800 */
[----:B------:R-:W4:Y:S01]  /*15440*/  LDL R3, [R1+0xbbc] ;  /* 0x000bbc0001037983 */ /* 0x000f220000100800 */
[----:B------:R-:W-:-:S03]  /*15450*/  PRMT R25, RZ, 0x7610, R25 ;  /* 0x00007610ff197816 */ /* 0x000fc60000000019 */
[----:B------:R-:W3:Y:S04]  /*15460*/  LDL R19, [R1+0xbcc] ;  /* 0x000bcc0001137983 */ /* 0x000ee80000100800 */
[----:B------:R-:W3:Y:S04]  /*15470*/  LDL R4, [R1+0xbd4] ;  /* 0x000bd40001047983 */ /* 0x000ee80000100800 */
[----:B--2---:R-:W-:Y:S04]  /*15480*/  STL [R1+0x1a50], R26 ;  /* 0x001a501a01007387 */ /* 0x004fe80000100800 */
[----:B------:R-:W-:Y:S01]  /*15490*/  STL [R1+0x1a54], R26 ;  /* 0x001a541a01007387 */ /* 0x000fe20000100800 */
[----:B----4-:R-:W-:-:S04]  /*154a0*/  @!P3 LOP3.LUT R3, R3, R2, RZ, 0x3c, !PT ;  /* 0x000000020303b212 */ /* 0x010fc800078e3cff */
[----:B------:R-:W-:-:S04]  /*154b0*/  @!P3 LOP3.LUT R2, R3, R2, RZ, 0x3c, !PT ;  /* 0x000000020302b212 */ /* 0x000fc800078e3cff */
[----:B------:R-:W-:Y:S02]  /*154c0*/  @!P3 LOP3.LUT R3, R3, R2, RZ, 0x3c, !PT ;  /* 0x000000020303b212 */ /* 0x000fe400078e3cff */
[----:B---3--:R-:W-:-:S03]  /*154d0*/  PRMT R28, RZ, 0x7610, R28 ;  /* 0x00007610ff1c7816 */ /* 0x008fc6000000001c */
[----:B------:R0:W2:Y:S02]  /*154e0*/  @!P3 LDG.E.U16 R25, desc[UR12][R2.64] ;  /* 0x0000000c0219b981 */ /* 0x0000a4000c1e1500 */
[----:B0-----:R-:W-:Y:S02]  /*154f0*/  @!P4 IMAD.MOV.U32 R2, RZ, RZ, R8 ;  /* 0x000000ffff02c224 */ /* 0x001fe400078e0008 */
[----:B------:R-:W-:-:S05]  /*15500*/  @!P4 IMAD.MOV.U32 R3, RZ, RZ, R24 ;  /* 0x000000ffff03c224 */ /* 0x000fca00078e0018 */
[----:B------:R-:W3:Y:S04]  /*15510*/  @!P4 LDG.E.U16 R28, desc[UR12][R2.64] ;  /* 0x0000000c021cc981 */ /* 0x000ee8000c1e1500 */
[----:B------:R-:W4:Y:S04]  /*15520*/  LDL R2, [R1+0xbc8] ;  /* 0x000bc80001027983 */ /* 0x000f280000100800 */
[----:B------:R-:W4:Y:S01]  /*15530*/  LDL R3, [R1+0xbd8] ;  /* 0x000bd80001037983 */ /* 0x000f220000100800 */
[----:B------:R-:W0:Y:S01]  /*15540*/  S2R R24, SR_TID.X ;  /* 0x0000000000187919 */ /* 0x000e220000002100 */
[----:B------:R-:W-:-:S02]  /*15550*/  PRMT R22, RZ, 0x7610, R22 ;  /* 0x00007610ff167816 */ /* 0x000fc40000000016 */
[----:B--2---:R0:W-:Y:S02]  /*15560*/  STL [R1+0x27c], R25 ;  /* 0x00027c1901007387 */ /* 0x0041e40000100800 */
[----:B0-----:R-:W-:-:S04]  /*15570*/  SHF.R.U32.HI R25, RZ, 0x5, R24 ;  /* 0x00000005ff197819 */ /* 0x001fc80000011618 */
[----:B------:R-:W-:-:S04]  /*15580*/  SGXT.U32 R25, R25, 0x2 ;  /* 0x000000021919781a */ /* 0x000fc80000000000 */
[----:B------:R-:W-:Y:S01]  /*15590*/  LOP3.LUT R25, R25, 0xa4, RZ, 0xfc, !PT ;  /* 0x000000a419197812 */ /* 0x000fe200078efcff */
[----:B---3--:R-:W-:Y:S03]  /*155a0*/  STL [R1+0x1a58], R28 ;  /* 0x001a581c01007387 */ /* 0x008fe60000100800 */
[----:B------:R-:W-:Y:S01]  /*155b0*/  ISETP.GE.AND P2, PT, R25, R5, PT ;  /* 0x000000051900720c */ /* 0x000fe20003f46270 */
[----:B------:R-:W-:Y:S04]  /*155c0*/  STL [R1+0x1a5c], R28 ;  /* 0x001a5c1c01007387 */ /* 0x000fe80000100800 */
[----:B------:R-:W2:Y:S01]  /*155d0*/  LDL.LU R25, [R1+0x1bb4] ;  /* 0x001bb40001197983 */ /* 0x000ea20000300800 */
[----:B----4-:R-:W-:-:S04]  /*155e0*/  @!P1 LOP3.LUT R3, R3, R2, RZ, 0x3c, !PT ;  /* 0x0000000203039212 */ /* 0x010fc800078e3cff */
[----:B------:R-:W-:-:S04]  /*155f0*/  @!P1 LOP3.LUT R2, R3, R2, RZ, 0x3c, !PT ;  /* 0x0000000203029212 */ /* 0x000fc800078e3cff */
[----:B------:R-:W-:-:S05]  /*15600*/  @!P1 LOP3.LUT R3, R3, R2, RZ, 0x3c, !PT ;  /* 0x0000000203039212 */ /* 0x000fca00078e3cff */
[----:B------:R0:W3:Y:S01]  /*15610*/  @!P1 LDG.E.U16 R22, desc[UR12][R2.64] ;  /* 0x0000000c02169981 */ /* 0x0000e2000c1e1500 */
[----:B------:R-:W-:-:S04]  /*15620*/  SHF.R.U32.HI R24, RZ, 0x5, R24 ;  /* 0x00000005ff187819 */ /* 0x000fc80000011618 */
[----:B------:R-:W-:-:S04]  /*15630*/  SGXT.U32 R24, R24, 0x2 ;  /* 0x000000021818781a */ /* 0x000fc80000000000 */
[C---:B------:R-:W-:Y:S02]  /*15640*/  LOP3.LUT R8, R24.reuse, 0xa8, RZ, 0xfc, !PT ;  /* 0x000000a818087812 */ /* 0x040fe400078efcff */
[----:B------:R-:W-:Y:S01]  /*15650*/  LOP3.LUT R24, R24, 0xac, RZ, 0xfc, !PT ;  /* 0x000000ac18187812 */ /* 0x000fe200078efcff */
[----:B0-----:R-:W-:Y:S02]  /*15660*/  @!P0 IMAD.MOV.U32 R2, RZ, RZ, R4 ;  /* 0x000000ffff028224 */ /* 0x001fe400078e0004 */
[----:B------:R-:W-:Y:S01]  /*15670*/  @!P0 IMAD.MOV.U32 R3, RZ, RZ, R19 ;  /* 0x000000ffff038224 */ /* 0x000fe200078e0013 */
[-C--:B------:R-:W-:Y:S02]  /*15680*/  ISETP.GE.AND P3, PT, R8, R5.reuse, PT ;  /* 0x000000050800720c */ /* 0x080fe40003f66270 */
[----:B------:R-:W4:Y:S01]  /*15690*/  LDL R8, [R1+0xbe8] ;  /* 0x000be80001087983 */ /* 0x000f220000100800 */
[----:B------:R-:W-:-:S03]  /*156a0*/  ISETP.GE.AND P4, PT, R24, R5, PT ;  /* 0x000000051800720c */ /* 0x000fc60003f86270 */
[----:B------:R-:W4:Y:S01]  /*156b0*/  LDL.LU R24, [R1+0x1bb0] ;  /* 0x001bb00001187983 */ /* 0x000f220000300800 */
[----:B--2---:R-:W-:-:S06]  /*156c0*/  PRMT R25, RZ, 0x7610, R25 ;  /* 0x00007610ff197816 */ /* 0x004fcc0000000019 */
[----:B------:R0:W2:Y:S04]  /*156d0*/  @!P0 LDG.E.U16 R25, desc[UR12][R2.64] ;  /* 0x0000000c02198981 */ /* 0x0000a8000c1e1500 */
[----:B---3--:R1:W-:Y:S04]  /*156e0*/  STL [R1+0x270], R22 ;  /* 0x0002701601007387 */ /* 0x0083e80000100800 */
[----:B------:R-:W0:Y:S04]  /*156f0*/  LDL R2, [R1+0xbd0] ;  /* 0x000bd00001027983 */ /* 0x000e280000100800 */
[----:B------:R-:W0:Y:S01]  /*15700*/  LDL R3, [R1+0xbec] ;  /* 0x000bec0001037983 */ /* 0x000e220000100800 */
[----:B------:R-:W-:Y:S01]  /*15710*/  PRMT R21, RZ, 0x7610, R21 ;  /* 0x00007610ff157816 */ /* 0x000fe20000000015 */
[----:B-1----:R-:W1:Y:S01]  /*15720*/  S2R R22, SR_TID.X ;  /* 0x0000000000167919 */ /* 0x002e620000002100 */
[----:B0-----:R-:W-:-:S04]  /*15730*/  @!P2 LOP3.LUT R3, R3, R2, RZ, 0x3c, !PT ;  /* 0x000000020303a212 */ /* 0x001fc800078e3cff */
[----:B------:R-:W-:-:S04]  /*15740*/  @!P2 LOP3.LUT R2, R3, R2, RZ, 0x3c, !PT ;  /* 0x000000020302a212 */ /* 0x000fc800078e3cff */
[----:B------:R-:W-:-:S05]  /*15750*/  @!P2 LOP3.LUT R3, R3, R2, RZ, 0x3c, !PT ;  /* 0x000000020303a212 */ /* 0x000fca00078e3cff */
[----:B------:R-:W3:Y:S01]  /*15760*/  @!P2 LDG.E.U16 R21, desc[UR12][R2.64] ;  /* 0x0000000c0215a981 */ /* 0x000ee2000c1e1500 */
[----:B-1----:R-:W-:-:S04]  /*15770*/  SHF.R.U32.HI R22, RZ, 0x5, R22 ;  /* 0x00000005ff167819 */ /* 0x002fc80000011616 */
[----:B------:R-:W-:-:S04]  /*15780*/  SGXT.U32 R22, R22, 0x2 ;  /* 0x000000021616781a */ /* 0x000fc80000000000 */
[C---:B------:R-:W-:Y:S02]  /*15790*/  LOP3.LUT R4, R22.reuse, 0xb0, RZ, 0xfc, !PT ;  /* 0x000000b016047812 */ /* 0x040fe400078efcff */
[----:B------:R-:W-:Y:S01]  /*157a0*/  LOP3.LUT R22, R22, 0xb4, RZ, 0xfc, !PT ;  /* 0x000000b416167812 */ /* 0x000fe200078efcff */
[----:B--2---:R-:W-:Y:S01]  /*157b0*/  STL [R1+0x1a60], R25 ;  /* 0x001a601901007387 */ /* 0x004fe20000100800 */
[-C--:B------:R-:W-:Y:S02]  /*157c0*/  ISETP.GE.AND P1, PT, R4, R5.reuse, PT ;  /* 0x000000050400720c */ /* 0x080fe40003f26270 */
[----:B------:R-:W-:Y:S01]  /*157d0*/  ISETP.GE.AND P0, PT, R22, R5, PT ;  /* 0x000000051600720c */ /* 0x000fe20003f06270 */
[----:B------:R-:W-:Y:S04]  /*157e0*/  STL [R1+0x1a64], R25 ;  /* 0x001a641901007387 */ /* 0x000fe80000100800 */
[----:B------:R-:W2:Y:S04]  /*157f0*/  LDL R19, [R1+0xbf4] ;  /* 0x000bf40001137983 */ /* 0x000ea80000100800 */
[----:B------:R-:W2:Y:S04]  /*15800*/  LDL R4, [R1+0xc18] ;  /* 0x000c180001047983 */ /* 0x000ea80000100800 */
[----:B------:R-:W2:Y:S04]  /*15810*/  LDL.LU R22, [R1+0x1bac] ;  /* 0x001bac0001167983 */ /* 0x000ea80000300800 */
[----:B---3--:R0:W-:Y:S04]  /*15820*/  STL [R1+0x26c], R21 ;  /* 0x00026c1501007387 */ /* 0x0081e80000100800 */
[----:B0-----:R-:W3:Y:S04]  /*15830*/  LDL.LU R21, [R1+0x1ba8] ;  /* 0x001ba80001157983 */ /* 0x001ee80000300800 */
[----:B------:R-:W2:Y:S01]  /*15840*/  LDL R3, [R1+0xbe0] ;  /* 0x000be00001037983 */ /* 0x000ea20000100800 */
[----:B----4-:R-:W-:Y:S01]  /*15850*/  PRMT R24, RZ, 0x7610, R24 ;  /* 0x00007610ff187816 */ /* 0x010fe20000000018 */
[----:B------:R-:W-:-:S05]  /*15860*/  @!P3 IMAD.MOV.U32 R2, RZ, RZ, R8 ;  /* 0x000000ffff02b224 */ /* 0x000fca00078e0008 */
[----:B--2---:R0:W2:Y:S04]  /*15870*/  @!P3 LDG.E.U16 R24, desc[UR12][R2.64] ;  /* 0x0000000c0218b981 */ /* 0x0040a8000c1e1500 */
[----:B------:R-:W0:Y:S04]  /*15880*/  LDL R2, [R1+0xbe4] ;  /* 0x000be40001027983 */ /* 0x000e280000100800 */
[----:B------:R-:W0:Y:S01]  /*15890*/  LDL R3, [R1+0xc10] ;  /* 0x000c100001037983 */ /* 0x000e220000100800 */
[----:B------:R-:W-:Y:S01]  /*158a0*/  PRMT R23, RZ, 0x7610, R23 ;  /* 0x00007610ff177816 */ /* 0x000fe20000000017 */
[----:B------:R-:W1:Y:S01]  /*158b0*/  S2R R8, SR_TID.X ;  /* 0x0000000000087919 */ /* 0x000e620000002100 */
[----:B0-----:R-:W-:-:S04]  /*158c0*/  @!P4 LOP3.LUT R3, R3, R2, RZ, 0x3c, !PT ;  /* 0x000000020303c212 */ /* 0x001fc800078e3cff */
[----:B------:R-:W-:-:S04]  /*158d0*/  @!P4 LOP3.LUT R2, R3, R2, RZ, 0x3c, !PT ;  /* 0x000000020302c212 */ /* 0x000fc800078e3cff */
[----:B------:R-:W-:-:S05]  /*158e0*/  @!P4 LOP3.LUT R3, R3, R2, RZ, 0x3c, !PT ;  /* 0x000000020303c212 */ /* 0x000fca00078e3cff */
[----:B------:R0:W4:Y:S02]  /*158f0*/  @!P4 LDG.E.U16 R23, desc[UR12][R2.64] ;  /* 0x0000000c0217c981 */ /* 0x000124000c1e1500 */
[----:B0-----:R-:W0:Y:S01]  /*15900*/  S2R R3, SR_TID.X ;  /* 0x0000000000037919 */ /* 0x001e220000002100 */
[----:B-1----:R-:W-:-:S04]  /*15910*/  SHF.R.U32.HI R8, RZ, 0x5, R8 ;  /* 0x00000005ff087819 */ /* 0x002fc80000011608 */
[----:B------:R-:W-:-:S04]  /*15920*/  SGXT.U32 R8, R8, 0x2 ;  /* 0x000000020808781a */ /* 0x000fc80000000000 */
[----:B------:R-:W-:Y:S02]  /*15930*/  LOP3.LUT R2, R8, 0xbc, RZ, 0xfc, !PT ;  /* 0x000000bc08027812 */ /* 0x000fe400078efcff */
[----:B------:R-:W-:Y:S02]  /*15940*/  PRMT R22, RZ, 0x7610, R22 ;  /* 0x00007610ff167816 */ /* 0x000fe40000000016 */
[----:B------:R-:W-:Y:S01]  /*15950*/  ISETP.GE.AND P3, PT, R2, R5, PT ;  /* 0x000000050200720c */ /* 0x000fe20003f66270 */
[----:B------:R-:W-:Y:S01]  /*15960*/  @!P1 IMAD.MOV.U32 R2, RZ, RZ, R4 ;  /* 0x000000ffff029224 */ /* 0x000fe200078e0004 */
[----:B0-----:R-:W-:-:S04]  /*15970*/  SHF.R.U32.HI R3, RZ, 0x5, R3 ;  /* 0x00000005ff037819 */ /* 0x001fc80000011603 */
[----:B------:R-:W-:-:S04]  /*15980*/  SGXT.U32 R3, R3, 0x2 ;  /* 0x000000020303781a */ /* 0x000fc80000000000 */
[----:B------:R-:W-:-:S04]  /*15990*/  LOP3.LUT R3, R3, 0xb8, RZ, 0xfc, !PT ;  /* 0x000000b803037812 */ /* 0x000fc800078efcff */
[-C--:B------:R-:W-:Y:S02]  /*159a0*/  ISETP.GE.AND P2, PT, R3, R5.reuse, PT ;  /* 0x000000050300720c */ /* 0x080fe40003f46270 */
[----:B------:R-:W-:Y:S01]  /*159b0*/  LOP3.LUT R3, R8, 0xc0, RZ, 0xfc, !PT ;  /* 0x000000c008037812 */ /* 0x000fe200078efcff */
[----:B--2---:R-:W-:Y:S03]  /*159c0*/  STL [R1+0x1a38], R24 ;  /* 0x001a381801007387 */ /* 0x004fe60000100800 */
[----:B------:R-:W-:Y:S01]  /*159d0*/  ISETP.GE.AND P4, PT, R3, R5, PT ;  /* 0x000000050300720c */ /* 0x000fe20003f86270 */
[----:B------:R-:W-:Y:S01]  /*159e0*/  @!P1 IMAD.MOV.U32 R3, RZ, RZ, R19 ;  /* 0x000000ffff039224 */ /* 0x000fe200078e0013 */
[----:B------:R-:W-:Y:S04]  /*159f0*/  STL [R1+0x1a68], R24 ;  /* 0x001a681801007387 */ /* 0x000fe80000100800 */
[----:B------:R-:W-:Y:S04]  /*15a00*/  STL [R1+0x1a6c], R24 ;  /* 0x001a6c1801007387 */ /* 0x000fe80000100800 */
[----:B------:R0:W2:Y:S04]  /*15a10*/  @!P1 LDG.E.U16 R22, desc[UR12][R2.64] ;  /* 0x0000000c02169981 */ /* 0x0000a8000c1e1500 */
[----:B----4-:R1:W-:Y:S04]  /*15a20*/  STL [R1+0x278], R23 ;  /* 0x0002781701007387 */ /* 0x0103e80000100800 */
[----:B-1----:R-:W4:Y:S04]  /*15a30*/  LDL.LU R23, [R1+0x1ba4] ;  /* 0x001ba40001177983 */ /* 0x002f280000300800 */
[----:B------:R-:W0:Y:S04]  /*15a40*/  LDL R2, [R1+0xbf8] ;  /* 0x000bf80001027983 */ /* 0x000e280000100800 */
[----:B------:R-:W0:Y:S01]  /*15a50*/  LDL R3, [R1+0xc20] ;  /* 0x000c200001037983 */ /* 0x000e220000100800 */
[----:B------:R-:W-:-:S03]  /*15a60*/  PRMT R20, RZ, 0x7610, R20 ;  /* 0x00007610ff147816 */ /* 0x000fc60000000014 */
[----:B------:R-:W4:Y:S04]  /*15a70*/  LDL R8, [R1+0xc28] ;  /* 0x000c280001087983 */ /* 0x000f280000100800 */
[----:B------:R-:W4:Y:S01]  /*15a80*/  LDL R4, [R1+0xc38] ;  /* 0x000c380001047983 */ /* 0x000f220000100800 */
[----:B0-----:R-:W-:-:S04]  /*15a90*/  @!P0 LOP3.LUT R3, R3, R2, RZ, 0x3c, !PT ;  /* 0x0000000203038212 */ /* 0x001fc800078e3cff */
[----:B------:R-:W-:-:S04]  /*15aa0*/  @!P0 LOP3.LUT R2, R3, R2, RZ, 0x3c, !PT ;  /* 0x0000000203028212 */ /* 0x000fc800078e3cff */
[----:B------:R-:W-:-:S05]  /*15ab0*/  @!P0 LOP3.LUT R3, R3, R2, RZ, 0x3c, !PT ;  /* 0x0000000203038212 */ /* 0x000fca00078e3cff */
[----:B------:R-:W3:Y:S04]  /*15ac0*/  @!P0 LDG.E.U16 R20, desc[UR12][R2.64] ;  /* 0x0000000c02148981 */ /* 0x000ee8000c1e1500 */
[----:B--2---:R-:W-:Y:S04]  /*15ad0*/  STL [R1+0x1a70], R22 ;  /* 0x001a701601007387 */ /* 0x004fe80000100800 */
[----:B------:R-:W-:Y:S01]  /*15ae0*/  STL [R1+0x1a74], R22 ;  /* 0x001a741601007387 */ /* 0x000fe20000100800 */
[----:B------:R-:W0:Y:S03]  /*15af0*/  S2R R19, SR_TID.X ;  /* 0x0000000000137919 */ /* 0x000e260000002100 */
[----:B---3--:R1:W-:Y:S04]  /*15b00*/  STL [R1+0x268], R20 ;  /* 0x0002681401007387 */ /* 0x0083e80000100800 */
[----:B-1----:R-:W2:Y:S04]  /*15b10*/  LDL.LU R20, [R1+0x1ba0] ;  /* 0x001ba00001147983 */ /* 0x002ea80000300800 */
[----:B------:R-:W3:Y:S01]  /*15b20*/  LDL R3, [R1+0xbfc] ;  /* 0x000bfc0001037983 */ /* 0x000ee20000100800 */
[----:B0-----:R-:W-:-:S04]  /*15b30*/  SHF.R.U32.HI R2, RZ, 0x5, R19 ;  /* 0x00000005ff027819 */ /* 0x001fc80000011613 */
[----:B------:R-:W-:-:S04]  /*15b40*/  SGXT.U32 R2, R2, 0x2 ;  /* 0x000000020202781a */ /* 0x000fc80000000000 */
[C---:B------:R-:W-:Y:S02]  /*15b50*/  LOP3.LUT R19, R2.reuse, 0xc4, RZ, 0xfc, !PT ;  /* 0x000000c402137812 */ /* 0x040fe400078efcff */
[----:B------:R-:W-:Y:S02]  /*15b60*/  LOP3.LUT R2, R2, 0xc8, RZ, 0xfc, !PT ;  /* 0x000000c802027812 */ /* 0x000fe400078efcff */
[----:B------:R-:W-:Y:S02]  /*15b70*/  PRMT R21, RZ, 0x7610, R21 ;  /* 0x00007610ff157816 */ /* 0x000fe40000000015 */
[-C--:B------:R-:W-:Y:S01]  /*15b80*/  ISETP.GE.AND P0, PT, R2, R5.reuse, PT ;  /* 0x000000050200720c */ /* 0x080fe20003f06270 */
[----:B----4-:R-:W-:Y:S01]  /*15b90*/  @!P2 IMAD.MOV.U32 R2, RZ, RZ, R8 ;  /* 0x000000ffff02a224 */ /* 0x010fe200078e0008 */
[----:B------:R-:W-:Y:S01]  /*15ba0*/  PRMT R18, RZ, 0x7610, R18 ;  /* 0x00007610ff127816 */ /* 0x000fe20000000012 */
[----:B------:R-:W4:Y:S04]  /*15bb0*/  LDL R8, [R1+0xc48] ;  /* 0x000c480001087983 */ /* 0x000f280000100800 */
[----:B---3--:R-:W3:Y:S04]  /*15bc0*/  @!P2 LDG.E.U16 R21, desc[UR12][R2.64] ;  /* 0x0000000c0215a981 */ /* 0x008ee8000c1e1500 */
[----:B------:R-:W2:Y:S04]  /*15bd0*/  LDL R2, [R1+0xc00] ;  /* 0x000c000001027983 */ /* 0x000ea80000100800 */
[----:B------:R-:W2:Y:S01]  /*15be0*/  LDL R3, [R1+0xc30] ;  /* 0x000c300001037983 */ /* 0x000ea20000100800 */
[----:B------:R-:W-:-:S03]  /*15bf0*/  ISETP.GE.AND P1, PT, R19, R5, PT ;  /* 0x000000051300720c */ /* 0x000fc60003f26270 */
[----:B------:R-:W4:Y:S04]  /*15c00*/  LDL R19, [R1+0xc40] ;  /* 0x000c400001137983 */ /* 0x000f280000100800 */
[----:B---3--:R-:W-:Y:S01]  /*15c10*/  STL [R1+0x1a78], R21 ;  /* 0x001a781501007387 */ /* 0x008fe20000100800 */
[----:B--2---:R-:W-:-:S04]  /*15c20*/  @!P3 LOP3.LUT R3, R3, R2, RZ, 0x3c, !PT ;  /* 0x000000020303b212 */ /* 0x004fc800078e3cff */
[----:B------:R-:W-:-:S04]  /*15c30*/  @!P3 LOP3.LUT R2, R3, R2, RZ, 0x3c, !PT ;  /* 0x000000020302b212 */ /* 0x000fc800078e3cff */
[----:B------:R-:W-:Y:S01]  /*15c40*/  @!P3 LOP3.LUT R3, R3, R2, RZ, 0x3c, !PT ;  /* 0x000000020303b212 */ /* 0x000fe200078e3cff */
[----:B------:R-:W-:Y:S04]  /*15c50*/  STL [R1+0x1a7c], R21 ;  /* 0x001a7c1501007387 */ /* 0x000fe80000100800 */
[----:B------:R0:W2:Y:S04]  /*15c60*/  @!P3 LDG.E.U16 R18, desc[UR12][R2.64] ;  /* 0x0000000c0212b981 */ /* 0x0000a8000c1e1500 */
[----:B------:R-:W3:Y:S01]  /*15c70*/  LDL R3, [R1+0xc04] ;  /* 0x000c040001037983 */ /* 0x000ee20000100800 */
[----:B------:R-:W-:Y:S01]  /*15c80*/  PRMT R23, RZ, 0x7610, R23 ;  /* 0x00007610ff177816 */ /* 0x000fe20000000017 */
[----:B0-----:R-:W-:-:S02]  /*15c90*/  @!P4 IMAD.MOV.U32 R2, RZ, RZ, R4 ;  /* 0x000000ffff02c224 */ /* 0x001fc400078e0004 */
[----:B--2---:R0:W-:Y:S04]  /*15ca0*/  STL [R1+0x264], R18 ;  /* 0x0002641201007387 */ /* 0x0041e80000100800 */
[----:B---3--:R1:W2:Y:S04]  /*15cb0*/  @!P4 LDG.E.U16 R23, desc[UR12][R2.64] ;  /* 0x0000000c0217c981 */ /* 0x0082a8000c1e1500 */
[----:B------:R-:W3:Y:S01]  /*15cc0*/  LDL R3, [R1+0xc0c] ;  /* 0x000c0c0001037983 */ /* 0x000ee20000100800 */
[----:B0-----:R-:W1:Y:S01]  /*15cd0*/  S2R R18, SR_TID.X ;  /* 0x0000000000127919 */ /* 0x001e620000002100 */
[----:B------:R-:W-:-:S02]  /*15ce0*/  PRMT R6, RZ, 0x7610, R6 ;  /* 0x00007610ff067816 */ /* 0x000fc40000000006 */
[----:B-1----:R-:W-:-:S04]  /*15cf0*/  SHF.R.U32.HI R2, RZ, 0x5, R18 ;  /* 0x00000005ff027819 */ /* 0x002fc80000011612 */
[----:B------:R-:W-:-:S04]  /*15d00*/  SGXT.U32 R2, R2, 0x2 ;  /* 0x000000020202781a */ /* 0x000fc80000000000 */
[C---:B------:R-:W-:Y:S02]  /*15d10*/  LOP3.LUT R18, R2.reuse, 0xcc, RZ, 0xfc, !PT ;  /* 0x000000cc02127812 */ /* 0x040fe400078efcff */
[----:B------:R-:W-:-:S04]  /*15d20*/  LOP3.LUT R2, R2, 0xd0, RZ, 0xfc, !PT ;  /* 0x000000d002027812 */ /* 0x000fc800078efcff */
[----:B------:R-:W-:Y:S01]  /*15d30*/  ISETP.GE.AND P3, PT, R2, R5, PT ;  /* 0x000000050200720c */ /* 0x000fe20003f66270 */
[----:B----4-:R-:W-:-:S05]  /*15d40*/  @!P1 IMAD.MOV.U32 R2, RZ, RZ, R19 ;  /* 0x000000ffff029224 */ /* 0x010fca00078e0013 */
[----:B---3--:R-:W3:Y:S01]  /*15d50*/  @!P1 LDG.E.U16 R6, desc[UR12][R2.64] ;  /* 0x0000000c02069981 */ /* 0x008ee2000c1e1500 */
[----:B------:R-:W0:Y:S01]  /*15d60*/  S2R R4, SR_TID.X ;  /* 0x0000000000047919 */ /* 0x000e220000002100 */
[----:B------:R-:W-:Y:S02]  /*15d70*/  ISETP.GE.AND P2, PT, R18, R5, PT ;  /* 0x000000051200720c */ /* 0x000fe40003f46270 */
[----:B------:R-:W4:Y:S01]  /*15d80*/  LDL.LU R18, [R1+0x1b9c] ;  /* 0x001b9c0001127983 */ /* 0x000f220000300800 */
[----:B0-----:R-:W-:-:S04]  /*15d90*/  SHF.R.U32.HI R4, RZ, 0x5, R4 ;  /* 0x00000005ff047819 */ /* 0x001fc80000011604 */
[----:B------:R-:W-:-:S04]  /*15da0*/  SGXT.U32 R4, R4, 0x2 ;  /* 0x000000020404781a */ /* 0x000fc80000000000 */
[----:B------:R-:W-:Y:S02]  /*15db0*/  LOP3.LUT R19, R4, 0xd4, RZ, 0xfc, !PT ;  /* 0x000000d404137812 */ /* 0x000fe400078efcff */
[----:B------:R-:W2:Y:S04]  /*15dc0*/  LDL R4, [R1+0xc60] ;  /* 0x000c600001047983 */ /* 0x000ea80000100800 */
[----:B---3--:R0:W-:Y:S04]  /*15dd0*/  STL [R1+0x25c], R6 ;  /* 0x00025c0601007387 */ /* 0x0081e80000100800 */
[----:B0-----:R-:W3:Y:S04]  /*15de0*/  LDL.LU R6, [R1+0x1b98] ;  /* 0x001b980001067983 */ /* 0x001ee80000300800 */
[----:B------:R-:W4:Y:S01]  /*15df0*/  LDL R3, [R1+0xc14] ;  /* 0x000c140001037983 */ /* 0x000f220000100800 */
[----:B------:R-:W-:Y:S01]  /*15e00*/  PRMT R20, RZ, 0x7610, R20 ;  /* 0x00007610ff147816 */ /* 0x000fe20000000014 */
[----:B------:R-:W-:Y:S01]  /*15e10*/  @!P0 IMAD.MOV.U32 R2, RZ, RZ, R8 ;  /* 0x000000ffff028224 */ /* 0x000fe200078e0008 */
[----:B------:R-:W-:-:S02]  /*15e20*/  ISETP.GE.AND P4, PT, R19, R5, PT ;  /* 0x000000051300720c */ /* 0x000fc40003f86270 */
[----:B------:R-:W0:Y:S02]  /*15e30*/  S2R R19, SR_TID.X ;  /* 0x0000000000137919 */ /* 0x000e240000002100 */
[----:B----4-:R1:W4:Y:S04]  /*15e40*/  @!P0 LDG.E.U16 R20, desc[UR12][R2.64] ;  /* 0x0000000c02148981 */ /* 0x010328000c1e1500 */
[----:B------:R-:W1:Y:S04]  /*15e50*/  LDL R2, [R1+0xc1c] ;  /* 0x000c1c0001027983 */ /* 0x000e680000100800 */
[----:B------:R-:W1:Y:S01]  /*15e60*/  LDL R3, [R1+0xc50] ;  /* 0x000c500001037983 */ /* 0x000e620000100800 */
[----:B0-----:R-:W-:-:S04]  /*15e70*/  SHF.R.U32.HI R19, RZ, 0x5, R19 ;  /* 0x00000005ff137819 */ /* 0x001fc80000011613 */
[----:B------:R-:W-:Y:S02]  /*15e80*/  SGXT.U32 R19, R19, 0x2 ;  /* 0x000000021313781a */ /* 0x000fe40000000000 */
[----:B------:R-:W-:Y:S02]  /*15e90*/  PRMT R17, RZ, 0x7610, R17 ;  /* 0x00007610ff117816 */ /* 0x000fe40000000011 */
[C---:B------:R-:W-:Y:S02]  /*15ea0*/  LOP3.LUT R8, R19.reuse, 0xd8, RZ, 0xfc, !PT ;  /* 0x000000d813087812 */ /* 0x040fe400078efcff */
[----:B------:R-:W-:Y:S02]  /*15eb0*/  LOP3.LUT R19, R19, 0xdc, RZ, 0xfc, !PT ;  /* 0x000000dc13137812 */ /* 0x000fe400078efcff */
[-C--:B------:R-:W-:Y:S02]  /*15ec0*/  ISETP.GE.AND P1, PT, R8, R5.reuse, PT ;  /* 0x000000050800720c */ /* 0x080fe40003f26270 */
[----:B------:R-:W3:Y:S01]  /*15ed0*/  LDL R8, [R1+0xc78] ;  /* 0x000c780001087983 */ /* 0x000ee20000100800 */
[----:B------:R-:W-:-:S03]  /*15ee0*/  ISETP.GE.AND P0, PT, R19, R5, PT ;  /* 0x000000051300720c */ /* 0x000fc60003f06270 */
[----:B------:R-:W4:Y:S01]  /*15ef0*/  LDL.LU R19, [R1+0x1b94] ;  /* 0x001b940001137983 */ /* 0x000f220000300800 */
[----:B-1----:R-:W-:-:S04]  /*15f00*/  @!P2 LOP3.LUT R3, R3, R2, RZ, 0x3c, !PT ;  /* 0x000000020303a212 */ /* 0x002fc800078e3cff */
[----:B------:R-:W-:-:S04]  /*15f10*/  @!P2 LOP3.LUT R2, R3, R2, RZ, 0x3c, !PT ;  /* 0x000000020302a212 */ /* 0x000fc800078e3cff */
[----:B------:R-:W-:-:S05]  /*15f20*/  @!P2 LOP3.LUT R3, R3, R2, RZ, 0x3c, !PT ;  /* 0x000000020303a212 */ /* 0x000fca00078e3cff */
[----:B------:R-:W2:Y:S04]  /*15f30*/  @!P2 LDG.E.U16 R17, desc[UR12][R2.64] ;  /* 0x0000000c0211a981 */ /* 0x000ea8000c1e1500 */
[----:B------:R-:W3:Y:S04]  /*15f40*/  LDL R2, [R1+0xc24] ;  /* 0x000c240001027983 */ /* 0x000ee80000100800 */
[----:B------:R-:W3:Y:S01]  /*15f50*/  LDL R3, [R1+0xc58] ;  /* 0x000c580001037983 */ /* 0x000ee20000100800 */
[----:B------:R-:W-:-:S03]  /*15f60*/  PRMT R18, RZ, 0x7610, R18 ;  /* 0x00007610ff127816 */ /* 0x000fc60000000012 */
[----:B--2---:R0:W-:Y:S01]  /*15f70*/  STL [R1+0x258], R17 ;  /* 0x0002581101007387 */ /* 0x0041e20000100800 */
[----:B---3--:R-:W-:-:S04]  /*15f80*/  @!P3 LOP3.LUT R3, R3, R2, RZ, 0x3c, !PT ;  /* 0x000000020303b212 */ /* 0x008fc800078e3cff */
[----:B------:R-:W-:-:S04]  /*15f90*/  @!P3 LOP3.LUT R2, R3, R2, RZ, 0x3c, !PT ;  /* 0x000000020302b212 */ /* 0x000fc800078e3cff */
[----:B------:R-:W-:-:S05]  /*15fa0*/  @!P3 LOP3.LUT R3, R3, R2, RZ, 0x3c, !PT ;  /* 0x000000020303b212 */ /* 0x000fca00078e3cff */
[----:B------:R1:W2:Y:S04]  /*15fb0*/  @!P3 LDG.E.U16 R18, desc[UR12][R2.64] ;  /* 0x0000000c0212b981 */ /* 0x0002a8000c1e1500 */
[----:B------:R-:W3:Y:S01]  /*15fc0*/  LDL R3, [R1+0xc2c] ;  /* 0x000c2c0001037983 */ /* 0x000ee20000100800 */
[----:B------:R-:W-:Y:S01]  /*15fd0*/  PRMT R0, RZ, 0x7610, R0 ;  /* 0x00007610ff007816 */ /* 0x000fe20000000000 */
[----:B-1----:R-:W-:Y:S01]  /*15fe0*/  @!P4 IMAD.MOV.U32 R2, RZ, RZ, R4 ;  /* 0x000000ffff02c224 */ /* 0x002fe200078e0004 */
[----:B0-----:R-:W0:Y:S04]  /*15ff0*/  S2R R17, SR_TID.X ;  /* 0x0000000000117919 */ /* 0x001e280000002100 */
[----:B---3--:R-:W3:Y:S01]  /*16000*/  @!P4 LDG.E.U16 R0, desc[UR12][R2.64] ;  /* 0x0000000c0200c981 */ /* 0x008ee2000c1e1500 */
[----:B0-----:R-:W-:-:S04]  /*16010*/  SHF.R.U32.HI R4, RZ, 0x5, R17 ;  /* 0x00000005ff047819 */ /* 0x001fc80000011611 */
[----:B------:R-:W-:-:S04]  /*16020*/  SGXT.U32 R4, R4, 0x2 ;  /* 0x000000020404781a */ /* 0x000fc80000000000 */
[----:B------:R-:W-:Y:S01]  /*16030*/  LOP3.LUT R4, R4, 0xe0, RZ, 0xfc, !PT ;  /* 0x000000e004047812 */ /* 0x000fe200078efcff */
[----:B------:R-:W4:Y:S04]  /*16040*/  LDL R2, [R1+0xc34] ;  /* 0x000c340001027983 */ /* 0x000f280000100800 */
[----:B------:R-:W4:Y:S01]  /*16050*/  LDL R3, [R1+0xc68] ;  /* 0x000c680001037983 */ /* 0x000f220000100800 */
[----:B------:R-:W-:-:S03]  /*16060*/  ISETP.GE.AND P2, PT, R4, R5, PT ;  /* 0x000000050400720c */ /* 0x000fc60003f46270 */
[----:B---3--:R0:W-:Y:S04]  /*16070*/  STL [R1+0x260], R0 ;  /* 0x0002600001007387 */ /* 0x0081e80000100800 */
[----:B------:R-:W3:Y:S01]  /*16080*/  LDL.LU R4, [R1+0x1b90] ;  /* 0x001b900001047983 */ /* 0x000ee20000300800 */
[----:B------:R-:W-:-:S04]  /*16090*/  SHF.R.U32.HI R17, RZ, 0x5, R17 ;  /* 0x00000005ff117819 */ /* 0x000fc80000011611 */
[----:B------:R-:W-:Y:S02]  /*160a0*/  SGXT.U32 R17, R17, 0x2 ;  /* 0x000000021111781a */ /* 0x000fe40000000000 */
[----:B----4-:R-:W-:-:S04]  /*160b0*/  @!P1 LOP3.LUT R3, R3, R2, RZ, 0x3c, !PT ;  /* 0x0000000203039212 */ /* 0x010fc800078e3cff */
[----:B------:R-:W-:Y:S02]  /*160c0*/  @!P1 LOP3.LUT R2, R3, R2, RZ, 0x3c, !PT ;  /* 0x0000000203029212 */ /* 0x000fe400078e3cff */
[----:B0-----:R-:W-:Y:S02]  /*160d0*/  LOP3.LUT R0, R17, 0xe4, RZ, 0xfc, !PT ;  /* 0x000000e411007812 */ /* 0x001fe400078efcff */
[----:B------:R-:W-:Y:S02]  /*160e0*/  @!P1 LOP3.LUT R3, R3, R2, RZ, 0x3c, !PT ;  /* 0x0000000203039212 */ /* 0x000fe400078e3cff */
[----:B------:R-:W-:Y:S02]  /*160f0*/  ISETP.GE.AND P3, PT, R0, R5, PT ;  /* 0x000000050000720c */ /* 0x000fe40003f66270 */
[----:B------:R-:W4:Y:S01]  /*16100*/  LDL.LU R0, [R1+0x1b8c] ;  /* 0x001b8c0001007983 */ /* 0x000f220000300800 */
[----:B---3--:R-:W-:-:S06]  /*16110*/  PRMT R4, RZ, 0x7610, R4 ;  /* 0x00007610ff047816 */ /* 0x008fcc0000000004 */
[----:B------:R0:W3:Y:S04]  /*16120*/  @!P1 LDG.E.U16 R4, desc[UR12][R2.64] ;  /* 0x0000000c02049981 */ /* 0x0000e8000c1e1500 */
[----:B------:R-:W2:Y:S01]  /*16130*/  LDL R3, [R1+0xc3c] ;  /* 0x000c3c0001037983 */ /* 0x000ea20000100800 */
[----:B------:R-:W-:Y:S01]  /*16140*/  PRMT R19, RZ, 0x7610, R19 ;  /* 0x00007610ff137816 */ /* 0x000fe20000000013 */
[----:B0-----:R-:W-:Y:S02]  /*16150*/  @!P0 IMAD.MOV.U32 R2, RZ, RZ, R8 ;  /* 0x000000ffff028224 */ /* 0x001fe400078e0008 */
[----:B------:R-:W3:Y:S04]  /*16160*/  LDL R8, [R1+0xc94] ;  /* 0x000c940001087983 */ /* 0x000ee80000100800 */
[----:B--2---:R-:W2:Y:S04]  /*16170*/  @!P0 LDG.E.U16 R19, desc[UR12][R2.64] ;  /* 0x0000000c02138981 */ /* 0x004ea8000c1e1500 */
[----:B--2---:R0:W-:Y:S04]  /*16180*/  STL [R1+0x254], R19 ;  /* 0x0002541301007387 */ /* 0x0041e80000100800 */
[----:B0-----:R-:W2:Y:S04]  /*16190*/  LDL.LU R19, [R1+0x1b88] ;  /* 0x001b880001137983 */ /* 0x001ea80000300800 */
[----:B------:R-:W3:Y:S04]  /*161a0*/  LDL R2, [R1+0xc44] ;  /* 0x000c440001027983 */ /* 0x000ee80000100800 */
[----:B------:R-:W3:Y:S01]  /*161b0*/  LDL R3, [R1+0xc74] ;  /* 0x000c740001037983 */ /* 0x000ee20000100800 */
[----:B----4-:R-:W-:-:S02]  /*161c0*/  PRMT R0, RZ, 0x7610, R0 ;  /* 0x00007610ff007816 */ /* 0x010fc40000000000 */
[----:B---3--:R-:W-:-:S04]  /*161d0*/  @!P2 LOP3.LUT R3, R3, R2, RZ, 0x3c, !PT ;  /* 0x000000020303a212 */ /* 0x008fc800078e3cff */
[----:B------:R-:W-:-:S04]  /*161e0*/  @!P2 LOP3.LUT R2, R3, R2, RZ, 0x3c, !PT ;  /* 0x000000020302a212 */ /* 0x000fc800078e3cff */
[----:B------:R-:W-:-:S05]  /*161f0*/  @!P2 LOP3.LUT R3, R3, R2, RZ, 0x3c, !PT ;  /* 0x000000020303a212 */ /* 0x000fca00078e3cff */
[----:B------:R0:W3:Y:S04]  /*16200*/  @!P2 LDG.E.U16 R0, desc[UR12][R2.64] ;  /* 0x0000000c0200a981 */ /* 0x0000e8000c1e1500 */
[----:B------:R-:W0:Y:S04]  /*16210*/  LDL R2, [R1+0xc4c] ;  /* 0x000c4c0001027983 */ /* 0x000e280000100800 */
[----:B------:R-:W0:Y:S01]  /*16220*/  LDL R3, [R1+0xc80] ;  /* 0x000c800001037983 */ /* 0x000e220000100800 */
[----:B------:R-:W-:Y:S02]  /*16230*/  PRMT R16, RZ, 0x7610, R16 ;  /* 0x00007610ff107816 */ /* 0x000fe40000000010 */
[----:B0-----:R-:W-:-:S04]  /*16240*/  @!P3 LOP3.LUT R3, R3, R2, RZ, 0x3c, !PT ;  /* 0x000000020303b212 */ /* 0x001fc800078e3cff */
[----:B------:R-:W-:-:S04]  /*16250*/  @!P3 LOP3.LUT R2, R3, R2, RZ, 0x3c, !PT ;  /* 0x000000020302b212 */ /* 0x000fc800078e3cff */
[----:B------:R-:W-:-:S05]  /*16260*/  @!P3 LOP3.LUT R3, R3, R2, RZ, 0x3c, !PT ;  /* 0x000000020303b212 */ /* 0x000fca00078e3cff */
[----:B------:R-:W4:Y:S01]  /*16270*/  @!P3 LDG.E.U16 R16, desc[UR12][R2.64] ;  /* 0x0000000c0210b981 */ /* 0x000f22000c1e1500 */
[----:B------:R-:W-:-:S04]  /*16280*/  LOP3.LUT R17, R17, 0xe8, RZ, 0xfc, !PT ;  /* 0x000000e811117812 */ /* 0x000fc800078efcff */
[----:B------:R-:W-:Y:S01]  /*16290*/  ISETP.GE.AND P4, PT, R17, R5, PT ;  /* 0x000000051100720c */ /* 0x000fe20003f86270 */
[----:B----4-:R0:W-:Y:S04]  /*162a0*/  STL [R1+0x24c], R16 ;  /* 0x00024c1001007387 */ /* 0x0101e80000100800 */
[----:B0-----:R-:W4:Y:S04]  /*162b0*/  LDL.LU R16, [R1+0x1b84] ;  /* 0x001b840001107983 */ /* 0x001f280000300800 */
[----:B------:R-:W3:Y:S04]  /*162c0*/  LDL R2, [R1+0xc54] ;  /* 0x000c540001027983 */ /* 0x000ee80000100800 */
[----:B------:R-:W3:Y:S01]  /*162d0*/  LDL R3, [R1+0xc98] ;  /* 0x000c980001037983 */ /* 0x000ee20000100800 */
[----:B--2---:R-:W-:Y:S01]  /*162e0*/  PRMT R19, RZ, 0x7610, R19 ;  /* 0x00007610ff137816 */ /* 0x004fe20000000013 */
[----:B------:R-:W0:Y:S02]  /*162f0*/  S2R R17, SR_TID.X ;  /* 0x0000000000117919 */ /* 0x000e240000002100 */
[----:B0-----:R-:W-:-:S04]  /*16300*/  SHF.R.U32.HI R17, RZ, 0x5, R17 ;  /* 0x00000005ff117819 */ /* 0x001fc80000011611 */
[----:B------:R-:W-:Y:S02]  /*16310*/  SGXT.U32 R17, R17, 0x2 ;  /* 0x000000021111781a */ /* 0x000fe40000000000 */
[----:B---3--:R-:W-:-:S04]  /*16320*/  @!P4 LOP3.LUT R3, R3, R2, RZ, 0x3c, !PT ;  /* 0x000000020303c212 */ /* 0x008fc800078e3cff */
[----:B------:R-:W-:-:S04]  /*16330*/  @!P4 LOP3.LUT R2, R3, R2, RZ, 0x3c, !PT ;  /* 0x000000020302c212 */ /* 0x000fc800078e3cff */
[----:B------:R-:W-:-:S05]  /*16340*/  @!P4 LOP3.LUT R3, R3, R2, RZ, 0x3c, !PT ;  /* 0x000000020303c212 */ /* 0x000fca00078e3cff */
[----:B------:R0:W2:Y:S04]  /*16350*/  @!P4 LDG.E.U16 R19, desc[UR12][R2.64] ;  /* 0x0000000c0213c981 */ /* 0x0000a8000c1e1500 */
[----:B------:R-:W3:Y:S01]  /*16360*/  LDL R3, [R1+0xc5c] ;  /* 0x000c5c0001037983 */ /* 0x000ee20000100800 */
[----:B------:R-:W-:-:S04]  /*16370*/  LOP3.LUT R17, R17, 0xec, RZ, 0xfc, !PT ;  /* 0x000000ec11117812 */ /* 0x000fc800078efcff */
[----:B------:R-:W-:Y:S02]  /*16380*/  ISETP.GE.AND P5, PT, R17, R5, PT ;  /* 0x000000051100720c */ /* 0x000fe40003fa6270 */
[----:B------:R-:W1:Y:S01]  /*16390*/  S2R R17, SR_TID.X ;  /* 0x0000000000117919 */ /* 0x000e620000002100 */
[----:B------:R-:W-:Y:S02]  /*163a0*/  PRMT R7, RZ, 0x7610, R7 ;  /* 0x00007610ff077816 */ /* 0x000fe40000000007 */
[----:B-1----:R-:W-:-:S04]  /*163b0*/  SHF.R.U32.HI R17, RZ, 0x5, R17 ;  /* 0x00000005ff117819 */ /* 0x002fc80000011611 */
[----:B------:R-:W-:-:S04]  /*163c0*/  SGXT.U32 R17, R17, 0x2 ;  /* 0x000000021111781a */ /* 0x000fc80000000000 */
[----:B0-----:R-:W-:-:S04]  /*163d0*/  LOP3.LUT R2, R17, 0xf0, RZ, 0xfc, !PT ;  /* 0x000000f011027812 */ /* 0x001fc800078efcff */
[----:B------:R-:W-:Y:S01]  /*163e0*/  ISETP.GE.AND P1, PT, R2, R5, PT ;  /* 0x000000050200720c */ /* 0x000fe20003f26270 */
[----:B------:R-:W-:-:S05]  /*163f0*/  @!P5 IMAD.MOV.U32 R2, RZ, RZ, R8 ;  /* 0x000000ffff02d224 */ /* 0x000fca00078e0008 */
[----:B---3--:R0:W3:Y:S02]  /*16400*/  @!P5 LDG.E.U16 R7, desc[UR12][R2.64] ;  /* 0x0000000c0207d981 */ /* 0x0080e4000c1e1500 */
[----:B0-----:R-:W0:Y:S01]  /*16410*/  S2R R2, SR_TID.X ;  /* 0x0000000000027919 */ /* 0x001e220000002100 */
[----:B------:R-:W-:Y:S01]  /*16420*/  LOP3.LUT R17, R17, 0xf4, RZ, 0xfc, !PT ;  /* 0x000000f411117812 */ /* 0x000fe200078efcff */
[----:B------:R-:W2:Y:S03]  /*16430*/  LDL R3, [R1+0xc90] ;  /* 0x000c900001037983 */ /* 0x000ea60000100800 */
[----:B------:R-:W-:Y:S02]  /*16440*/  ISETP.GE.AND P0, PT, R17, R5, PT ;  /* 0x000000051100720c */ /* 0x000fe40003f06270 */
[----:B------:R-:W1:Y:S01]  /*16450*/  S2R R17, SR_TID.X ;  /* 0x0000000000117919 */ /* 0x000e620000002100 */
[----:B0-----:R-:W-:-:S04]  /*16460*/  LOP3.LUT R2, R2, 0x7f, RZ, 0xc0, !PT ;  /* 0x0000007f02027812 */ /* 0x001fc800078ec0ff */
[----:B------:R-:W-:Y:S02]  /*16470*/  ISETP.GE.AND P5, PT, R2, R5, PT ;  /* 0x000000050200720c */ /* 0x000fe40003fa6270 */
[----:B------:R-:W0:Y:S01]  /*16480*/  S2R R2, SR_TID.X ;  /* 0x0000000000027919 */ /* 0x000e220000002100 */
[----:B-1----:R-:W-:Y:S02]  /*16490*/  SHF.R.U32.HI R8, RZ, 0x5, R17 ;  /* 0x00000005ff087819 */ /* 0x002fe40000011611 */
[----:B------:R-:W-:Y:S02]  /*164a0*/  LOP3.LUT R17, R17, 0x7f, RZ, 0xc0, !PT ;  /* 0x0000007f11117812 */ /* 0x000fe400078ec0ff */
[----:B------:R-:W-:Y:S02]  /*164b0*/  SGXT.U32 R8, R8, 0x2 ;  /* 0x000000020808781a */ /* 0x000fe40000000000 */
[----:B------:R-:W-:-:S04]  /*164c0*/  LOP3.LUT R17, R17, 0x80, RZ, 0xfc, !PT ;  /* 0x0000008011117812 */ /* 0x000fc800078efcff */
[----:B------:R-:W-:Y:S02]  /*164d0*/  ISETP.GE.AND P6, PT, R17, R5, PT ;  /* 0x000000051100720c */ /* 0x000fe40003fc6270 */
[----:B0-----:R-:W-:-:S04]  /*164e0*/  SHF.R.U32.HI R2, RZ, 0x5, R2 ;  /* 0x00000005ff027819 */ /* 0x001fc80000011602 */
[----:B------:R-:W-:-:S04]  /*164f0*/  SGXT.U32 R2, R2, 0x2 ;  /* 0x000000020202781a */ /* 0x000fc80000000000 */
[-C--:B------:R-:W-:Y:S01]  /*16500*/  ISETP.GE.AND P2, PT, R2, R5.reuse, PT ;  /* 0x000000050200720c */ /* 0x080fe20003f46270 */
[----:B---3--:R0:W-:Y:S02]  /*16510*/  STL [R1+0x1bc], R7 ;  /* 0x0001bc0701007387 */ /* 0x0081e40000100800 */
[C---:B0-----:R-:W-:Y:S02]  /*16520*/  LOP3.LUT R7, R8.reuse, 0xf8, RZ, 0xfc, !PT ;  /* 0x000000f808077812 */ /* 0x041fe400078efcff */
[----:B------:R-:W-:Y:S02]  /*16530*/  LOP3.LUT R8, R8, 0xfc, RZ, 0xfc, !PT ;  /* 0x000000fc08087812 */ /* 0x000fe400078efcff */
[-C--:B------:R-:W-:Y:S02]  /*16540*/  ISETP.GE.AND P3, PT, R7, R5.reuse, PT ;  /* 0x000000050700720c */ /* 0x080fe40003f66270 */
[----:B------:R-:W3:Y:S01]  /*16550*/  LDL.LU R7, [R1+0x1b80] ;  /* 0x001b800001077983 */ /* 0x000ee20000300800 */
[----:B------:R-:W-:-:S03]  /*16560*/  ISETP.GE.AND P4, PT, R8, R5, PT ;  /* 0x000000050800720c */ /* 0x000fc60003f86270 */
[----:B------:R-:W3:Y:S04]  /*16570*/  LDL.LU R8, [R1+0x1b7c] ;  /* 0x001b7c0001087983 */ /* 0x000ee80000300800 */
[----:B------:R-:W3:Y:S04]  /*16580*/  LDL.LU R17, [R1+0x1b78] ;  /* 0x001b780001117983 */ /* 0x000ee80000300800 */
[----:B------:R-:W2:Y:S01]  /*16590*/  LDL R2, [R1+0xc64] ;  /* 0x000c640001027983 */ /* 0x000ea20000100800 */
[----:B----4-:R-:W-:Y:S02]  /*165a0*/  PRMT R16, RZ, 0x7610, R16 ;  /* 0x00007610ff107816 */ /* 0x010fe40000000010 */
[----:B--2---:R-:W-:-:S04]  /*165b0*/  @!P1 LOP3.LUT R3, R3, R2, RZ, 0x3c, !PT ;  /* 0x0000000203039212 */ /* 0x004fc800078e3cff */
[----:B------:R-:W-:-:S04]  /*165c0*/  @!P1 LOP3.LUT R2, R3, R2, RZ, 0x3c, !PT ;  /* 0x0000000203029212 */ /* 0x000fc800078e3cff */
[----:B------:R-:W-:-:S05]  /*165d0*/  @!P1 LOP3.LUT R3, R3, R2, RZ, 0x3c, !PT ;  /* 0x0000000203039212 */ /* 0x000fca00078e3cff */
[----:B------:R0:W2:Y:S04]  /*165e0*/  @!P1 LDG.E.U16 R16, desc[UR12][R2.64] ;  /* 0x0000000c02109981 */ /* 0x0000a8000c1e1500 */
[----:B------:R-:W0:Y:S04]  /*165f0*/  LDL R2, [R1+0xc70] ;  /* 0x000c700001027983 */ /* 0x000e280000100800 */
[----:B------:R-:W0:Y:S01]  /*16600*/  LDL R3, [R1+0xc8c] ;  /* 0x000c8c0001037983 */ /* 0x000e220000100800 */
[----:B---3--:R-:W-:Y:S02]  /*16610*/  PRMT R8, RZ, 0x7610, R8 ;  /* 0x00007610ff087816 */ /* 0x008fe40000000008 */
[----:B0-----:R-:W-:-:S04]  /*16620*/  @!P0 LOP3.LUT R3, R3, R2, RZ, 0x3c, !PT ;  /* 0x0000000203038212 */ /* 0x001fc800078e3cff */
[----:B------:R-:W-:-:S04]  /*16630*/  @!P0 LOP3.LUT R2, R3, R2, RZ, 0x3c, !PT ;  /* 0x0000000203028212 */ /* 0x000fc800078e3cff */
[----:B------:R-:W-:-:S05]  /*16640*/  @!P0 LOP3.LUT R3, R3, R2, RZ, 0x3c, !PT ;  /* 0x0000000203038212 */ /* 0x000fca00078e3cff */
[----:B------:R-:W3:Y:S04]  /*16650*/  @!P0 LDG.E.U16 R8, desc[UR12][R2.64] ;  /* 0x0000000c02088981 */ /* 0x000ee8000c1e1500 */
[----:B---3--:R0:W-:Y:S04]  /*16660*/  STL [R1+0x1b8], R8 ;  /* 0x0001b80801007387 */ /* 0x0081e80000100800 */
[----:B0-----:R-:W3:Y:S04]  /*16670*/  LDL.LU R8, [R1+0x1b74] ;  /* 0x001b740001087983 */ /* 0x001ee80000300800 */
[----:B------:R-:W4:Y:S04]  /*16680*/  LDL R2, [R1+0xc6c] ;  /* 0x000c6c0001027983 */ /* 0x000f280000100800 */
[----:B------:R-:W4:Y:S01]  /*16690*/  LDL R3, [R1+0xc88] ;  /* 0x000c880001037983 */ /* 0x000f220000100800 */
[----:B------:R-:W-:-:S02]  /*166a0*/  PRMT R17, RZ, 0x7610, R17 ;  /* 0x00007610ff117816 */ /* 0x000fc40000000011 */
        /* <DEDUP_REMOVED lines=19> */
[----:B------:R0:W2:Y:S04]  /*167e0*/  @!P2 LDG.E.U16 R5, desc[UR12][R2.64] ;  /* 0x0000000c0205a981 */ /* 0x0000a8000c1e1500 */
[----:B------:R-:W0:Y:S04]  /*167f0*/  LDL R2, [R1+0x2a4] ;  /* 0x0002a40001027983 */ /* 0x000e280000100800 */
[----:B------:R-:W0:Y:S01]  /*16800*/  LDL R3, [R1+0x2a8] ;  /* 0x0002a80001037983 */ /* 0x000e220000100800 */
[----:B------:R-:W-:Y:S01]  /*16810*/  PRMT R7, RZ, 0x7610, R7 ;  /* 0x00007610ff077816 */ /* 0x000fe20000000007 */
[----:B------:R-:W-:Y:S01]  /*16820*/  BAR.SYNC.DEFER_BLOCKING 0x0 ;  /* 0x0000000000007b1d */ /* 0x000fe20000010000 */
[----:B0-----:R-:W-:-:S04]  /*16830*/  @!P5 LOP3.LUT R3, R3, R2, RZ, 0x3c, !PT ;  /* 0x000000020303d212 */ /* 0x001fc800078e3cff */
[----:B------:R-:W-:-:S04]  /*16840*/  @!P5 LOP3.LUT R2, R3, R2, RZ, 0x3c, !PT ;  /* 0x000000020302d212 */ /* 0x000fc800078e3cff */
[----:B------:R-:W-:-:S05]  /*16850*/  @!P5 LOP3.LUT R3, R3, R2, RZ, 0x3c, !PT ;  /* 0x000000020303d212 */ /* 0x000fca00078e3cff */
[----:B------:R-:W4:Y:S04]  /*16860*/  @!P5 LDG.E.U16 R7, desc[UR12][R2.64] ;  /* 0x0000000c0207d981 */ /* 0x000f28000c1e1500 */
[----:B----4-:R0:W-:Y:S04]  /*16870*/  STL [R1+0x294], R7 ;  /* 0x0002940701007387 */ /* 0x0101e80000100800 */
[----:B0-----:R-:W4:Y:S04]  /*16880*/  LDL.LU R7, [R1+0x1b6c] ;  /* 0x001b6c0001077983 */ /* 0x001f280000300800 */
[----:B------:R-:W2:Y:S04]  /*16890*/  LDL R2, [R1+0xa94] ;  /* 0x000a940001027983 */ /* 0x000ea80000100800 */
[----:B------:R-:W2:Y:S01]  /*168a0*/  LDL R3, [R1+0xa98] ;  /* 0x000a980001037983 */ /* 0x000ea20000100800 */
[----:B---3--:R-:W-:-:S02]  /*168b0*/  PRMT R8, RZ, 0x7610, R8 ;  /* 0x00007610ff087816 */ /* 0x008fc40000000008 */
[----:B--2---:R-:W-:-:S04]  /*168c0*/  @!P5 LOP3.LUT R3, R3, R2, RZ, 0x3c, !PT ;  /* 0x000000020303d212 */ /* 0x004fc800078e3cff */
[----:B------:R-:W-:-:S04]  /*168d0*/  @!P5 LOP3.LUT R2, R3, R2, RZ, 0x3c, !PT ;  /* 0x000000020302d212 */ /* 0x000fc800078e3cff */
[----:B------:R-:W-:-:S05]  /*168e0*/  @!P5 LOP3.LUT R3, R3, R2, RZ, 0x3c, !PT ;  /* 0x000000020303d212 */ /* 0x000fca00078e3cff */
[----:B------:R-:W2:Y:S04]  /*168f0*/  @!P5 LDG.E.U16 R8, desc[UR12][R2.64] ;  /* 0x0000000c0208d981 */ /* 0x000ea8000c1e1500 */
        /* <DEDUP_REMOVED lines=8> */
[----:B------:R-:W3:Y:S04]  /*16980*/  @!P6 LDG.E.U16 R7, desc[UR12][R2.64] ;  /* 0x0000000c0207e981 */ /* 0x000ee8000c1e1500 */
[----:B---3--:R0:W-:Y:S04]  /*16990*/  STL [R1+0x19c], R7 ;  /* 0x00019c0701007387 */ /* 0x0081e80000100800 */
[----:B0-----:R-:W3:Y:S04]  /*169a0*/  LDL.LU R7, [R1+0x1b64] ;  /* 0x001b640001077983 */ /* 0x001ee80000300800 */
[----:B------:R-:W4:Y:S04]  /*169b0*/  LDL R2, [R1+0xa14] ;  /* 0x000a140001027983 */ /* 0x000f280000100800 */
[----:B------:R-:W4:Y:S01]  /*169c0*/  LDL R3, [R1+0xa18] ;  /* 0x000a180001037983 */ /* 0x000f220000100800 */
[----:B--2---:R-:W-:-:S02]  /*169d0*/  PRMT R8, RZ, 0x7610, R8 ;  /* 0x00007610ff087816 */ /* 0x004fc40000000008 */
[----:B----4-:R-:W-:-:S04]  /*169e0*/  @!P5 LOP3.LUT R3, R3, R2, RZ, 0x3c, !PT ;  /* 0x000000020303d212 */ /* 0x010fc800078e3cff */
[----:B------:R-:W-:-:S04]  /*169f0*/  @!P5 LOP3.LUT R2, R3, R2, RZ, 0x3c, !PT ;  /* 0x000000020302d212 */ /* 0x000fc800078e3cff */
[----:B------:R-:W-:-:S05]  /*16a00*/  @!P5 LOP3.LUT R3, R3, R2, RZ, 0x3c, !PT ;  /* 0x000000020303d212 */ /* 0x000fca00078e3cff */
[----:B------:R-:W2:Y:S04]  /*16a10*/  @!P5 LDG.E.U16 R8, desc[UR12][R2.64] ;  /* 0x0000000c0208d981 */ /* 0x000ea8000c1e1500 */
[----:B--2---:R0:W-:Y:S04]  /*16a20*/  STL [R1+0x1a4], R8 ;  /* 0x0001a40801007387 */ /* 0x0041e80000100800 */
[----:B0-----:R-:W2:Y:S04]  /*16a30*/  LDL.LU R8, [R1+0x1b60] ;  /* 0x001b600001087983 */ /* 0x001ea80000300800 */
[----:B------:R-:W4:Y:S04]  /*16a40*/  LDL R2, [R1+0xa0c] ;  /* 0x000a0c0001027983 */ /* 0x000f280000100800 */
[----:B------:R-:W4:Y:S01]  /*16a50*/  LDL R3, [R1+0xa10] ;  /* 0x000a100001037983 */ /* 0x000f220000100800 */
[----:B---3--:R-:W-:-:S02]  /*16a60*/  PRMT R7, RZ, 0x7610, R7 ;  /* 0x00007610ff077816 */ /* 0x008fc40000000007 */
[----:B----4-:R-:W-:-:S04]  /*16a70*/  @!P6 LOP3.LUT R3, R3, R2, RZ, 0x3c, !PT ;  /* 0x000000020303e212 */ /* 0x010fc800078e3cff */
        /* <DEDUP_REMOVED lines=410> */
[----:B--2---:R-:W-:Y:S02]  /*18420*/  PRMT R8, RZ, 0x7610, R8 ;  /* 0x00007610ff087816 */ /* 0x004fe40000000008 */
[----:B0-----:R-:W-:-:S04]  /*18430*/  @!P6 LOP3.LUT R3, R3, R2, RZ, 0x3c, !PT ;  /* 0x000000020303e212 */ /* 0x001fc800078e3cff */
[----:B------:R-:W-:-:S04]  /*18440*/  @!P6 LOP3.LUT R2, R3, R2, RZ, 0x3c, !PT ;  /* 0x000000020302e212 */ /* 0x000fc800078e3cff */
[----:B------:R-:W-:-:S05]  /*18450*/  @!P6 LOP3.LUT R3, R3, R2, RZ, 0x3c, !PT ;  /* 0x000000020303e212 */ /* 0x000fca00078e3cff */
[----:B------:R-:W2:Y:S04]  /*18460*/  @!P6 LDG.E.U16 R8, desc[UR12][R2.64] ;  /* 0x0000000c0208e981 */ /* 0x000ea8000c1e1500 */
[----:B----4-:R0:W-:Y:S04]  /*18470*/  STL [R1+0xec], R24 ;  /* 0x0000ec1801007387 */ /* 0x0101e80000100800 */
[----:B0-----:R-:W4:Y:S04]  /*18480*/  LDL R24, [R1+0x508] ;  /* 0x0005080001187983 */ /* 0x001f280000100800 */
[----:B--2---:R0:W-:Y:S04]  /*18490*/  STL [R1+0xe8], R8 ;  /* 0x0000e80801007387 */ /* 0x0041e80000100800 */
[----:B0-----:R-:W2:Y:S04]  /*184a0*/  LDL.LU R8, [R1+0x1aa8] ;  /* 0x001aa80001087983 */ /* 0x001ea80000300800 */
[----:B------:R-:W3:Y:S04]  /*184b0*/  LDL R2, [R1+0x604] ;  /* 0x0006040001027983 */ /* 0x000ee80000100800 */
[----:B------:R-:W3:Y:S01]  /*184c0*/  LDL R3, [R1+0x608] ;  /* 0x0006080001037983 */ /* 0x000ee20000100800 */
[----:B--2---:R-:W-:-:S02]  /*184d0*/  PRMT R8, RZ, 0x7610, R8 ;  /* 0x00007610ff087816 */ /* 0x004fc40000000008 */
[----:B---3--:R-:W-:-:S04]  /*184e0*/  @!P5 LOP3.LUT R3, R3, R2, RZ, 0x3c, !PT ;  /* 0x000000020303d212 */ /* 0x008fc800078e3cff */
[----:B------:R-:W-:-:S04]  /*184f0*/  @!P5 LOP3.LUT R2, R3, R2, RZ, 0x3c, !PT ;  /* 0x000000020302d212 */ /* 0x000fc800078e3cff */
[----:B------:R-:W-:-:S05]  /*18500*/  @!P5 LOP3.LUT R3, R3, R2, RZ, 0x3c, !PT ;  /* 0x000000020303d212 */ /* 0x000fca00078e3cff */
[----:B------:R-:W2:Y:S04]  /*18510*/  @!P5 LDG.E.U16 R8, desc[UR12][R2.64] ;  /* 0x0000000c0208d981 */ /* 0x000ea8000c1e1500 */
        /* <DEDUP_REMOVED lines=26> */
[----:B------:R-:W2:Y:S01]  /*186c0*/  @!P6 LDG.E.U16 R8, desc[UR12][R2.64] ;  /* 0x0000000c0208e981 */ /* 0x000ea2000c1e1500 */
[----:B------:R-:W-:-:S03]  /*186d0*/  PRMT R22, RZ, 0x7610, R22 ;  /* 0x00007610ff167816 */ /* 0x000fc60000000016 */
[----:B--2---:R0:W-:Y:S04]  /*186e0*/  STL [R1+0xd8], R8 ;  /* 0x0000d80801007387 */ /* 0x0041e80000100800 */
[----:B0-----:R-:W2:Y:S04]  /*186f0*/  LDL.LU R8, [R1+0x1a98] ;  /* 0x001a980001087983 */ /* 0x001ea80000300800 */
[----:B------:R-:W3:Y:S01]  /*18700*/  LDL R3, [R1+0x504] ;  /* 0x0005040001037983 */ /* 0x000ee20000100800 */
[----:B----4-:R-:W-:-:S03]  /*18710*/  @!P5 IMAD.MOV.U32 R2, RZ, RZ, R24 ;  /* 0x000000ffff02d224 */ /* 0x010fc600078e0018 */
[----:B------:R-:W4:Y:S04]  /*18720*/  LDL R24, [R1+0x384] ;  /* 0x0003840001187983 */ /* 0x000f280000100800 */
[----:B---3--:R0:W3:Y:S04]  /*18730*/  @!P5 LDG.E.U16 R22, desc[UR12][R2.64] ;  /* 0x0000000c0216d981 */ /* 0x0080e8000c1e1500 */
[----:B------:R-:W0:Y:S04]  /*18740*/  LDL R2, [R1+0x4fc] ;  /* 0x0004fc0001027983 */ /* 0x000e280000100800 */
[----:B------:R-:W0:Y:S01]  /*18750*/  LDL R3, [R1+0x500] ;  /* 0x0005000001037983 */ /* 0x000e220000100800 */
[----:B--2---:R-:W-:-:S02]  /*18760*/  PRMT R8, RZ, 0x7610, R8 ;  /* 0x00007610ff087816 */ /* 0x004fc40000000008 */
[----:B0-----:R-:W-:-:S04]  /*18770*/  @!P6 LOP3.LUT R3, R3, R2, RZ, 0x3c, !PT ;  /* 0x000000020303e212 */ /* 0x001fc800078e3cff */
[----:B------:R-:W-:-:S04]  /*18780*/  @!P6 LOP3.LUT R2, R3, R2, RZ, 0x3c, !PT ;  /* 0x000000020302e212 */ /* 0x000fc800078e3cff */
[----:B------:R-:W-:-:S05]  /*18790*/  @!P6 LOP3.LUT R3, R3, R2, RZ, 0x3c, !PT ;  /* 0x000000020303e212 */ /* 0x000fca00078e3cff */
[----:B------:R-:W2:Y:S04]  /*187a0*/  @!P6 LDG.E.U16 R8, desc[UR12][R2.64] ;  /* 0x0000000c0208e981 */ /* 0x000ea8000c1e1500 */
[----:B---3--:R0:W-:Y:S04]  /*187b0*/  STL [R1+0xd4], R22 ;  /* 0x0000d41601007387 */ /* 0x0081e80000100800 */
[----:B0-----:R-:W3:Y:S04]  /*187c0*/  LDL R22, [R1+0x388] ;  /* 0x0003880001167983 */ /* 0x001ee80000100800 */
        /* <DEDUP_REMOVED lines=35> */
[----:B------:R3:W4:Y:S01]  /*18a00*/  @!P6 LDG.E.U16 R7, desc[UR12][R2.64] ;  /* 0x0000000c0207e981 */ /* 0x000722000c1e1500 */
[----:B--2---:R-:W-:Y:S01]  /*18a10*/  PRMT R8, RZ, 0x7610, R8 ;  /* 0x00007610ff087816 */ /* 0x004fe20000000008 */
[----:B---3--:R-:W-:Y:S02]  /*18a20*/  @!P5 IMAD.MOV.U32 R2, RZ, RZ, R22 ;  /* 0x000000ffff02d224 */ /* 0x008fe400078e0016 */
[----:B------:R-:W-:-:S05]  /*18a30*/  @!P5 IMAD.MOV.U32 R3, RZ, RZ, R24 ;  /* 0x000000ffff03d224 */ /* 0x000fca00078e0018 */
[----:B------:R-:W2:Y:S04]  /*18a40*/  @!P5 LDG.E.U16 R8, desc[UR12][R2.64] ;  /* 0x0000000c0208d981 */ /* 0x000ea8000c1e1500 */
[----:B----4-:R0:W-:Y:S04]  /*18a50*/  STL [R1+0xc0], R7 ;  /* 0x0000c00701007387 */ /* 0x0101e80000100800 */
[----:B0-----:R-:W3:Y:S04]  /*18a60*/  LDL.LU R7, [R1+0x1a84] ;  /* 0x001a840001077983 */ /* 0x001ee80000300800 */
[----:B------:R-:W4:Y:S04]  /*18a70*/  LDL R2, [R1+0x37c] ;  /* 0x00037c0001027983 */ /* 0x000f280000100800 */
[----:B------:R-:W4:Y:S04]  /*18a80*/  LDL R3, [R1+0x380] ;  /* 0x0003800001037983 */ /* 0x000f280000100800 */
[----:B------:R-:W4:Y:S04]  /*18a90*/  LDL R24, [R1+0x2fc] ;  /* 0x0002fc0001187983 */ /* 0x000f280000100800 */
[----:B------:R-:W4:Y:S04]  /*18aa0*/  LDL R22, [R1+0x300] ;  /* 0x0003000001167983 */ /* 0x000f280000100800 */
[----:B--2---:R0:W-:Y:S01]  /*18ab0*/  STL [R1+0x19d0], R8 ;  /* 0x0019d00801007387 */ /* 0x0041e20000100800 */
[----:B---3--:R-:W-:-:S02]  /*18ac0*/  PRMT R7, RZ, 0x7610, R7 ;  /* 0x00007610ff077816 */ /* 0x008fc40000000007 */
[----:B----4-:R-:W-:-:S04]  /*18ad0*/  @!P6 LOP3.LUT R3, R3, R2, RZ, 0x3c, !PT ;  /* 0x000000020303e212 */ /* 0x010fc800078e3cff */
[----:B------:R-:W-:-:S04]  /*18ae0*/  @!P6 LOP3.LUT R2, R3, R2, RZ, 0x3c, !PT ;  /* 0x000000020302e212 */ /* 0x000fc800078e3cff */
[----:B------:R-:W-:-:S05]  /*18af0*/  @!P6 LOP3.LUT R3, R3, R2, RZ, 0x3c, !PT ;  /* 0x000000020303e212 */ /* 0x000fca00078e3cff */
[----:B------:R1:W2:Y:S04]  /*18b00*/  @!P6 LDG.E.U16 R7, desc[UR12][R2.64] ;  /* 0x0000000c0207e981 */ /* 0x0002a8000c1e1500 */
[----:B------:R-:W1:Y:S04]  /*18b10*/  LDL R2, [R1+0x304] ;  /* 0x0003040001027983 */ /* 0x000e680000100800 */
[----:B------:R-:W1:Y:S01]  /*18b20*/  LDL R3, [R1+0x308] ;  /* 0x0003080001037983 */ /* 0x000e620000100800 */
[----:B------:R-:W-:Y:S01]  /*18b30*/  PRMT R6, RZ, 0x7610, R6 ;  /* 0x00007610ff067816 */ /* 0x000fe20000000006 */
[----:B0-----:R-:W0:Y:S01]  /*18b40*/  S2R R8, SR_TID.X ;  /* 0x0000000000087919 */ /* 0x001e220000002100 */
[----:B-1----:R-:W-:-:S04]  /*18b50*/  @!P5 LOP3.LUT R3, R3, R2, RZ, 0x3c, !PT ;  /* 0x000000020303d212 */ /* 0x002fc800078e3cff */
[----:B------:R-:W-:-:S04]  /*18b60*/  @!P5 LOP3.LUT R2, R3, R2, RZ, 0x3c, !PT ;  /* 0x000000020302d212 */ /* 0x000fc800078e3cff */
[----:B------:R-:W-:-:S05]  /*18b70*/  @!P5 LOP3.LUT R3, R3, R2, RZ, 0x3c, !PT ;  /* 0x000000020303d212 */ /* 0x000fca00078e3cff */
[----:B------:R1:W3:Y:S02]  /*18b80*/  @!P5 LDG.E.U16 R6, desc[UR12][R2.64] ;  /* 0x0000000c0206d981 */ /* 0x0002e4000c1e1500 */
[----:B-1----:R-:W1:Y:S01]  /*18b90*/  S2R R3, SR_TID.X ;  /* 0x0000000000037919 */ /* 0x002e620000002100 */
[----:B0-----:R-:W-:-:S04]  /*18ba0*/  SHF.R.S32.HI R8, RZ, 0x6, R8 ;  /* 0x00000006ff087819 */ /* 0x001fc80000011408 */
[----:B------:R-:W-:-:S04]  /*18bb0*/  SGXT R8, R8, 0x1 ;  /* 0x000000010808781a */ /* 0x000fc80000000200 */
[----:B------:R-:W-:Y:S01]  /*18bc0*/  LOP3.LUT R8, R8, 0x90, RZ, 0xc0, !PT ;  /* 0x0000009008087812 */ /* 0x000fe200078ec0ff */
[----:B------:R-:W-:Y:S01]  /*18bd0*/  @!P6 IMAD.MOV.U32 R2, RZ, RZ, R22 ;  /* 0x000000ffff02e224 */ /* 0x000fe200078e0016 */
[----:B--2---:R-:W-:Y:S01]  /*18be0*/  STL [R1+0x19d4], R7 ;  /* 0x0019d40701007387 */ /* 0x004fe20000100800 */
[----:B-1----:R-:W-:-:S05]  /*18bf0*/  IMAD.SHL.U32 R3, R3, 0x2, RZ ;  /* 0x0000000203037824 */ /* 0x002fca00078e00ff */
[----:B------:R-:W-:Y:S01]  /*18c00*/  LOP3.LUT R8, R8, 0x7e, R3, 0x78, !PT ;  /* 0x0000007e08087812 */ /* 0x000fe200078e7803 */
[----:B------:R-:W-:-:S04]  /*18c10*/  @!P6 IMAD.MOV.U32 R3, RZ, RZ, R24 ;  /* 0x000000ffff03e224 */ /* 0x000fc800078e0018 */
[----:B------:R0:W-:Y:S02]  /*18c20*/  STS.U16 [R8+UR4+0x10000], R5 ;  /* 0x0100000508007988 */ /* 0x0001e40008000404 */
[----:B0-----:R-:W-:-:S06]  /*18c30*/  PRMT R5, RZ, 0x7610, R5 ;  /* 0x00007610ff057816 */ /* 0x001fcc0000000005 */
[----:B------:R0:W2:Y:S04]  /*18c40*/  @!P6 LDG.E.U16 R5, desc[UR12][R2.64] ;  /* 0x0000000c0205e981 */ /* 0x0000a8000c1e1500 */
[----:B---3--:R-:W-:Y:S04]  /*18c50*/  STL [R1+0x19d8], R6 ;  /* 0x0019d80601007387 */ /* 0x008fe80000100800 */
[----:B------:R-:W-:Y:S04]  /*18c60*/  STL [R1+0x1a1c], R6 ;  /* 0x001a1c0601007387 */ /* 0x000fe80000100800 */
[----:B------:R-:W-:Y:S04]  /*18c70*/  STL [R1+0x1a20], R6 ;  /* 0x001a200601007387 */ /* 0x000fe80000100800 */
[----:B------:R-:W0:Y:S04]  /*18c80*/  LDL R2, [R1+0xa74] ;  /* 0x000a740001027983 */ /* 0x000e280000100800 */
[----:B------:R-:W0:Y:S01]  /*18c90*/  LDL R3, [R1+0xa78] ;  /* 0x000a780001037983 */ /* 0x000e220000100800 */
[----:B------:R-:W-:-:S03]  /*18ca0*/  PRMT R14, RZ, 0x7610, R14 ;  /* 0x00007610ff0e7816 */ /* 0x000fc6000000000e */
[----:B------:R-:W3:Y:S04]  /*18cb0*/  LDL R24, [R1+0x9f4] ;  /* 0x0009f40001187983 */ /* 0x000ee80000100800 */
[----:B------:R-:W4:Y:S01]  /*18cc0*/  LDL R22, [R1+0x9f8] ;  /* 0x0009f80001167983 */ /* 0x000f220000100800 */
[----:B0-----:R-:W-:-:S04]  /*18cd0*/  @!P5 LOP3.LUT R3, R3, R2, RZ, 0x3c, !PT ;  /* 0x000000020303d212 */ /* 0x001fc800078e3cff */
[----:B------:R-:W-:-:S04]  /*18ce0*/  @!P5 LOP3.LUT R2, R3, R2, RZ, 0x3c, !PT ;  /* 0x000000020302d212 */ /* 0x000fc800078e3cff */
[----:B------:R-:W-:-:S05]  /*18cf0*/  @!P5 LOP3.LUT R3, R3, R2, RZ, 0x3c, !PT ;  /* 0x000000020303d212 */ /* 0x000fca00078e3cff */
[----:B------:R-:W3:Y:S04]  /*18d00*/  @!P5 LDG.E.U16 R14, desc[UR12][R2.64] ;  /* 0x0000000c020ed981 */ /* 0x000ee8000c1e1500 */
[----:B--2---:R-:W-:Y:S04]  /*18d10*/  STL [R1+0x19dc], R5 ;  /* 0x0019dc0501007387 */ /* 0x004fe80000100800 */
[----:B------:R-:W-:Y:S04]  /*18d20*/  STL [R1+0x1a00], R5 ;  /* 0x001a000501007387 */ /* 0x000fe80000100800 */
[----:B------:R-:W-:Y:S04]  /*18d30*/  STL [R1+0x1a04], R5 ;  /* 0x001a040501007387 */ /* 0x000fe80000100800 */
[----:B------:R-:W-:Y:S04]  /*18d40*/  STL [R1+0x1a24], R15 ;  /* 0x001a240f01007387 */ /* 0x000fe80000100800 */
[----:B------:R-:W-:Y:S04]  /*18d50*/  STL [R1+0x1a28], R15 ;  /* 0x001a280f01007387 */ /* 0x000fe80000100800 */
[----:B------:R-:W-:Y:S04]  /*18d60*/  STL [R1+0x1a2c], R15 ;  /* 0x001a2c0f01007387 */ /* 0x000fe80000100800 */
[----:B---3--:R0:W-:Y:S04]  /*18d70*/  STL [R1+0xbc], R14 ;  /* 0x0000bc0e01007387 */ /* 0x0081e80000100800 */
[----:B0-----:R-:W2:Y:S04]  /*18d80*/  LDL.LU R14, [R1+0x1a80] ;  /* 0x001a8000010e7983 */ /* 0x001ea80000300800 */
[----:B------:R-:W3:Y:S04]  /*18d90*/  LDL R2, [R1+0xa6c] ;  /* 0x000a6c0001027983 */ /* 0x000ee80000100800 */
[----:B------:R-:W3:Y:S01]  /*18da0*/  LDL R3, [R1+0xa70] ;  /* 0x000a700001037983 */ /* 0x000ee20000100800 */
[----:B------:R-:W-:-:S02]  /*18db0*/  PRMT R28, RZ, 0x7610, R28 ;  /* 0x00007610ff1c7816 */ /* 0x000fc4000000001c */
[----:B------:R-:W-:Y:S01]  /*18dc0*/  PRMT R21, RZ, 0x7610, R21 ;  /* 0x00007610ff157816 */ /* 0x000fe20000000015 */
[----:B------:R-:W-:Y:S04]  /*18dd0*/  STL [R1+0x1a0c], R13 ;  /* 0x001a0c0d01007387 */ /* 0x000fe80000100800 */
[----:B------:R-:W-:Y:S04]  /*18de0*/  STL [R1+0x1a10], R13 ;  /* 0x001a100d01007387 */ /* 0x000fe80000100800 */
[----:B------:R-:W-:Y:S01]  /*18df0*/  STL [R1+0x1a14], R13 ;  /* 0x001a140d01007387 */ /* 0x000fe20000100800 */
[----:B---3--:R-:W-:-:S04]  /*18e00*/  @!P6 LOP3.LUT R3, R3, R2, RZ, 0x3c, !PT ;  /* 0x000000020303e212 */ /* 0x008fc800078e3cff */
[----:B------:R-:W-:-:S04]  /*18e10*/  @!P6 LOP3.LUT R2, R3, R2, RZ, 0x3c, !PT ;  /* 0x000000020302e212 */ /* 0x000fc800078e3cff */
[----:B------:R-:W-:-:S05]  /*18e20*/  @!P6 LOP3.LUT R3, R3, R2, RZ, 0x3c, !PT ;  /* 0x000000020303e212 */ /* 0x000fca00078e3cff */
[----:B------:R4:W3:Y:S02]  /*18e30*/  @!P6 LDG.E.U16 R28, desc[UR12][R2.64] ;  /* 0x0000000c021ce981 */ /* 0x0008e4000c1e1500 */
[----:B----4-:R-:W-:Y:S02]  /*18e40*/  @!P5 IMAD.MOV.U32 R2, RZ, RZ, R22 ;  /* 0x000000ffff02d224 */ /* 0x010fe400078e0016 */
[----:B------:R-:W-:-:S05]  /*18e50*/  @!P5 IMAD.MOV.U32 R3, RZ, RZ, R24 ;  /* 0x000000ffff03d224 */ /* 0x000fca00078e0018 */
[----:B------:R-:W4:Y:S04]  /*18e60*/  @!P5 LDG.E.U16 R21, desc[UR12][R2.64] ;  /* 0x0000000c0215d981 */ /* 0x000f28000c1e1500 */
[----:B------:R-:W2:Y:S04]  /*18e70*/  LDL R2, [R1+0x9ec] ;  /* 0x0009ec0001027983 */ /* 0x000ea80000100800 */
[----:B------:R-:W2:Y:S01]  /*18e80*/  LDL R3, [R1+0x9f0] ;  /* 0x0009f00001037983 */ /* 0x000ea20000100800 */
[----:B------:R-:W-:-:S03]  /*18e90*/  PRMT R25, RZ, 0x7610, R25 ;  /* 0x00007610ff197816 */ /* 0x000fc60000000019 */
[----:B---3--:R0:W-:Y:S04]  /*18ea0*/  STL [R1+0xb8], R28 ;  /* 0x0000b81c01007387 */ /* 0x0081e80000100800 */
[----:B0-----:R-:W3:Y:S04]  /*18eb0*/  LDL R28, [R1+0x978] ;  /* 0x00097800011c7983 */ /* 0x001ee80000100800 */
[----:B----4-:R0:W-:Y:S04]  /*18ec0*/  STL [R1+0xb4], R21 ;  /* 0x0000b41501007387 */ /* 0x0101e80000100800 */
[----:B0-----:R-:W4:Y:S01]  /*18ed0*/  LDL.LU R21, [R1+0x18] ;  /* 0x0000180001157983 */ /* 0x001f220000300800 */
[----:B--2---:R-:W-:-:S03]  /*18ee0*/  @!P6 LOP3.LUT R3, R3, R2, RZ, 0x3c, !PT ;  /* 0x000000020303e212 */ /* 0x004fc600078e3cff */
[----:B------:R-:W2:Y:S01]  /*18ef0*/  LDL.LU R22, [R1+0x1c] ;  /* 0x00001c0001167983 */ /* 0x000ea20000300800 */
[----:B------:R-:W-:-:S03]  /*18f00*/  @!P6 LOP3.LUT R2, R3, R2, RZ, 0x3c, !PT ;  /* 0x000000020302e212 */ /* 0x000fc600078e3cff */
[----:B------:R-:W2:Y:S01]  /*18f10*/  LDL.LU R24, [R1+0x14] ;  /* 0x0000140001187983 */ /* 0x000ea20000300800 */
[----:B------:R-:W-:-:S03]  /*18f20*/  @!P6 LOP3.LUT R3, R3, R2, RZ, 0x3c, !PT ;  /* 0x000000020303e212 */ /* 0x000fc600078e3cff */
[----:B------:R-:W-:Y:S04]  /*18f30*/  STL [R1+0x19f8], R12 ;  /* 0x0019f80c01007387 */ /* 0x000fe80000100800 */
[----:B------:R-:W-:Y:S04]  /*18f40*/  STL [R1+0x19fc], R12 ;  /* 0x0019fc0c01007387 */ /* 0x000fe80000100800 */
[----:B------:R-:W-:Y:S04]  /*18f50*/  STL [R1+0x1a08], R12 ;  /* 0x001a080c01007387 */ /* 0x000fe80000100800 */
[----:B------:R-:W-:Y:S04]  /*18f60*/  STL [R1+0x1a18], R12 ;  /* 0x001a180c01007387 */ /* 0x000fe80000100800 */
[----:B------:R-:W-:Y:S04]  /*18f70*/  STL [R1+0x1a30], R12 ;  /* 0x001a300c01007387 */ /* 0x000fe80000100800 */
[----:B------:R3:W4:Y:S04]  /*18f80*/  @!P6 LDG.E.U16 R25, desc[UR12][R2.64] ;  /* 0x0000000c0219e981 */ /* 0x000728000c1e1500 */
[----:B------:R-:W-:Y:S04]  /*18f90*/  STL [R1+0x1a34], R12 ;  /* 0x001a340c01007387 */ /* 0x000fe80000100800 */
[----:B------:R-:W2:Y:S01]  /*18fa0*/  LDL R3, [R1+0x974] ;  /* 0x0009740001037983 */ /* 0x000ea20000100800 */
[----:B------:R-:W-:Y:S01]  /*18fb0*/  PRMT R26, RZ, 0x7610, R26 ;  /* 0x00007610ff1a7816 */ /* 0x000fe2000000001a */
[----:B---3--:R-:W-:-:S02]  /*18fc0*/  @!P5 IMAD.MOV.U32 R2, RZ, RZ, R28 ;  /* 0x000000ffff02d224 */ /* 0x008fc400078e001c */
[----:B----4-:R0:W-:Y:S04]  /*18fd0*/  STL [R1+0xb0], R25 ;  /* 0x0000b01901007387 */ /* 0x0101e80000100800 */
[----:B0-----:R-:W3:Y:S04]  /*18fe0*/  LDL.LU R25, [R1+0x10] ;  /* 0x0000100001197983 */ /* 0x001ee80000300800 */
[----:B------:R-:W4:Y:S04]  /*18ff0*/  LDL.LU R28, [R1+0x8] ;  /* 0x00000800011c7983 */ /* 0x000f280000300800 */
[----:B--2---:R-:W2:Y:S04]  /*19000*/  @!P5 LDG.E.U16 R26, desc[UR12][R2.64] ;  /* 0x0000000c021ad981 */ /* 0x004ea8000c1e1500 */
[----:B------:R-:W3:Y:S04]  /*19010*/  LDL R2, [R1+0x96c] ;  /* 0x00096c0001027983 */ /* 0x000ee80000100800 */
[----:B------:R-:W3:Y:S01]  /*19020*/  LDL R3, [R1+0x970] ;  /* 0x0009700001037983 */ /* 0x000ee20000100800 */
[----:B------:R-:W-:-:S03]  /*19030*/  PRMT R27, RZ, 0x7610, R27 ;  /* 0x00007610ff1b7816 */ /* 0x000fc6000000001b */
[----:B--2---:R0:W-:Y:S04]  /*19040*/  STL [R1+0xac], R26 ;  /* 0x0000ac1a01007387 */ /* 0x0041e80000100800 */
[----:B0-----:R-:W2:Y:S01]  /*19050*/  LDL.LU R26, [R1+0x4] ;  /* 0x00000400011a7983 */ /* 0x001ea20000300800 */
        /* <DEDUP_REMOVED lines=10> */
[----:B------:R-:W4:Y:S04]  /*19100*/  @!P5 LDG.E.U16 R29, desc[UR12][R2.64] ;  /* 0x0000000c021dd981 */ /* 0x000f28000c1e1500 */
[----:B---3--:R0:W-:Y:S04]  /*19110*/  STL [R1+0xa8], R27 ;  /* 0x0000a81b01007387 */ /* 0x0081e80000100800 */
[----:B------:R-:W-:Y:S04]  /*19120*/  STS.U16 [R8+UR4+0x10200], R15 ;  /* 0x0102000f08007988 */ /* 0x000fe80008000404 */
[----:B------:R-:W-:Y:S04]  /*19130*/  STS.U16 [R8+UR4+0x10400], R14 ;  /* 0x0104000e08007988 */ /* 0x000fe80008000404 */
[----:B0-----:R-:W3:Y:S04]  /*19140*/  LDL.LU R27, [R1+0xc] ;  /* 0x00000c00011b7983 */ /* 0x001ee80000300800 */
[----:B------:R-:W2:Y:S04]  /*19150*/  LDL R2, [R1+0x8ec] ;  /* 0x0008ec0001027983 */ /* 0x000ea80000100800 */
[----:B------:R-:W2:Y:S04]  /*19160*/  LDL R3, [R1+0x8f0] ;  /* 0x0008f00001037983 */ /* 0x000ea80000100800 */
[----:B------:R-:W-:Y:S04]  /*19170*/  STS.U16 [R8+UR4+0x10600], R13 ;  /* 0x0106000d08007988 */ /* 0x000fe80008000404 */
[----:B------:R-:W-:Y:S04]  /*19180*/  STS.U16 [R8+UR4+0x10800], R12 ;  /* 0x0108000c08007988 */ /* 0x000fe80008000404 */
[----:B------:R-:W-:Y:S04]  /*19190*/  STS.U16 [R8+UR4+0x10a00], R11 ;  /* 0x010a000b08007988 */ /* 0x000fe80008000404 */
[----:B------:R-:W-:Y:S04]  /*191a0*/  STS.U16 [R8+UR4+0x10c00], R10 ;  /* 0x010c000a08007988 */ /* 0x000fe80008000404 */
[----:B------:R-:W-:Y:S04]  /*191b0*/  STS.U16 [R8+UR4+0x10e00], R9 ;  /* 0x010e000908007988 */ /* 0x000fe80008000404 */
[----:B------:R-:W-:Y:S04]  /*191c0*/  STS.U16 [R8+UR4+0x11000], R21 ;  /* 0x0110001508007988 */ /* 0x000fe80008000404 */
[----:B----4-:R0:W-:Y:S04]  /*191d0*/  STL [R1+0xa4], R29 ;  /* 0x0000a41d01007387 */ /* 0x0101e80000100800 */
[----:B0-----:R-:W4:Y:S04]  /*191e0*/  LDL.LU R29, [R1] ;  /* 0x00000000011d7983 */ /* 0x001f280000300800 */
[----:B------:R-:W3:Y:S01]  /*191f0*/  LDL.LU R21, [R1+0x1a7c] ;  /* 0x001a7c0001157983 */ /* 0x000ee20000300800 */
[----:B--2---:R-:W-:-:S04]  /*19200*/  @!P6 LOP3.LUT R3, R3, R2, RZ, 0x3c, !PT ;  /* 0x000000020303e212 */ /* 0x004fc800078e3cff */
[----:B------:R-:W-:-:S04]  /*19210*/  @!P6 LOP3.LUT R2, R3, R2, RZ, 0x3c, !PT ;  /* 0x000000020302e212 */ /* 0x000fc800078e3cff */
[----:B------:R-:W-:Y:S02]  /*19220*/  @!P6 LOP3.LUT R3, R3, R2, RZ, 0x3c, !PT ;  /* 0x000000020303e212 */ /* 0x000fe400078e3cff */
[----:B---3--:R-:W-:-:S06]  /*19230*/  PRMT R21, RZ, 0x7610, R21 ;  /* 0x00007610ff157816 */ /* 0x008fcc0000000015 */
[----:B------:R-:W2:Y:S04]  /*19240*/  @!P6 LDG.E.U16 R21, desc[UR12][R2.64] ;  /* 0x0000000c0215e981 */ /* 0x000ea8000c1e1500 */
[----:B------:R-:W-:Y:S04]  /*19250*/  STS.U16 [R8+UR4+0x11200], R22 ;  /* 0x0112001608007988 */ /* 0x000fe80008000404 */
[----:B--2---:R0:W-:Y:S04]  /*19260*/  STL [R1+0xa0], R21 ;  /* 0x0000a01501007387 */ /* 0x0041e80000100800 */
[----:B0-----:R-:W2:Y:S04]  /*19270*/  LDL.LU R21, [R1+0x1a78] ;  /* 0x001a780001157983 */ /* 0x001ea80000300800 */
[----:B------:R-:W3:Y:S04]  /*19280*/  LDL R2, [R1+0x874] ;  /* 0x0008740001027983 */ /* 0x000ee80000100800 */
[----:B------:R-:W3:Y:S04]  /*19290*/  LDL R3, [R1+0x878] ;  /* 0x0008780001037983 */ /* 0x000ee80000100800 */
[----:B------:R-:W4:Y:S01]  /*192a0*/  LDL.LU R22, [R1+0x1a74] ;  /* 0x001a740001167983 */ /* 0x000f220000300800 */
[----:B---3--:R-:W-:-:S04]  /*192b0*/  @!P5 LOP3.LUT R3, R3, R2, RZ, 0x3c, !PT ;  /* 0x000000020303d212 */ /* 0x008fc800078e3cff */
[C---:B------:R-:W-:Y:S02]  /*192c0*/  @!P5 LOP3.LUT R2, R3.reuse, R2, RZ, 0x3c, !PT ;  /* 0x000000020302d212 */ /* 0x040fe400078e3cff */
[----:B----4-:R-:W-:Y:S02]  /*192d0*/  PRMT R22, RZ, 0x7610, R22 ;  /* 0x00007610ff167816 */ /* 0x010fe40000000016 */
[----:B------:R-:W-:-:S05]  /*192e0*/  @!P5 LOP3.LUT R3, R3, R2, RZ, 0x3c, !PT ;  /* 0x000000020303d212 */ /* 0x000fca00078e3cff */
[----:B------:R-:W3:Y:S04]  /*192f0*/  @!P5 LDG.E.U16 R22, desc[UR12][R2.64] ;  /* 0x0000000c0216d981 */ /* 0x000ee8000c1e1500 */
[----:B------:R-:W-:Y:S04]  /*19300*/  STS.U16 [R8+UR4+0x11400], R24 ;  /* 0x0114001808007988 */ /* 0x000fe80008000404 */
[----:B---3--:R0:W-:Y:S04]  /*19310*/  STL [R1+0x9c], R22 ;  /* 0x00009c1601007387 */ /* 0x0081e80000100800 */
[----:B0-----:R-:W3:Y:S04]  /*19320*/  LDL.LU R22, [R1+0x1a70] ;  /* 0x001a700001167983 */ /* 0x001ee80000300800 */
[----:B------:R-:W4:Y:S04]  /*19330*/  LDL R2, [R1+0x86c] ;  /* 0x00086c0001027983 */ /* 0x000f280000100800 */
[----:B------:R-:W4:Y:S04]  /*19340*/  LDL R3, [R1+0x870] ;  /* 0x0008700001037983 */ /* 0x000f280000100800 */
[----:B------:R-:W2:Y:S01]  /*19350*/  LDL.LU R24, [R1+0x1a6c] ;  /* 0x001a6c0001187983 */ /* 0x000ea20000300800 */
[----:B----4-:R-:W-:-:S04]  /*19360*/  @!P6 LOP3.LUT R3, R3, R2, RZ, 0x3c, !PT ;  /* 0x000000020303e212 */ /* 0x010fc800078e3cff */
[C---:B------:R-:W-:Y:S02]  /*19370*/  @!P6 LOP3.LUT R2, R3.reuse, R2, RZ, 0x3c, !PT ;  /* 0x000000020302e212 */ /* 0x040fe400078e3cff */
[----:B--2---:R-:W-:Y:S02]  /*19380*/  PRMT R24, RZ, 0x7610, R24 ;  /* 0x00007610ff187816 */ /* 0x004fe40000000018 */
[----:B------:R-:W-:-:S05]  /*19390*/  @!P6 LOP3.LUT R3, R3, R2, RZ, 0x3c, !PT ;  /* 0x000000020303e212 */ /* 0x000fca00078e3cff */
[----:B------:R-:W2:Y:S04]  /*193a0*/  @!P6 LDG.E.U16 R24, desc[UR12][R2.64] ;  /* 0x0000000c0218e981 */ /* 0x000ea8000c1e1500 */
[----:B------:R-:W-:Y:S04]  /*193b0*/  STS.U16 [R8+UR4+0x11600], R25 ;  /* 0x0116001908007988 */ /* 0x000fe80008000404 */
[----:B--2---:R0:W-:Y:S04]  /*193c0*/  STL [R1+0x98], R24 ;  /* 0x0000981801007387 */ /* 0x0041e80000100800 */
[----:B0-----:R-:W2:Y:S04]  /*193d0*/  LDL.LU R24, [R1+0x1a68] ;  /* 0x001a680001187983 */ /* 0x001ea80000300800 */
[----:B------:R-:W4:Y:S04]  /*193e0*/  LDL R2, [R1+0x7f4] ;  /* 0x0007f40001027983 */ /* 0x000f280000100800 */
[----:B------:R-:W4:Y:S04]  /*193f0*/  LDL R3, [R1+0x7f8] ;  /* 0x0007f80001037983 */ /* 0x000f280000100800 */
[----:B------:R-:W3:Y:S01]  /*19400*/  LDL.LU R25, [R1+0x1a64] ;  /* 0x001a640001197983 */ /* 0x000ee20000300800 */
[----:B----4-:R-:W-:-:S04]  /*19410*/  @!P5 LOP3.LUT R3, R3, R2, RZ, 0x3c, !PT ;  /* 0x000000020303d212 */ /* 0x010fc800078e3cff */
[C---:B------:R-:W-:Y:S02]  /*19420*/  @!P5 LOP3.LUT R2, R3.reuse, R2, RZ, 0x3c, !PT ;  /* 0x000000020302d212 */ /* 0x040fe400078e3cff */
[----:B---3--:R-:W-:Y:S02]  /*19430*/  PRMT R25, RZ, 0x7610, R25 ;  /* 0x00007610ff197816 */ /* 0x008fe40000000019 */
        /* <DEDUP_REMOVED lines=63> */
[----:B------:R-:W4:Y:S04]  /*19830*/  @!P5 LDG.E.U16 R12, desc[UR12][R2.64] ;  /* 0x0000000c020cd981 */ /* 0x000f28000c1e1500 */
[----:B------:R-:W3:Y:S04]  /*19840*/  LDL R2, [R1+0x66c] ;  /* 0x00066c0001027983 */ /* 0x000ee80000100800 */
[----:B------:R-:W3:Y:S01]  /*19850*/  LDL R3, [R1+0x670] ;  /* 0x0006700001037983 */ /* 0x000ee20000100800 */
[----:B------:R-:W-:-:S03]  /*19860*/  PRMT R6, RZ, 0x7610, R6 ;  /* 0x00007610ff067816 */ /* 0x000fc60000000006 */
[----:B----4-:R0:W-:Y:S01]  /*19870*/  STL [R1+0x7c], R12 ;  /* 0x00007c0c01007387 */ /* 0x0101e20000100800 */
[----:B------:R-:W-:-:S03]  /*19880*/  PRMT R11, RZ, 0x7610, R11 ;  /* 0x00007610ff0b7816 */ /* 0x000fc6000000000b */
[----:B0-----:R-:W4:Y:S01]  /*19890*/  LDL R12, [R1+0x578] ;  /* 0x00057800010c7983 */ /* 0x001f220000100800 */
[----:B---3--:R-:W-:-:S04]  /*198a0*/  @!P6 LOP3.LUT R3, R3, R2, RZ, 0x3c, !PT ;  /* 0x000000020303e212 */ /* 0x008fc800078e3cff */
[----:B------:R-:W-:-:S04]  /*198b0*/  @!P6 LOP3.LUT R2, R3, R2, RZ, 0x3c, !PT ;  /* 0x000000020302e212 */ /* 0x000fc800078e3cff */
[----:B------:R-:W-:-:S05]  /*198c0*/  @!P6 LOP3.LUT R3, R3, R2, RZ, 0x3c, !PT ;  /* 0x000000020303e212 */ /* 0x000fca00078e3cff */
[----:B------:R-:W3:Y:S04]  /*198d0*/  @!P6 LDG.E.U16 R6, desc[UR12][R2.64] ;  /* 0x0000000c0206e981 */ /* 0x000ee8000c1e1500 */
[----:B------:R-:W2:Y:S04]  /*198e0*/  LDL R2, [R1+0x5f4] ;  /* 0x0005f40001027983 */ /* 0x000ea80000100800 */
[----:B------:R-:W2:Y:S04]  /*198f0*/  LDL R3, [R1+0x5f8] ;  /* 0x0005f80001037983 */ /* 0x000ea80000100800 */
[----:B---3--:R0:W-:Y:S01]  /*19900*/  STL [R1+0x78], R6 ;  /* 0x0000780601007387 */ /* 0x0081e20000100800 */
[----:B------:R-:W-:-:S03]  /*19910*/  PRMT R24, RZ, 0x7610, R24 ;  /* 0x00007610ff187816 */ /* 0x000fc60000000018 */
[----:B0-----:R-:W3:Y:S01]  /*19920*/  LDL R6, [R1+0x570] ;  /* 0x0005700001067983 */ /* 0x001ee20000100800 */
[----:B--2---:R-:W-:-:S04]  /*19930*/  @!P5 LOP3.LUT R3, R3, R2, RZ, 0x3c, !PT ;  /* 0x000000020303d212 */ /* 0x004fc800078e3cff */
[----:B------:R-:W-:-:S04]  /*19940*/  @!P5 LOP3.LUT R2, R3, R2, RZ, 0x3c, !PT ;  /* 0x000000020302d212 */ /* 0x000fc800078e3cff */
[----:B------:R-:W-:-:S05]  /*19950*/  @!P5 LOP3.LUT R3, R3, R2, RZ, 0x3c, !PT ;  /* 0x000000020303d212 */ /* 0x000fca00078e3cff */
[----:B------:R0:W2:Y:S04]  /*19960*/  @!P5 LDG.E.U16 R11, desc[UR12][R2.64] ;  /* 0x0000000c020bd981 */ /* 0x0000a8000c1e1500 */
[----:B------:R-:W0:Y:S04]  /*19970*/  LDL R2, [R1+0x5ec] ;  /* 0x0005ec0001027983 */ /* 0x000e280000100800 */
[----:B------:R-:W0:Y:S02]  /*19980*/  LDL R3, [R1+0x5f0] ;  /* 0x0005f00001037983 */ /* 0x000e240000100800 */
[----:B0-----:R-:W-:-:S04]  /*19990*/  @!P6 LOP3.LUT R3, R3, R2, RZ, 0x3c, !PT ;  /* 0x000000020303e212 */ /* 0x001fc800078e3cff */
[----:B------:R-:W-:-:S04]  /*199a0*/  @!P6 LOP3.LUT R2, R3, R2, RZ, 0x3c, !PT ;  /* 0x000000020302e212 */ /* 0x000fc800078e3cff */
[----:B------:R-:W-:-:S05]  /*199b0*/  @!P6 LOP3.LUT R3, R3, R2, RZ, 0x3c, !PT ;  /* 0x000000020303e212 */ /* 0x000fca00078e3cff */
[----:B------:R-:W4:Y:S04]  /*199c0*/  @!P6 LDG.E.U16 R24, desc[UR12][R2.64] ;  /* 0x0000000c0218e981 */ /* 0x000f28000c1e1500 */
[----:B--2---:R0:W-:Y:S04]  /*199d0*/  STL [R1+0x74], R11 ;  /* 0x0000740b01007387 */ /* 0x0041e80000100800 */
[----:B0-----:R-:W2:Y:S04]  /*199e0*/  LDL R11, [R1+0x4f8] ;  /* 0x0004f800010b7983 */ /* 0x001ea80000100800 */
[----:B----4-:R0:W-:Y:S04]  /*199f0*/  STL [R1+0x70], R24 ;  /* 0x0000701801007387 */ /* 0x0101e80000100800 */
[----:B0-----:R-:W4:Y:S04]  /*19a00*/  LDL.LU R24, [R1+0x1a38] ;  /* 0x001a380001187983 */ /* 0x001f280000300800 */
[----:B------:R-:W3:Y:S01]  /*19a10*/  LDL R3, [R1+0x574] ;  /* 0x0005740001037983 */ /* 0x000ee20000100800 */
[----:B------:R-:W-:Y:S01]  /*19a20*/  PRMT R7, RZ, 0x7610, R7 ;  /* 0x00007610ff077816 */ /* 0x000fe20000000007 */
[----:B------:R-:W-:Y:S01]  /*19a30*/  @!P5 IMAD.MOV.U32 R2, RZ, RZ, R12 ;  /* 0x000000ffff02d224 */ /* 0x000fe200078e000c */
[----:B------:R-:W-:Y:S01]  /*19a40*/  PRMT R5, RZ, 0x7610, R5 ;  /* 0x00007610ff057816 */ /* 0x000fe20000000005 */
[----:B------:R-:W4:Y:S04]  /*19a50*/  LDL R12, [R1+0x474] ;  /* 0x00047400010c7983 */ /* 0x000f280000100800 */
[----:B---3--:R0:W3:Y:S04]  /*19a60*/  @!P5 LDG.E.U16 R7, desc[UR12][R2.64] ;  /* 0x0000000c0207d981 */ /* 0x0080e8000c1e1500 */
[----:B------:R-:W2:Y:S01]  /*19a70*/  LDL R3, [R1+0x56c] ;  /* 0x00056c0001037983 */ /* 0x000ea20000100800 */
[----:B0-----:R-:W-:-:S03]  /*19a80*/  @!P6 IMAD.MOV.U32 R2, RZ, RZ, R6 ;  /* 0x000000ffff02e224 */ /* 0x001fc600078e0006 */
[----:B---3--:R0:W-:Y:S01]  /*19a90*/  STL [R1+0x6c], R7 ;  /* 0x00006c0701007387 */ /* 0x0081e20000100800 */
[----:B------:R-:W-:-:S03]  /*19aa0*/  PRMT R10, RZ, 0x7610, R10 ;  /* 0x00007610ff0a7816 */ /* 0x000fc6000000000a */
[----:B------:R-:W3:Y:S04]  /*19ab0*/  LDL R6, [R1+0x46c] ;  /* 0x00046c0001067983 */ /* 0x000ee80000100800 */
[----:B--2---:R1:W2:Y:S04]  /*19ac0*/  @!P6 LDG.E.U16 R5, desc[UR12][R2.64] ;  /* 0x0000000c0205e981 */ /* 0x0042a8000c1e1500 */
[----:B0-----:R-:W4:Y:S04]  /*19ad0*/  LDL R7, [R1+0x478] ;  /* 0x0004780001077983 */ /* 0x001f280000100800 */
[----:B------:R-:W3:Y:S01]  /*19ae0*/  LDL R3, [R1+0x4f4] ;  /* 0x0004f40001037983 */ /* 0x000ee20000100800 */
[----:B-1----:R-:W-:-:S03]  /*19af0*/  @!P5 IMAD.MOV.U32 R2, RZ, RZ, R11 ;  /* 0x000000ffff02d224 */ /* 0x002fc600078e000b */
[----:B--2---:R0:W-:Y:S01]  /*19b00*/  STL [R1+0x68], R5 ;  /* 0x0000680501007387 */ /* 0x0041e20000100800 */
[----:B------:R-:W-:-:S03]  /*19b10*/  PRMT R15, RZ, 0x7610, R15 ;  /* 0x00007610ff0f7816 */ /* 0x000fc6000000000f */
[----:B------:R-:W2:Y:S04]  /*19b20*/  LDL R11, [R1+0x3f4] ;  /* 0x0003f400010b7983 */ /* 0x000ea80000100800 */
[----:B---3--:R-:W3:Y:S04]  /*19b30*/  @!P5 LDG.E.U16 R10, desc[UR12][R2.64] ;  /* 0x0000000c020ad981 */ /* 0x008ee8000c1e1500 */
[----:B0-----:R-:W2:Y:S04]  /*19b40*/  LDL R5, [R1+0x470] ;  /* 0x0004700001057983 */ /* 0x001ea80000100800 */
[----:B------:R-:W4:Y:S04]  /*19b50*/  LDL R2, [R1+0x4ec] ;  /* 0x0004ec0001027983 */ /* 0x000f280000100800 */
[----:B------:R-:W4:Y:S01]  /*19b60*/  LDL R3, [R1+0x4f0] ;  /* 0x0004f00001037983 */ /* 0x000f220000100800 */
[----:B------:R-:W-:-:S03]  /*19b70*/  PRMT R14, RZ, 0x7610, R14 ;  /* 0x00007610ff0e7816 */ /* 0x000fc6000000000e */
[----:B---3--:R0:W-:Y:S04]  /*19b80*/  STL [R1+0x64], R10 ;  /* 0x0000640a01007387 */ /* 0x0081e80000100800 */
[----:B0-----:R-:W3:Y:S01]  /*19b90*/  LDL R10, [R1+0x3f8] ;  /* 0x0003f800010a7983 */ /* 0x001ee20000100800 */
[----:B----4-:R-:W-:-:S04]  /*19ba0*/  @!P6 LOP3.LUT R3, R3, R2, RZ, 0x3c, !PT ;  /* 0x000000020303e212 */ /* 0x010fc800078e3cff */
[----:B------:R-:W-:-:S04]  /*19bb0*/  @!P6 LOP3.LUT R2, R3, R2, RZ, 0x3c, !PT ;  /* 0x000000020302e212 */ /* 0x000fc800078e3cff */
[----:B------:R-:W-:-:S05]  /*19bc0*/  @!P6 LOP3.LUT R3, R3, R2, RZ, 0x3c, !PT ;  /* 0x000000020303e212 */ /* 0x000fca00078e3cff */
[----:B------:R0:W4:Y:S02]  /*19bd0*/  @!P6 LDG.E.U16 R15, desc[UR12][R2.64] ;  /* 0x0000000c020fe981 */ /* 0x000124000c1e1500 */
[----:B0-----:R-:W-:Y:S02]  /*19be0*/  @!P5 IMAD.MOV.U32 R2, RZ, RZ, R7 ;  /* 0x000000ffff02d224 */ /* 0x001fe400078e0007 */
[----:B------:R-:W-:Y:S01]  /*19bf0*/  @!P5 IMAD.MOV.U32 R3, RZ, RZ, R12 ;  /* 0x000000ffff03d224 */ /* 0x000fe200078e000c */
[----:B------:R-:W4:Y:S04]  /*19c00*/  LDL R7, [R1+0x3f0] ;  /* 0x0003f00001077983 */ /* 0x000f280000100800 */
[----:B------:R-:W4:Y:S04]  /*19c10*/  LDL R12, [R1+0x3ec] ;  /* 0x0003ec00010c7983 */ /* 0x000f280000100800 */
[----:B------:R2:W4:Y:S02]  /*19c20*/  @!P5 LDG.E.U16 R14, desc[UR12][R2.64] ;  /* 0x0000000c020ed981 */ /* 0x000524000c1e1500 */
[----:B--2---:R-:W-:-:S02]  /*19c30*/  @!P6 IMAD.MOV.U32 R2, RZ, RZ, R5 ;  /* 0x000000ffff02e224 */ /* 0x004fc400078e0005 */
[----:B------:R-:W-:Y:S01]  /*19c40*/  @!P6 IMAD.MOV.U32 R3, RZ, RZ, R6 ;  /* 0x000000ffff03e224 */ /* 0x000fe200078e0006 */
[----:B------:R-:W2:Y:S04]  /*19c50*/  LDL R5, [R1+0x378] ;  /* 0x0003780001057983 */ /* 0x000ea80000100800 */
[----:B------:R-:W2:Y:S04]  /*19c60*/  LDL R6, [R1+0x374] ;  /* 0x0003740001067983 */ /* 0x000ea80000100800 */
[----:B------:R-:W-:Y:S01]  /*19c70*/  STS.U16 [R8+UR4+0x12000], R29 ;  /* 0x0120001d08007988 */ /* 0x000fe20008000404 */
[----:B------:R-:W-:-:S03]  /*19c80*/  PRMT R13, RZ, 0x7610, R13 ;  /* 0x00007610ff0d7816 */ /* 0x000fc6000000000d */
[----:B------:R-:W-:Y:S04]  /*19c90*/  STS.U16 [R8+UR4+0x12200], R27 ;  /* 0x0122001b08007988 */ /* 0x000fe80008000404 */
[----:B------:R-:W-:Y:S04]  /*19ca0*/  STS.U16 [R8+UR4+0x12400], R26 ;  /* 0x0124001a08007988 */ /* 0x000fe80008000404 */
[----:B------:R-:W-:Y:S04]  /*19cb0*/  STS.U16 [R8+UR4+0x12600], R28 ;  /* 0x0126001c08007988 */ /* 0x000fe80008000404 */
[----:B------:R-:W-:Y:S04]  /*19cc0*/  STS.U16 [R8+UR4+0x12800], R25 ;  /* 0x0128001908007988 */ /* 0x000fe80008000404 */
[----:B------:R-:W-:Y:S04]  /*19cd0*/  STS.U16 [R8+UR4+0x12a00], R24 ;  /* 0x012a001808007988 */ /* 0x000fe80008000404 */
[----:B------:R-:W-:Y:S04]  /*19ce0*/  STS.U16 [R8+UR4+0x12c00], R22 ;  /* 0x012c001608007988 */ /* 0x000fe80008000404 */
[----:B------:R-:W-:Y:S04]  /*19cf0*/  STS.U16 [R8+UR4+0x12e00], R21 ;  /* 0x012e001508007988 */ /* 0x000fe80008000404 */
[----:B------:R-:W-:Y:S04]  /*19d00*/  STS.U16 [R8+UR4+0x13000], R23 ;  /* 0x0130001708007988 */ /* 0x000fe80008000404 */
[----:B------:R0:W-:Y:S04]  /*19d10*/  STS.U16 [R8+UR4+0x13200], R20 ;  /* 0x0132001408007988 */ /* 0x0001e80008000404 */
[----:B------:R1:W2:Y:S01]  /*19d20*/  @!P6 LDG.E.U16 R13, desc[UR12][R2.64] ;  /* 0x0000000c020de981 */ /* 0x0002a2000c1e1500 */
[----:B0-----:R-:W-:Y:S01]  /*19d30*/  PRMT R20, RZ, 0x7610, R20 ;  /* 0x00007610ff147816 */ /* 0x001fe20000000014 */
[----:B-1----:R-:W-:-:S02]  /*19d40*/  @!P5 IMAD.MOV.U32 R3, RZ, RZ, R11 ;  /* 0x000000ffff03d224 */ /* 0x002fc400078e000b */
[----:B------:R0:W-:Y:S04]  /*19d50*/  STS.U16 [R8+UR4+0x13400], R18 ;  /* 0x0134001208007988 */ /* 0x0001e80008000404 */
[----:B------:R1:W-:Y:S04]  /*19d60*/  STS.U16 [R8+UR4+0x13600], R4 ;  /* 0x0136000408007988 */ /* 0x0003e80008000404 */
[----:B------:R-:W2:Y:S01]  /*19d70*/  LDL R11, [R1+0x36c] ;  /* 0x00036c00010b7983 */ /* 0x000ea20000100800 */
[----:B0-----:R-:W-:Y:S02]  /*19d80*/  PRMT R18, RZ, 0x7610, R18 ;  /* 0x00007610ff127816 */ /* 0x001fe40000000012 */
[----:B-1----:R-:W-:Y:S01]  /*19d90*/  PRMT R4, RZ, 0x7610, R4 ;  /* 0x00007610ff047816 */ /* 0x002fe20000000004 */
[----:B---3--:R-:W-:-:S02]  /*19da0*/  @!P5 IMAD.MOV.U32 R2, RZ, RZ, R10 ;  /* 0x000000ffff02d224 */ /* 0x008fc400078e000a */
[----:B------:R-:W3:Y:S04]  /*19db0*/  LDL R10, [R1+0x370] ;  /* 0x00037000010a7983 */ /* 0x000ee80000100800 */
[----:B------:R4:W3:Y:S02]  /*19dc0*/  @!P5 LDG.E.U16 R20, desc[UR12][R2.64] ;  /* 0x0000000c0214d981 */ /* 0x0008e4000c1e1500 */
[----:B----4-:R-:W-:Y:S02]  /*19dd0*/  @!P6 IMAD.MOV.U32 R2, RZ, RZ, R7 ;  /* 0x000000ffff02e224 */ /* 0x010fe400078e0007 */
[----:B------:R-:W-:-:S05]  /*19de0*/  @!P6 IMAD.MOV.U32 R3, RZ, RZ, R12 ;  /* 0x000000ffff03e224 */ /* 0x000fca00078e000c */
[----:B------:R2:W4:Y:S02]  /*19df0*/  @!P6 LDG.E.U16 R18, desc[UR12][R2.64] ;  /* 0x0000000c0212e981 */ /* 0x000524000c1e1500 */
[----:B--2---:R-:W-:Y:S02]  /*19e00*/  @!P5 IMAD.MOV.U32 R2, RZ, RZ, R5 ;  /* 0x000000ffff02d224 */ /* 0x004fe400078e0005 */
[----:B------:R-:W-:-:S05]  /*19e10*/  @!P5 IMAD.MOV.U32 R3, RZ, RZ, R6 ;  /* 0x000000ffff03d224 */ /* 0x000fca00078e0006 */
[----:B------:R0:W2:Y:S02]  /*19e20*/  @!P5 LDG.E.U16 R4, desc[UR12][R2.64] ;  /* 0x0000000c0204d981 */ /* 0x0000a4000c1e1500 */
[----:B0-----:R-:W-:-:S06]  /*19e30*/  PRMT R3, RZ, 0x7610, R3 ;  /* 0x00007610ff037816 */ /* 0x001fcc0000000003 */
[----:B---3--:R0:W3:Y:S04]  /*19e40*/  @!P6 LDG.E.U16 R3, desc[UR12][R10.64] ;  /* 0x0000000c0a03e981 */ /* 0x0080e8000c1e1500 */
[----:B------:R-:W-:Y:S04]  /*19e50*/  STL [R1+0x19c0], R20 ;  /* 0x0019c01401007387 */ /* 0x000fe80000100800 */
[----:B------:R-:W3:Y:S04]  /*19e60*/  LDL.LU R12, [R1+0x50] ;  /* 0x00005000010c7983 */ /* 0x000ee80000300800 */
[----:B----4-:R-:W-:Y:S04]  /*19e70*/  STL [R1+0x19c4], R18 ;  /* 0x0019c41201007387 */ /* 0x010fe80000100800 */
[----:B------:R-:W4:Y:S04]  /*19e80*/  LDL R5, [R1+0x2f8] ;  /* 0x0002f80001057983 */ /* 0x000f280000100800 */
[----:B------:R-:W4:Y:S04]  /*19e90*/  LDL R7, [R1+0x2ec] ;  /* 0x0002ec0001077983 */ /* 0x000f280000100800 */
[----:B------:R-:W4:Y:S04]  /*19ea0*/  LDL R6, [R1+0x2f0] ;  /* 0x0002f00001067983 */ /* 0x000f280000100800 */
[----:B------:R1:W-:Y:S04]  /*19eb0*/  STL [R1+0x60], R15 ;  /* 0x0000600f01007387 */ /* 0x0003e80000100800 */
[----:B-1----:R-:W4:Y:S04]  /*19ec0*/  LDL.LU R15, [R1+0x48] ;  /* 0x00004800010f7983 */ /* 0x002f280000300800 */
[----:B------:R1:W-:Y:S04]  /*19ed0*/  STL [R1+0x58], R13 ;  /* 0x0000580d01007387 */ /* 0x0003e80000100800 */
[----:B-1----:R-:W4:Y:S04]  /*19ee0*/  LDL.LU R13, [R1+0x44] ;  /* 0x00004400010d7983 */ /* 0x002f280000300800 */
[----:B--2---:R-:W-:Y:S04]  /*19ef0*/  STL [R1+0x19c8], R4 ;  /* 0x0019c80401007387 */ /* 0x004fe80000100800 */
[----:B------:R1:W-:Y:S04]  /*19f00*/  STL [R1+0x5c], R14 ;  /* 0x00005c0e01007387 */ /* 0x0003e80000100800 */
[----:B------:R-:W2:Y:S01]  /*19f10*/  LDL R11, [R1+0x2f4] ;  /* 0x0002f400010b7983 */ /* 0x000ea20000100800 */
[----:B-1----:R-:W1:Y:S03]  /*19f20*/  S2R R14, SR_TID.X ;  /* 0x00000000000e7919 */ /* 0x002e660000002100 */
[----:B------:R-:W-:Y:S04]  /*19f30*/  STS.U16 [R8+UR4+0x13800], R0 ;  /* 0x0138000008007988 */ /* 0x000fe80008000404 */
[----:B------:R-:W-:Y:S04]  /*19f40*/  STS.U16 [R8+UR4+0x13a00], R19 ;  /* 0x013a001308007988 */ /* 0x000fe80008000404 */
[----:B------:R-:W-:Y:S04]  /*19f50*/  STS.U16 [R8+UR4+0x13c00], R16 ;  /* 0x013c001008007988 */ /* 0x000fe80008000404 */
[----:B------:R0:W-:Y:S02]  /*19f60*/  STS.U16 [R8+UR4+0x13e00], R17 ;  /* 0x013e001108007988 */ /* 0x0001e40008000404 */
[----:B0-----:R-:W0:Y:S01]  /*19f70*/  S2R R8, SR_TID.X ;  /* 0x0000000000087919 */ /* 0x001e220000002100 */
[----:B-1----:R-:W-:-:S04]  /*19f80*/  SHF.R.S32.HI R14, RZ, 0x6, R14 ;  /* 0x00000006ff0e7819 */ /* 0x002fc8000001140e */
[----:B------:R-:W-:-:S04]  /*19f90*/  SGXT R14, R14, 0x1 ;  /* 0x000000010e0e781a */ /* 0x000fc80000000200 */
[----:B------:R-:W-:Y:S02]  /*19fa0*/  LOP3.LUT R14, R14, 0x90, RZ, 0xc0, !PT ;  /* 0x000000900e0e7812 */ /* 0x000fe400078ec0ff */
[----:B------:R-:W-:Y:S01]  /*19fb0*/  PRMT R2, RZ, 0x7610, R2 ;  /* 0x00007610ff027816 */ /* 0x000fe20000000002 */
[----:B0-----:R-:W-:-:S05]  /*19fc0*/  IMAD.SHL.U32 R10, R8, 0x2, RZ ;  /* 0x00000002080a7824 */ /* 0x001fca00078e00ff */
[----:B------:R-:W-:Y:S01]  /*19fd0*/  LOP3.LUT R14, R14, 0x7e, R10, 0x78, !PT ;  /* 0x0000007e0e0e7812 */ /* 0x000fe200078e780a */
[----:B---3--:R-:W-:Y:S04]  /*19fe0*/  STL [R1+0x19cc], R3 ;  /* 0x0019cc0301007387 */ /* 0x008fe80000100800 */
[----:B------:R-:W3:Y:S01]  /*19ff0*/  LDL.LU R8, [R1+0x40] ;  /* 0x0000400001087983 */ /* 0x000ee20000300800 */
[----:B----4-:R-:W-:-:S03]  /*1a000*/  @!P5 IMAD.MOV.U32 R10, RZ, RZ, R5 ;  /* 0x000000ffff0ad224 */ /* 0x010fc600078e0005 */
[----:B------:R-:W4:Y:S04]  /*1a010*/  LDL.LU R5, [R1+0x3c] ;  /* 0x00003c0001057983 */ /* 0x000f280000300800 */
[----:B--2---:R0:W2:Y:S04]  /*1a020*/  @!P5 LDG.E.U16 R2, desc[UR12][R10.64] ;  /* 0x0000000c0a02d981 */ /* 0x0040a8000c1e1500 */
[----:B------:R-:W3:Y:S01]  /*1a030*/  LDL.LU R11, [R1+0x4c] ;  /* 0x00004c00010b7983 */ /* 0x000ee20000300800 */
[----:B------:R-:W-:Y:S01]  /*1a040*/  LOP3.LUT R14, R14, 0x20, RZ, 0x3c, !PT ;  /* 0x000000200e0e7812 */ /* 0x000fe200078e3cff */
[----:B0-----:R-:W-:Y:S01]  /*1a050*/  @!P6 IMAD.MOV.U32 R10, RZ, RZ, R6 ;  /* 0x000000ffff0ae224 */ /* 0x001fe200078e0006 */
[----:B------:R-:W-:-:S03]  /*1a060*/  PRMT R0, RZ, 0x7610, R0 ;  /* 0x00007610ff007816 */ /* 0x000fc60000000000 */
[----:B---3--:R0:W-:Y:S02]  /*1a070*/  STS.U16 [R14+UR4+0x10100], R11 ;  /* 0x0101000b0e007988 */ /* 0x0081e40008000404 */
[----:B0-----:R-:W-:-:S05]  /*1a080*/  @!P6 IMAD.MOV.U32 R11, RZ, RZ, R7 ;  /* 0x000000ffff0be224 */ /* 0x001fca00078e0007 */
[----:B------:R-:W3:Y:S04]  /*1a090*/  @!P6 LDG.E.U16 R0, desc[UR12][R10.64] ;  /* 0x0000000c0a00e981 */ /* 0x000ee8000c1e1500 */
[----:B--2---:R-:W-:Y:S04]  /*1a0a0*/  STL [R1+0x19e0], R2 ;  /* 0x0019e00201007387 */ /* 0x004fe80000100800 */
[----:B------:R-:W2:Y:S04]  /*1a0b0*/  LDL.LU R6, [R1+0x290] ;  /* 0x0002900001067983 */ /* 0x000ea80000300800 */
[----:B------:R-:W2:Y:S04]  /*1a0c0*/  LDL.LU R7, [R1+0x38] ;  /* 0x0000380001077983 */ /* 0x000ea80000300800 */
[----:B------:R-:W4:Y:S04]  /*1a0d0*/  LDL R10, [R1+0xa64] ;  /* 0x000a6400010a7983 */ /* 0x000f280000100800 */
[----:B------:R-:W4:Y:S04]  /*1a0e0*/  LDL R11, [R1+0xa68] ;  /* 0x000a6800010b7983 */ /* 0x000f280000100800 */
[----:B------:R0:W-:Y:S04]  /*1a0f0*/  STS.U16 [R14+UR4+0x10300], R12 ;  /* 0x0103000c0e007988 */ /* 0x0001e80008000404 */
[----:B---3--:R-:W-:Y:S04]  /*1a100*/  STL [R1+0x19e4], R0 ;  /* 0x0019e40001007387 */ /* 0x008fe80000100800 */
[----:B0-----:R-:W3:Y:S01]  /*1a110*/  LDL.LU R12, [R1+0x1a34] ;  /* 0x001a3400010c7983 */ /* 0x001ee20000300800 */
[----:B----4-:R-:W-:-:S04]  /*1a120*/  @!P5 LOP3.LUT R11, R11, R10, RZ, 0x3c, !PT ;  /* 0x0000000a0b0bd212 */ /* 0x010fc800078e3cff */
[----:B------:R-:W-:-:S04]  /*1a130*/  @!P5 LOP3.LUT R10, R11, R10, RZ, 0x3c, !PT ;  /* 0x0000000a0b0ad212 */ /* 0x000fc800078e3cff */
[----:B------:R-:W-:Y:S02]  /*1a140*/  @!P5 LOP3.LUT R11, R11, R10, RZ, 0x3c, !PT ;  /* 0x0000000a0b0bd212 */ /* 0x000fe400078e3cff */
[----:B---3--:R-:W-:-:S06]  /*1a150*/  PRMT R12, RZ, 0x7610, R12 ;  /* 0x00007610ff0c7816 */ /* 0x008fcc000000000c */
        /* <DEDUP_REMOVED lines=12> */
[----:B--2---:R0:W-:Y:S04]  /*1a220*/  STL [R1+0x50], R15 ;  /* 0x0000500f01007387 */ /* 0x0041e80000100800 */
[----:B0-----:R-:W2:Y:S04]  /*1a230*/  LDL.LU R15, [R1+0x1a28] ;  /* 0x001a2800010f7983 */ /* 0x001ea80000300800 */
[----:B------:R-:W4:Y:S04]  /*1a240*/  LDL R10, [R1+0x9e4] ;  /* 0x0009e400010a7983 */ /* 0x000f280000100800 */
[----:B------:R-:W4:Y:S01]  /*1a250*/  LDL R11, [R1+0x9e8] ;  /* 0x0009e800010b7983 */ /* 0x000f220000100800 */
[----:B------:R-:W-:-:S03]  /*1a260*/  PRMT R20, RZ, 0x7610, R20 ;  /* 0x00007610ff147816 */ /* 0x000fc60000000014 */
[----:B------:R0:W-:Y:S04]  /*1a270*/  STS.U16 [R14+UR4+0x10700], R13 ;  /* 0x0107000d0e007988 */ /* 0x0001e80008000404 */
[----:B0-----:R-:W3:Y:S01]  /*1a280*/  LDL.LU R13, [R1+0x30] ;  /* 0x00003000010d7983 */ /* 0x001ee20000300800 */
        /* <DEDUP_REMOVED lines=12> */
[----:B------:R1:W-:Y:S04]  /*1a350*/  STS.U16 [R14+UR4+0x10900], R8 ;  /* 0x010900080e007988 */ /* 0x0003e80008000404 */
[----:B0-----:R-:W4:Y:S04]  /*1a360*/  LDL R20, [R1+0x8e8] ;  /* 0x0008e80001147983 */ /* 0x001f280000100800 */
[----:B-1----:R-:W3:Y:S04]  /*1a370*/  LDL.LU R8, [R1+0x2c] ;  /* 0x00002c0001087983 */ /* 0x002ee80000300800 */
        /* <DEDUP_REMOVED lines=9> */
[----:B------:R0:W-:Y:S04]  /*1a410*/  STS.U16 [R14+UR4+0x10b00], R5 ;  /* 0x010b00050e007988 */ /* 0x0001e80008000404 */
[----:B------:R-:W4:Y:S04]  /*1a420*/  LDL R10, [R1+0x95c] ;  /* 0x00095c00010a7983 */ /* 0x000f280000100800 */
[----:B------:R-:W4:Y:S04]  /*1a430*/  LDL R11, [R1+0x960] ;  /* 0x00096000010b7983 */ /* 0x000f280000100800 */
[----:B0-----:R-:W3:Y:S04]  /*1a440*/  LDL R5, [R1+0x8e0] ;  /* 0x0008e00001057983 */ /* 0x001ee80000100800 */
[----:B------:R-:W-:Y:S04]  /*1a450*/  STS.U16 [R14+UR4+0x10d00], R6 ;  /* 0x010d00060e007988 */ /* 0x000fe80008000404 */
[----:B--2---:R0:W-:Y:S04]  /*1a460*/  STL [R1+0x44], R15 ;  /* 0x0000440f01007387 */ /* 0x0041e80000100800 */
[----:B0-----:R-:W2:Y:S04]  /*1a470*/  LDL.LU R15, [R1+0x28] ;  /* 0x00002800010f7983 */ /* 0x001ea80000300800 */
[----:B------:R-:W3:Y:S01]  /*1a480*/  LDL.LU R6, [R1+0x1a20] ;  /* 0x001a200001067983 */ /* 0x000ee20000300800 */
[----:B----4-:R-:W-:-:S04]  /*1a490*/  @!P6 LOP3.LUT R11, R11, R10, RZ, 0x3c, !PT ;  /* 0x0000000a0b0be212 */ /* 0x010fc800078e3cff */
[----:B------:R-:W-:-:S04]  /*1a4a0*/  @!P6 LOP3.LUT R10, R11, R10, RZ, 0x3c, !PT ;  /* 0x0000000a0b0ae212 */ /* 0x000fc800078e3cff */
[----:B------:R-:W-:Y:S02]  /*1a4b0*/  @!P6 LOP3.LUT R11, R11, R10, RZ, 0x3c, !PT ;  /* 0x0000000a0b0be212 */ /* 0x000fe400078e3cff */
[----:B---3--:R-:W-:-:S06]  /*1a4c0*/  PRMT R6, RZ, 0x7610, R6 ;  /* 0x00007610ff067816 */ /* 0x008fcc0000000006 */
[----:B------:R-:W3:Y:S04]  /*1a4d0*/  @!P6 LDG.E.U16 R6, desc[UR12][R10.64] ;  /* 0x0000000c0a06e981 */ /* 0x000ee8000c1e1500 */
[----:B---3--:R0:W-:Y:S04]  /*1a4e0*/  STL [R1+0x40], R6 ;  /* 0x0000400601007387 */ /* 0x0081e80000100800 */
[----:B0-----:R-:W3:Y:S04]  /*1a4f0*/  LDL.LU R6, [R1+0x1a1c] ;  /* 0x001a1c0001067983 */ /* 0x001ee80000300800 */
[----:B------:R-:W4:Y:S01]  /*1a500*/  LDL R11, [R1+0x8e4] ;  /* 0x0008e400010b7983 */ /* 0x000f220000100800 */
[----:B------:R-:W-:-:S03]  /*1a510*/  @!P5 IMAD.MOV.U32 R10, RZ, RZ, R20 ;  /* 0x000000ffff0ad224 */ /* 0x000fc600078e0014 */
[----:B------:R0:W-:Y:S04]  /*1a520*/  STS.U16 [R14+UR4+0x10f00], R7 ;  /* 0x010f00070e007988 */ /* 0x0001e80008000404 */
[----:B0-----:R-:W2:Y:S01]  /*1a530*/  LDL.LU R7, [R1+0x24] ;  /* 0x0000240001077983 */ /* 0x001ea20000300800 */
[----:B---3--:R-:W-:-:S06]  /*1a540*/  PRMT R6, RZ, 0x7610, R6 ;  /* 0x00007610ff067816 */ /* 0x008fcc0000000006 */
[----:B----4-:R0:W3:Y:S04]  /*1a550*/  @!P5 LDG.E.U16 R6, desc[UR12][R10.64] ;  /* 0x0000000c0a06d981 */ /* 0x0100e8000c1e1500 */
[----:B------:R-:W4:Y:S04]  /*1a560*/  LDL.LU R10, [R1+0x34] ;  /* 0x00003400010a7983 */ /* 0x000f280000300800 */
[----:B------:R-:W2:Y:S01]  /*1a570*/  LDL R11, [R1+0x8dc] ;  /* 0x0008dc00010b7983 */ /* 0x000ea20000100800 */
[----:B------:R-:W-:-:S03]  /*1a580*/  PRMT R12, RZ, 0x7610, R12 ;  /* 0x00007610ff0c7816 */ /* 0x000fc6000000000c */
[----:B------:R-:W3:Y:S04]  /*1a590*/  LDL R20, [R1+0x7e4] ;  /* 0x0007e40001147983 */ /* 0x000ee80000100800 */
[----:B----4-:R0:W-:Y:S02]  /*1a5a0*/  STS.U16 [R14+UR4+0x11100], R10 ;  /* 0x0111000a0e007988 */ /* 0x0101e40008000404 */
[----:B0-----:R-:W-:-:S05]  /*1a5b0*/  @!P6 IMAD.MOV.U32 R10, RZ, RZ, R5 ;  /* 0x000000ffff0ae224 */ /* 0x001fca00078e0005 */
[----:B--2---:R-:W2:Y:S04]  /*1a5c0*/  @!P6 LDG.E.U16 R12, desc[UR12][R10.64] ;  /* 0x0000000c0a0ce981 */ /* 0x004ea8000c1e1500 */
[----:B---3--:R0:W-:Y:S04]  /*1a5d0*/  STL [R1+0x3c], R6 ;  /* 0x00003c0601007387 */ /* 0x0081e80000100800 */
[----:B0-----:R-:W3:Y:S04]  /*1a5e0*/  LDL R6, [R1+0x7e8] ;  /* 0x0007e80001067983 */ /* 0x001ee80000100800 */
[----:B------:R-:W4:Y:S04]  /*1a5f0*/  LDL.LU R5, [R1+0x20] ;  /* 0x0000200001057983 */ /* 0x000f280000300800 */
        /* <DEDUP_REMOVED lines=11> */
[----:B---3--:R0:W-:Y:S04]  /*1a6b0*/  STL [R1+0x34], R13 ;  /* 0x0000340d01007387 */ /* 0x0081e80000100800 */
[----:B0-----:R-:W3:Y:S04]  /*1a6c0*/  LDL.LU R13, [R1+0x1a10] ;  /* 0x001a1000010d7983 */ /* 0x001ee80000300800 */
[----:B------:R-:W4:Y:S04]  /*1a6d0*/  LDL R10, [R1+0x85c] ;  /* 0x00085c00010a7983 */ /* 0x000f280000100800 */
[----:B------:R-:W4:Y:S01]  /*1a6e0*/  LDL R11, [R1+0x860] ;  /* 0x00086000010b7983 */ /* 0x000f220000100800 */
[----:B---3--:R-:W-:-:S02]  /*1a6f0*/  PRMT R13, RZ, 0x7610, R13 ;  /* 0x00007610ff0d7816 */ /* 0x008fc4000000000d */
[----:B----4-:R-:W-:-:S04]  /*1a700*/  @!P6 LOP3.LUT R11, R11, R10, RZ, 0x3c, !PT ;  /* 0x0000000a0b0be212 */ /* 0x010fc800078e3cff */
[----:B------:R-:W-:-:S04]  /*1a710*/  @!P6 LOP3.LUT R10, R11, R10, RZ, 0x3c, !PT ;  /* 0x0000000a0b0ae212 */ /* 0x000fc800078e3cff */
[----:B------:R-:W-:-:S05]  /*1a720*/  @!P6 LOP3.LUT R11, R11, R10, RZ, 0x3c, !PT ;  /* 0x0000000a0b0be212 */ /* 0x000fca00078e3cff */
[----:B------:R-:W3:Y:S04]  /*1a730*/  @!P6 LDG.E.U16 R13, desc[UR12][R10.64] ;  /* 0x0000000c0a0de981 */ /* 0x000ee8000c1e1500 */
[----:B------:R0:W-:Y:S04]  /*1a740*/  STS.U16 [R14+UR4+0x11500], R8 ;  /* 0x011500080e007988 */ /* 0x0001e80008000404 */
[----:B0-----:R-:W4:Y:S04]  /*1a750*/  LDL.LU R8, [R1+0x288] ;  /* 0x0002880001087983 */ /* 0x001f280000300800 */
[----:B---3--:R0:W-:Y:S04]  /*1a760*/  STL [R1+0x30], R13 ;  /* 0x0000300d01007387 */ /* 0x0081e80000100800 */
[----:B0-----:R-:W3:Y:S04]  /*1a770*/  LDL.LU R13, [R1+0x1a0c] ;  /* 0x001a0c00010d7983 */ /* 0x001ee80000300800 */
[----:B------:R-:W2:Y:S01]  /*1a780*/  LDL.LU R11, [R1+0x28c] ;  /* 0x00028c00010b7983 */ /* 0x000ea20000300800 */
[----:B------:R-:W-:Y:S01]  /*1a790*/  PRMT R18, RZ, 0x7610, R18 ;  /* 0x00007610ff127816 */ /* 0x000fe20000000012 */
[----:B------:R-:W-:-:S02]  /*1a7a0*/  @!P5 IMAD.MOV.U32 R10, RZ, RZ, R6 ;  /* 0x000000ffff0ad224 */ /* 0x000fc400078e0006 */
[----:B------:R-:W4:Y:S04]  /*1a7b0*/  LDL.LU R6, [R1+0x280] ;  /* 0x0002800001067983 */ /* 0x000f280000300800 */
[----:B--2---:R0:W-:Y:S02]  /*1a7c0*/  STS.U16 [R14+UR4+0x11700], R11 ;  /* 0x0117000b0e007988 */ /* 0x0041e40008000404 */
[----:B0-----:R-:W-:Y:S01]  /*1a7d0*/  @!P5 IMAD.MOV.U32 R11, RZ, RZ, R20 ;  /* 0x000000ffff0bd224 */ /* 0x001fe200078e0014 */
[----:B---3--:R-:W-:Y:S01]  /*1a7e0*/  PRMT R13, RZ, 0x7610, R13 ;  /* 0x00007610ff0d7816 */ /* 0x008fe2000000000d */
[----:B------:R0:W-:Y:S04]  /*1a7f0*/  STS.U16 [R14+UR4+0x11900], R15 ;  /* 0x0119000f0e007988 */ /* 0x0001e80008000404 */
[----:B------:R-:W2:Y:S04]  /*1a800*/  @!P5 LDG.E.U16 R18, desc[UR12][R10.64] ;  /* 0x0000000c0a12d981 */ /* 0x000ea8000c1e1500 */
[----:B------:R-:W3:Y:S04]  /*1a810*/  LDL R20, [R1+0x6e4] ;  /* 0x0006e40001147983 */ /* 0x000ee80000100800 */
[----:B0-----:R-:W4:Y:S04]  /*1a820*/  LDL R15, [R1+0x6e8] ;  /* 0x0006e800010f7983 */ /* 0x001f280000100800 */
[----:B------:R-:W3:Y:S04]  /*1a830*/  LDL R10, [R1+0x7dc] ;  /* 0x0007dc00010a7983 */ /* 0x000ee80000100800 */
[----:B------:R-:W3:Y:S04]  /*1a840*/  LDL R11, [R1+0x7e0] ;  /* 0x0007e000010b7983 */ /* 0x000ee80000100800 */
        /* <DEDUP_REMOVED lines=13> */
[----:B------:R0:W-:Y:S04]  /*1a920*/  STS.U16 [R14+UR4+0x11b00], R7 ;  /* 0x011b00070e007988 */ /* 0x0001e80008000404 */
[----:B---3--:R1:W-:Y:S04]  /*1a930*/  STL [R1+0x28], R13 ;  /* 0x0000280d01007387 */ /* 0x0083e80000100800 */
[----:B0-----:R-:W3:Y:S04]  /*1a940*/  LDL R7, [R1+0x6e0] ;  /* 0x0006e00001077983 */ /* 0x001ee80000100800 */
[----:B-1----:R-:W2:Y:S04]  /*1a950*/  LDL R13, [R1+0x6dc] ;  /* 0x0006dc00010d7983 */ /* 0x002ea80000100800 */
[----:B------:R-:W-:Y:S04]  /*1a960*/  STS.U16 [R14+UR4+0x11d00], R5 ;  /* 0x011d00050e007988 */ /* 0x000fe80008000404 */
[----:B----4-:R0:W-:Y:S04]  /*1a970*/  STL [R1+0x24], R12 ;  /* 0x0000240c01007387 */ /* 0x0101e80000100800 */
[----:B0-----:R-:W4:Y:S04]  /*1a980*/  LDL.LU R12, [R1+0x1a08] ;  /* 0x001a0800010c7983 */ /* 0x001f280000300800 */
[----:B------:R-:W3:Y:S04]  /*1a990*/  LDL R10, [R1+0x75c] ;  /* 0x00075c00010a7983 */ /* 0x000ee80000100800 */
[----:B------:R-:W3:Y:S04]  /*1a9a0*/  LDL R11, [R1+0x760] ;  /* 0x00076000010b7983 */ /* 0x000ee80000100800 */
[----:B------:R-:W2:Y:S01]  /*1a9b0*/  LDL.LU R5, [R1+0x1a04] ;  /* 0x001a040001057983 */ /* 0x000ea20000300800 */
[----:B---3--:R-:W-:-:S04]  /*1a9c0*/  @!P6 LOP3.LUT R11, R11, R10, RZ, 0x3c, !PT ;  /* 0x0000000a0b0be212 */ /* 0x008fc800078e3cff */
[C---:B------:R-:W-:Y:S02]  /*1a9d0*/  @!P6 LOP3.LUT R10, R11.reuse, R10, RZ, 0x3c, !PT ;  /* 0x0000000a0b0ae212 */ /* 0x040fe400078e3cff */
[----:B--2---:R-:W-:Y:S02]  /*1a9e0*/  PRMT R5, RZ, 0x7610, R5 ;  /* 0x00007610ff057816 */ /* 0x004fe40000000005 */
[----:B------:R-:W-:-:S05]  /*1a9f0*/  @!P6 LOP3.LUT R11, R11, R10, RZ, 0x3c, !PT ;  /* 0x0000000a0b0be212 */ /* 0x000fca00078e3cff */
[----:B------:R-:W2:Y:S04]  /*1aa00*/  @!P6 LDG.E.U16 R5, desc[UR12][R10.64] ;  /* 0x0000000c0a05e981 */ /* 0x000ea8000c1e1500 */
[----:B--2---:R0:W-:Y:S04]  /*1aa10*/  STL [R1+0x20], R5 ;  /* 0x0000200501007387 */ /* 0x0041e80000100800 */
[----:B0-----:R-:W2:Y:S04]  /*1aa20*/  LDL.LU R5, [R1+0x1a00] ;  /* 0x001a000001057983 */ /* 0x001ea80000300800 */
[----:B------:R-:W3:Y:S01]  /*1aa30*/  LDL.LU R11, [R1+0x284] ;  /* 0x00028400010b7983 */ /* 0x000ee20000300800 */
[----:B------:R-:W-:Y:S01]  /*1aa40*/  @!P5 IMAD.MOV.U32 R10, RZ, RZ, R15 ;  /* 0x000000ffff0ad224 */ /* 0x000fe200078e000f */
[----:B----4-:R-:W-:-:S02]  /*1aa50*/  PRMT R12, RZ, 0x7610, R12 ;  /* 0x00007610ff0c7816 */ /* 0x010fc4000000000c */
[----:B------:R-:W4:Y:S01]  /*1aa60*/  LDL R15, [R1+0x65c] ;  /* 0x00065c00010f7983 */ /* 0x000f220000100800 */
[----:B--2---:R-:W-:-:S03]  /*1aa70*/  PRMT R5, RZ, 0x7610, R5 ;  /* 0x00007610ff057816 */ /* 0x004fc60000000005 */
[----:B---3--:R0:W-:Y:S02]  /*1aa80*/  STS.U16 [R14+UR4+0x11f00], R11 ;  /* 0x011f000b0e007988 */ /* 0x0081e40008000404 */
[----:B0-----:R-:W-:-:S05]  /*1aa90*/  @!P5 IMAD.MOV.U32 R11, RZ, RZ, R20 ;  /* 0x000000ffff0bd224 */ /* 0x001fca00078e0014 */
[----:B------:R0:W2:Y:S02]  /*1aaa0*/  @!P5 LDG.E.U16 R5, desc[UR12][R10.64] ;  /* 0x0000000c0a05d981 */ /* 0x0000a4000c1e1500 */
[----:B0-----:R-:W-:Y:S02]  /*1aab0*/  @!P6 IMAD.MOV.U32 R10, RZ, RZ, R7 ;  /* 0x000000ffff0ae224 */ /* 0x001fe400078e0007 */
[----:B------:R-:W-:-:S05]  /*1aac0*/  @!P6 IMAD.MOV.U32 R11, RZ, RZ, R13 ;  /* 0x000000ffff0be224 */ /* 0x000fca00078e000d */
[----:B------:R-:W3:Y:S04]  /*1aad0*/  @!P6 LDG.E.U16 R12, desc[UR12][R10.64] ;  /* 0x0000000c0a0ce981 */ /* 0x000ee8000c1e1500 */
[----:B------:R-:W-:Y:S04]  /*1aae0*/  STS.U16 [R14+UR4+0x12100], R8 ;  /* 0x012100080e007988 */ /* 0x000fe80008000404 */
[----:B--2---:R0:W-:Y:S04]  /*1aaf0*/  STL [R1+0x1c], R5 ;  /* 0x00001c0501007387 */ /* 0x0041e80000100800 */
[----:B0-----:R-:W2:Y:S04]  /*1ab00*/  LDL R5, [R1+0x660] ;  /* 0x0006600001057983 */ /* 0x001ea80000100800 */
[----:B------:R-:W4:Y:S04]  /*1ab10*/  LDL.LU R20, [R1+0x278] ;  /* 0x0002780001147983 */ /* 0x000f280000300800 */
[----:B------:R-:W4:Y:S04]  /*1ab20*/  LDL.LU R8, [R1+0x268] ;  /* 0x0002680001087983 */ /* 0x000f280000300800 */
[----:B------:R-:W4:Y:S04]  /*1ab30*/  LDL R13, [R1+0x5e4] ;  /* 0x0005e400010d7983 */ /* 0x000f280000100800 */
        /* <DEDUP_REMOVED lines=8> */
[----:B------:R-:W-:Y:S02]  /*1abc0*/  @!P5 LOP3.LUT R11, R11, R10, RZ, 0x3c, !PT ;  /* 0x0000000a0b0bd212 */ /* 0x000fe400078e3cff */
[----:B---3--:R-:W-:-:S03]  /*1abd0*/  PRMT R12, RZ, 0x7610, R12 ;  /* 0x00007610ff0c7816 */ /* 0x008fc6000000000c */
[----:B------:R0:W2:Y:S02]  /*1abe0*/  @!P5 LDG.E.U16 R3, desc[UR12][R10.64] ;  /* 0x0000000c0a03d981 */ /* 0x0000a4000c1e1500 */
[----:B0-----:R-:W-:Y:S02]  /*1abf0*/  @!P6 IMAD.MOV.U32 R10, RZ, RZ, R5 ;  /* 0x000000ffff0ae224 */ /* 0x001fe400078e0005 */
[----:B----4-:R-:W-:-:S05]  /*1ac00*/  @!P6 IMAD.MOV.U32 R11, RZ, RZ, R15 ;  /* 0x000000ffff0be224 */ /* 0x010fca00078e000f */
[----:B------:R-:W3:Y:S04]  /*1ac10*/  @!P6 LDG.E.U16 R12, desc[UR12][R10.64] ;  /* 0x0000000c0a0ce981 */ /* 0x000ee8000c1e1500 */
[----:B------:R0:W-:Y:S04]  /*1ac20*/  STS.U16 [R14+UR4+0x12300], R6 ;  /* 0x012300060e007988 */ /* 0x0001e80008000404 */
[----:B------:R1:W-:Y:S04]  /*1ac30*/  STS.U16 [R14+UR4+0x12500], R18 ;  /* 0x012500120e007988 */ /* 0x0003e80008000404 */
[----:B0-----:R-:W4:Y:S04]  /*1ac40*/  LDL.LU R6, [R1+0x264] ;  /* 0x0002640001067983 */ /* 0x001f280000300800 */
[----:B--2---:R0:W-:Y:S04]  /*1ac50*/  STL [R1+0x14], R3 ;  /* 0x0000140301007387 */ /* 0x0041e80000100800 */
[----:B-1----:R-:W2:Y:S04]  /*1ac60*/  LDL R18, [R1+0x564] ;  /* 0x0005640001127983 */ /* 0x002ea80000100800 */
[----:B------:R-:W4:Y:S04]  /*1ac70*/  LDL R5, [R1+0x568] ;  /* 0x0005680001057983 */ /* 0x000f280000100800 */
[----:B0-----:R-:W2:Y:S04]  /*1ac80*/  LDL R3, [R1+0x5e0] ;  /* 0x0005e00001037983 */ /* 0x001ea80000100800 */
[----:B------:R-:W4:Y:S04]  /*1ac90*/  LDL.LU R15, [R1+0x25c] ;  /* 0x00025c00010f7983 */ /* 0x000f280000300800 */
[----:B---3--:R0:W-:Y:S04]  /*1aca0*/  STL [R1+0x10], R12 ;  /* 0x0000100c01007387 */ /* 0x0081e80000100800 */
[----:B0-----:R-:W3:Y:S04]  /*1acb0*/  LDL.LU R12, [R1+0x19f8] ;  /* 0x0019f800010c7983 */ /* 0x001ee80000300800 */
[----:B------:R-:W2:Y:S01]  /*1acc0*/  LDL.LU R11, [R1+0x270] ;  /* 0x00027000010b7983 */ /* 0x000ea20000300800 */
[----:B------:R-:W-:Y:S01]  /*1acd0*/  PRMT R4, RZ, 0x7610, R4 ;  /* 0x00007610ff047816 */ /* 0x000fe20000000004 */
[----:B------:R-:W-:-:S02]  /*1ace0*/  @!P5 IMAD.MOV.U32 R10, RZ, RZ, R7 ;  /* 0x000000ffff0ad224 */ /* 0x000fc400078e0007 */
[----:B--2---:R0:W-:Y:S02]  /*1acf0*/  STS.U16 [R14+UR4+0x12700], R11 ;  /* 0x0127000b0e007988 */ /* 0x0041e40008000404 */
[----:B0-----:R-:W-:-:S05]  /*1ad00*/  @!P5 IMAD.MOV.U32 R11, RZ, RZ, R13 ;  /* 0x000000ffff0bd224 */ /* 0x001fca00078e000d */
[----:B------:R0:W2:Y:S04]  /*1ad10*/  @!P5 LDG.E.U16 R4, desc[UR12][R10.64] ;  /* 0x0000000c0a04d981 */ /* 0x0000a8000c1e1500 */
[----:B------:R-:W4:Y:S04]  /*1ad20*/  LDL.LU R10, [R1+0x26c] ;  /* 0x00026c00010a7983 */ /* 0x000f280000300800 */
[----:B------:R-:W2:Y:S01]  /*1ad30*/  LDL R11, [R1+0x5dc] ;  /* 0x0005dc00010b7983 */ /* 0x000ea20000100800 */
[----:B------:R-:W-:Y:S02]  /*1ad40*/  PRMT R2, RZ, 0x7610, R2 ;  /* 0x00007610ff027816 */ /* 0x000fe40000000002 */
[----:B---3--:R-:W-:Y:S01]  /*1ad50*/  PRMT R12, RZ, 0x7610, R12 ;  /* 0x00007610ff0c7816 */ /* 0x008fe2000000000c */
[----:B------:R-:W3:Y:S04]  /*1ad60*/  LDL R13, [R1+0x55c] ;  /* 0x00055c00010d7983 */ /* 0x000ee80000100800 */
[----:B----4-:R0:W-:Y:S02]  /*1ad70*/  STS.U16 [R14+UR4+0x12900], R10 ;  /* 0x0129000a0e007988 */ /* 0x0101e40008000404 */
[----:B0-----:R-:W-:-:S05]  /*1ad80*/  @!P6 IMAD.MOV.U32 R10, RZ, RZ, R3 ;  /* 0x000000ffff0ae224 */ /* 0x001fca00078e0003 */
[----:B--2---:R0:W2:Y:S02]  /*1ad90*/  @!P6 LDG.E.U16 R2, desc[UR12][R10.64] ;  /* 0x0000000c0a02e981 */ /* 0x0040a4000c1e1500 */
[----:B0-----:R-:W-:Y:S02]  /*1ada0*/  @!P5 IMAD.MOV.U32 R10, RZ, RZ, R5 ;  /* 0x000000ffff0ad224 */ /* 0x001fe400078e0005 */
[----:B------:R-:W-:-:S05]  /*1adb0*/  @!P5 IMAD.MOV.U32 R11, RZ, RZ, R18 ;  /* 0x000000ffff0bd224 */ /* 0x000fca00078e0012 */
[----:B------:R-:W4:Y:S04]  /*1adc0*/  @!P5 LDG.E.U16 R12, desc[UR12][R10.64] ;  /* 0x0000000c0a0cd981 */ /* 0x000f28000c1e1500 */
[----:B------:R0:W-:Y:S04]  /*1add0*/  STL [R1+0xc], R4 ;  /* 0x00000c0401007387 */ /* 0x0001e80000100800 */
[----:B0-----:R-:W3:Y:S04]  /*1ade0*/  LDL R4, [R1+0x560] ;  /* 0x0005600001047983 */ /* 0x001ee80000100800 */
[----:B------:R-:W3:Y:S04]  /*1adf0*/  LDL.LU R7, [R1+0x258] ;  /* 0x0002580001077983 */ /* 0x000ee80000300800 */
[----:B------:R-:W3:Y:S04]  /*1ae00*/  LDL R3, [R1+0x4e4] ;  /* 0x0004e40001037983 */ /* 0x000ee80000100800 */
[----:B------:R-:W-:Y:S04]  /*1ae10*/  STS.U16 [R14+UR4+0x12b00], R20 ;  /* 0x012b00140e007988 */ /* 0x000fe80008000404 */
[----:B------:R-:W-:Y:S04]  /*1ae20*/  STS.U16 [R14+UR4+0x12d00], R8 ;  /* 0x012d00080e007988 */ /* 0x000fe80008000404 */
[----:B--2---:R0:W-:Y:S04]  /*1ae30*/  STL [R1+0x8], R2 ;  /* 0x0000080201007387 */ /* 0x0041e80000100800 */
[----:B0-----:R-:W2:Y:S04]  /*1ae40*/  LDL R2, [R1+0x4e8] ;  /* 0x0004e80001027983 */ /* 0x001ea80000100800 */
[----:B------:R-:W2:Y:S04]  /*1ae50*/  LDL.LU R5, [R1+0x260] ;  /* 0x0002600001057983 */ /* 0x000ea80000300800 */
[----:B----4-:R0:W-:Y:S04]  /*1ae60*/  STL [R1+0x4], R12 ;  /* 0x0000040c01007387 */ /* 0x0101e80000100800 */
[----:B------:R-:W4:Y:S04]  /*1ae70*/  LDL R8, [R1+0x4e0] ;  /* 0x0004e00001087983 */ /* 0x000f280000100800 */
[----:B0-----:R-:W4:Y:S01]  /*1ae80*/  LDL R12, [R1+0x4dc] ;  /* 0x0004dc00010c7983 */ /* 0x001f220000100800 */
[----:B------:R-:W-:Y:S01]  /*1ae90*/  PRMT R0, RZ, 0x7610, R0 ;  /* 0x00007610ff007816 */ /* 0x000fe20000000000 */
[----:B---3--:R-:W-:-:S02]  /*1aea0*/  @!P6 IMAD.MOV.U32 R11, RZ, RZ, R13 ;  /* 0x000000ffff0be224 */ /* 0x008fc400078e000d */
[----:B------:R-:W-:Y:S01]  /*1aeb0*/  @!P6 IMAD.MOV.U32 R10, RZ, RZ, R4 ;  /* 0x000000ffff0ae224 */ /* 0x000fe200078e0004 */
[----:B------:R-:W-:Y:S01]  /*1aec0*/  PRMT R28, RZ, 0x7610, R28 ;  /* 0x00007610ff1c7816 */ /* 0x000fe2000000001c */
[----:B------:R-:W3:Y:S04]  /*1aed0*/  LDL.LU R13, [R1+0x254] ;  /* 0x00025400010d7983 */ /* 0x000ee80000300800 */
[----:B------:R0:W3:Y:S01]  /*1aee0*/  @!P6 LDG.E.U16 R0, desc[UR12][R10.64] ;  /* 0x0000000c0a00e981 */ /* 0x0000e2000c1e1500 */
[----:B------:R-:W-:-:S03]  /*1aef0*/  PRMT R26, RZ, 0x7610, R26 ;  /* 0x00007610ff1a7816 */ /* 0x000fc6000000001a */
[----:B------:R-:W3:Y:S01]  /*1af00*/  LDL R4, [R1+0x464] ;  /* 0x0004640001047983 */ /* 0x000ee20000100800 */
[----:B0-----:R-:W-:Y:S02]  /*1af10*/  @!P5 IMAD.MOV.U32 R11, RZ, RZ, R3 ;  /* 0x000000ffff0bd224 */ /* 0x001fe400078e0003 */
[----:B--2---:R-:W-:-:S05]  /*1af20*/  @!P5 IMAD.MOV.U32 R10, RZ, RZ, R2 ;  /* 0x000000ffff0ad224 */ /* 0x004fca00078e0002 */
[----:B------:R4:W2:Y:S02]  /*1af30*/  @!P5 LDG.E.U16 R28, desc[UR12][R10.64] ;  /* 0x0000000c0a1cd981 */ /* 0x0008a4000c1e1500 */
[----:B----4-:R-:W-:Y:S02]  /*1af40*/  @!P6 IMAD.MOV.U32 R10, RZ, RZ, R8 ;  /* 0x000000ffff0ae224 */ /* 0x010fe400078e0008 */
[----:B------:R-:W-:-:S05]  /*1af50*/  @!P6 IMAD.MOV.U32 R11, RZ, RZ, R12 ;  /* 0x000000ffff0be224 */ /* 0x000fca00078e000c */
[----:B------:R-:W4:Y:S04]  /*1af60*/  @!P6 LDG.E.U16 R26, desc[UR12][R10.64] ;  /* 0x0000000c0a1ae981 */ /* 0x000f28000c1e1500 */
[----:B---3--:R0:W-:Y:S04]  /*1af70*/  STL [R1], R0 ;  /* 0x0000000001007387 */ /* 0x0081e80000100800 */
[----:B------:R1:W-:Y:S04]  /*1af80*/  STS.U16 [R14+UR4+0x12f00], R6 ;  /* 0x012f00060e007988 */ /* 0x0003e80008000404 */
[----:B0-----:R-:W3:Y:S04]  /*1af90*/  LDL R0, [R1+0x468] ;  /* 0x0004680001007983 */ /* 0x001ee80000100800 */
[----:B-1----:R-:W3:Y:S04]  /*1afa0*/  LDL.LU R6, [R1+0x24c] ;  /* 0x00024c0001067983 */ /* 0x002ee80000300800 */
[----:B------:R-:W-:Y:S04]  /*1afb0*/  STS.U16 [R14+UR4+0x13100], R15 ;  /* 0x0131000f0e007988 */ /* 0x000fe80008000404 */
[----:B------:R0:W-:Y:S04]  /*1afc0*/  STS.U16 [R14+UR4+0x13300], R7 ;  /* 0x013300070e007988 */ /* 0x0001e80008000404 */
[----:B--2---:R-:W-:Y:S04]  /*1afd0*/  STL [R1+0x196c], R28 ;  /* 0x00196c1c01007387 */ /* 0x004fe80000100800 */
[----:B------:R-:W2:Y:S04]  /*1afe0*/  LDL R3, [R1+0x45c] ;  /* 0x00045c0001037983 */ /* 0x000ea80000100800 */
[----:B------:R-:W2:Y:S04]  /*1aff0*/  LDL R2, [R1+0x460] ;  /* 0x0004600001027983 */ /* 0x000ea80000100800 */
[----:B------:R-:W2:Y:S04]  /*1b000*/  LDL.LU R8, [R1+0x1bc] ;  /* 0x0001bc0001087983 */ /* 0x000ea80000300800 */
[----:B----4-:R-:W-:Y:S04]  /*1b010*/  STL [R1+0x1970], R26 ;  /* 0x0019701a01007387 */ /* 0x010fe80000100800 */
[----:B------:R-:W4:Y:S04]  /*1b020*/  LDL R12, [R1+0x3e4] ;  /* 0x0003e400010c7983 */ /* 0x000f280000100800 */
[----:B0-----:R-:W4:Y:S01]  /*1b030*/  LDL R7, [R1+0x3e8] ;  /* 0x0003e80001077983 */ /* 0x001f220000100800 */
[----:B------:R-:W-:Y:S01]  /*1b040*/  PRMT R24, RZ, 0x7610, R24 ;  /* 0x00007610ff187816 */ /* 0x000fe20000000018 */
[----:B------:R-:W-:Y:S01]  /*1b050*/  @!P5 IMAD.MOV.U32 R11, RZ, RZ, R4 ;  /* 0x000000ffff0bd224 */ /* 0x000fe200078e0004 */
[----:B------:R-:W-:Y:S01]  /*1b060*/  PRMT R22, RZ, 0x7610, R22 ;  /* 0x00007610ff167816 */ /* 0x000fe20000000016 */
[----:B------:R-:W4:Y:S01]  /*1b070*/  LDL R4, [R1+0x3dc] ;  /* 0x0003dc0001047983 */ /* 0x000f220000100800 */
[----:B---3--:R-:W-:Y:S01]  /*1b080*/  @!P5 IMAD.MOV.U32 R10, RZ, RZ, R0 ;  /* 0x000000ffff0ad224 */ /* 0x008fe200078e0000 */
[----:B------:R-:W-:-:S02]  /*1b090*/  PRMT R16, RZ, 0x7610, R16 ;  /* 0x00007610ff107816 */ /* 0x000fc40000000010 */
[----:B------:R-:W3:Y:S04]  /*1b0a0*/  LDL R0, [R1+0x3e0] ;  /* 0x0003e00001007983 */ /* 0x000ee80000100800 */
[----:B------:R2:W3:Y:S04]  /*1b0b0*/  @!P5 LDG.E.U16 R24, desc[UR12][R10.64] ;  /* 0x0000000c0a18d981 */ /* 0x0004e8000c1e1500 */
[----:B------:R-:W3:Y:S01]  /*1b0c0*/  LDL.LU R15, [R1+0x1b8] ;  /* 0x0001b800010f7983 */ /* 0x000ee20000300800 */
[----:B--2---:R-:W-:Y:S02]  /*1b0d0*/  @!P6 IMAD.MOV.U32 R11, RZ, RZ, R3 ;  /* 0x000000ffff0be224 */ /* 0x004fe400078e0003 */
[----:B------:R-:W-:-:S05]  /*1b0e0*/  @!P6 IMAD.MOV.U32 R10, RZ, RZ, R2 ;  /* 0x000000ffff0ae224 */ /* 0x000fca00078e0002 */
[----:B------:R4:W2:Y:S02]  /*1b0f0*/  @!P6 LDG.E.U16 R22, desc[UR12][R10.64] ;  /* 0x0000000c0a16e981 */ /* 0x0008a4000c1e1500 */
[----:B----4-:R-:W-:Y:S02]  /*1b100*/  @!P5 IMAD.MOV.U32 R11, RZ, RZ, R12 ;  /* 0x000000ffff0bd224 */ /* 0x010fe400078e000c */
[----:B------:R-:W-:-:S05]  /*1b110*/  @!P5 IMAD.MOV.U32 R10, RZ, RZ, R7 ;  /* 0x000000ffff0ad224 */ /* 0x000fca00078e0007 */
[----:B------:R0:W4:Y:S04]  /*1b120*/  @!P5 LDG.E.U16 R16, desc[UR12][R10.64] ;  /* 0x0000000c0a10d981 */ /* 0x000128000c1e1500 */
[----:B------:R1:W-:Y:S04]  /*1b130*/  STS.U16 [R14+UR4+0x13500], R5 ;  /* 0x013500050e007988 */ /* 0x0003e80008000404 */
[----:B---3--:R-:W-:Y:S04]  /*1b140*/  STL [R1+0x1974], R24 ;  /* 0x0019741801007387 */ /* 0x008fe80000100800 */
[----:B------:R-:W3:Y:S04]  /*1b150*/  LDL R3, [R1+0x364] ;  /* 0x0003640001037983 */ /* 0x000ee80000100800 */
[----:B------:R-:W3:Y:S01]  /*1b160*/  LDL R2, [R1+0x368] ;  /* 0x0003680001027983 */ /* 0x000ee20000100800 */
[----:B0-----:R-:W-:-:S03]  /*1b170*/  @!P6 IMAD.MOV.U32 R10, RZ, RZ, R0 ;  /* 0x000000ffff0ae224 */ /* 0x001fc600078e0000 */
[----:B-1----:R-:W3:Y:S01]  /*1b180*/  LDL.LU R5, [R1+0x1ac] ;  /* 0x0001ac0001057983 */ /* 0x002ee20000300800 */
[----:B------:R-:W-:-:S03]  /*1b190*/  @!P6 IMAD.MOV.U32 R11, RZ, RZ, R4 ;  /* 0x000000ffff0be224 */ /* 0x000fc600078e0004 */
[----:B------:R-:W-:Y:S04]  /*1b1a0*/  STS.U16 [R14+UR4+0x13700], R13 ;  /* 0x0137000d0e007988 */ /* 0x000fe80008000404 */
[----:B------:R0:W-:Y:S04]  /*1b1b0*/  STS.U16 [R14+UR4+0x13900], R6 ;  /* 0x013900060e007988 */ /* 0x0001e80008000404 */
[----:B--2---:R-:W-:Y:S04]  /*1b1c0*/  STL [R1+0x1978], R22 ;  /* 0x0019781601007387 */ /* 0x004fe80000100800 */
[----:B------:R-:W2:Y:S04]  /*1b1d0*/  LDL.LU R7, [R1+0x198] ;  /* 0x0001980001077983 */ /* 0x000ea80000300800 */
[----:B----4-:R1:W-:Y:S04]  /*1b1e0*/  STL [R1+0x197c], R16 ;  /* 0x00197c1001007387 */ /* 0x0103e80000100800 */
[----:B------:R-:W4:Y:S04]  /*1b1f0*/  LDL R0, [R1+0x360] ;  /* 0x0003600001007983 */ /* 0x000f280000100800 */
[----:B0-----:R-:W2:Y:S04]  /*1b200*/  LDL R6, [R1+0x2e4] ;  /* 0x0002e40001067983 */ /* 0x001ea80000100800 */
[----:B-1----:R-:W2:Y:S04]  /*1b210*/  LDL R16, [R1+0x35c] ;  /* 0x00035c0001107983 */ /* 0x002ea80000100800 */
[----:B------:R-:W2:Y:S04]  /*1b220*/  LDL R4, [R1+0x2e8] ;  /* 0x0002e80001047983 */ /* 0x000ea80000100800 */
[----:B------:R-:W-:Y:S04]  /*1b230*/  STS.U16 [R14+UR4+0x13b00], R8 ;  /* 0x013b00080e007988 */ /* 0x000fe80008000404 */
[----:B------:R0:W-:Y:S02]  /*1b240*/  STS.U16 [R14+UR4+0x13d00], R15 ;  /* 0x013d000f0e007988 */ /* 0x0001e40008000404 */
[----:B0-----:R-:W0:Y:S01]  /*1b250*/  S2R R15, SR_TID.X ;  /* 0x00000000000f7919 */ /* 0x001e220000002100 */
[----:B------:R-:W-:Y:S01]  /*1b260*/  PRMT R9, RZ, 0x7610, R9 ;  /* 0x00007610ff097816 */ /* 0x000fe20000000009 */
[----:B---3--:R-:W-:-:S02]  /*1b270*/  @!P5 IMAD.MOV.U32 R12, RZ, RZ, R2 ;  /* 0x000000ffff0cd224 */ /* 0x008fc400078e0002 */
[----:B------:R-:W-:-:S03]  /*1b280*/  @!P5 IMAD.MOV.U32 R13, RZ, RZ, R3 ;  /* 0x000000ffff0dd224 */ /* 0x000fc600078e0003 */
[----:B------:R1:W3:Y:S02]  /*1b290*/  @!P6 LDG.E.U16 R9, desc[UR12][R10.64] ;  /* 0x0000000c0a09e981 */ /* 0x0002e4000c1e1500 */
[----:B-1----:R-:W-:Y:S02]  /*1b2a0*/  PRMT R10, RZ, 0x7610, R10 ;  /* 0x00007610ff0a7816 */ /* 0x002fe4000000000a */
[----:B------:R-:W-:-:S04]  /*1b2b0*/  PRMT R11, RZ, 0x7610, R11 ;  /* 0x00007610ff0b7816 */ /* 0x000fc8000000000b */
[----:B------:R4:W3:Y:S04]  /*1b2c0*/  @!P5 LDG.E.U16 R10, desc[UR12][R12.64] ;  /* 0x0000000c0c0ad981 */ /* 0x0008e8000c1e1500 */
[----:B------:R1:W-:Y:S01]  /*1b2d0*/  STS.U16 [R14+UR4+0x13f00], R5 ;  /* 0x013f00050e007988 */ /* 0x0003e20008000404 */
[----:B0-----:R-:W-:Y:S01]  /*1b2e0*/  LOP3.LUT R15, R15, 0x7f, RZ, 0xc0, !PT ;  /* 0x0000007f0f0f7812 */ /* 0x001fe200078ec0ff */
[----:B----4-:R-:W-:-:S04]  /*1b2f0*/  @!P6 IMAD.MOV.U32 R12, RZ, RZ, R0 ;  /* 0x000000ffff0ce224 */ /* 0x010fc800078e0000 */
[----:B------:R-:W-:Y:S02]  /*1b300*/  IMAD.SHL.U32 R0, R15, 0x2, RZ ;  /* 0x000000020f007824 */ /* 0x000fe400078e00ff */
[----:B--2---:R-:W-:Y:S02]  /*1b310*/  @!P6 IMAD.MOV.U32 R13, RZ, RZ, R16 ;  /* 0x000000ffff0de224 */ /* 0x004fe400078e0010 */
[----:B------:R-:W-:-:S03]  /*1b320*/  @!P5 IMAD.MOV.U32 R15, RZ, RZ, R6 ;  /* 0x000000ffff0fd224 */ /* 0x000fc600078e0006 */
[----:B------:R0:W2:Y:S01]  /*1b330*/  @!P6 LDG.E.U16 R11, desc[UR12][R12.64] ;  /* 0x0000000c0c0be981 */ /* 0x0000a2000c1e1500 */
[----:B-1----:R-:W-:Y:S01]  /*1b340*/  @!P5 IMAD.MOV.U32 R14, RZ, RZ, R4 ;  /* 0x000000ffff0ed224 */ /* 0x002fe200078e0004 */
[----:B0-----:R-:W-:-:S06]  /*1b350*/  PRMT R12, RZ, 0x7610, R12 ;  /* 0x00007610ff0c7816 */ /* 0x001fcc000000000c */
[----:B------:R-:W4:Y:S04]  /*1b360*/  @!P5 LDG.E.U16 R12, desc[UR12][R14.64] ;  /* 0x0000000c0e0cd981 */ /* 0x000f28000c1e1500 */
[----:B---3--:R-:W-:Y:S04]  /*1b370*/  STL [R1+0x1980], R9 ;  /* 0x0019800901007387 */ /* 0x008fe80000100800 */
[----:B------:R-:W3:Y:S04]  /*1b380*/  LDL.LU R8, [R1+0x19c] ;  /* 0x00019c0001087983 */ /* 0x000ee80000300800 */
[----:B------:R-:W3:Y:S04]  /*1b390*/  LDL R2, [R1+0x2e0] ;  /* 0x0002e00001027983 */ /* 0x000ee80000100800 */
[----:B------:R0:W-:Y:S04]  /*1b3a0*/  STL [R1+0x1984], R10 ;  /* 0x0019840a01007387 */ /* 0x0001e80000100800 */
[----:B------:R-:W3:Y:S04]  /*1b3b0*/  LDL R3, [R1+0x2dc] ;  /* 0x0002dc0001037983 */ /* 0x000ee80000100800 */
[----:B------:R-:W3:Y:S04]  /*1b3c0*/  LDL.LU R28, [R1+0x1a4] ;  /* 0x0001a400011c7983 */ /* 0x000ee80000300800 */
[----:B--2---:R-:W-:Y:S04]  /*1b3d0*/  STL [R1+0x1988], R11 ;  /* 0x0019880b01007387 */ /* 0x004fe80000100800 */
[----:B------:R-:W2:Y:S04]  /*1b3e0*/  LDL.LU R5, [R1+0x1a8] ;  /* 0x0001a80001057983 */ /* 0x000ea80000300800 */
[----:B0-----:R-:W2:Y:S04]  /*1b3f0*/  LDL R10, [R1+0xa54] ;  /* 0x000a5400010a7983 */ /* 0x001ea80000100800 */
[----:B------:R-:W2:Y:S04]  /*1b400*/  LDL R9, [R1+0xa58] ;  /* 0x000a580001097983 */ /* 0x000ea80000100800 */
[----:B----4-:R-:W-:Y:S04]  /*1b410*/  STL [R1+0x198c], R12 ;  /* 0x00198c0c01007387 */ /* 0x010fe80000100800 */
[----:B------:R-:W4:Y:S04]  /*1b420*/  LDL.LU R18, [R1+0x1b4] ;  /* 0x0001b40001127983 */ /* 0x000f280000300800 */
[----:B------:R-:W4:Y:S04]  /*1b430*/  LDL R6, [R1+0xa4c] ;  /* 0x000a4c0001067983 */ /* 0x000f280000100800 */
[----:B------:R-:W4:Y:S01]  /*1b440*/  LDL R4, [R1+0xa50] ;  /* 0x000a500001047983 */ /* 0x000f220000100800 */
[----:B------:R-:W-:Y:S01]  /*1b450*/  PRMT R13, RZ, 0x7610, R13 ;  /* 0x00007610ff0d7816 */ /* 0x000fe2000000000d */
[----:B---3--:R-:W-:Y:S01]  /*1b460*/  @!P6 IMAD.MOV.U32 R14, RZ, RZ, R2 ;  /* 0x000000ffff0ee224 */ /* 0x008fe200078e0002 */
[----:B------:R-:W-:Y:S01]  /*1b470*/  PRMT R17, RZ, 0x7610, R17 ;  /* 0x00007610ff117816 */ /* 0x000fe20000000011 */
[----:B------:R-:W3:Y:S01]  /*1b480*/  LDL R2, [R1+0x9d8] ;  /* 0x0009d80001027983 */ /* 0x000ee20000100800 */
[----:B------:R-:W-:Y:S01]  /*1b490*/  @!P6 IMAD.MOV.U32 R15, RZ, RZ, R3 ;  /* 0x000000ffff0fe224 */ /* 0x000fe200078e0003 */
[----:B------:R-:W-:-:S02]  /*1b4a0*/  PRMT R19, RZ, 0x7610, R19 ;  /* 0x00007610ff137816 */ /* 0x000fc40000000013 */
[----:B------:R-:W3:Y:S04]  /*1b4b0*/  LDL R3, [R1+0x9d4] ;  /* 0x0009d40001037983 */ /* 0x000ee80000100800 */
[----:B------:R2:W3:Y:S04]  /*1b4c0*/  @!P6 LDG.E.U16 R13, desc[UR12][R14.64] ;  /* 0x0000000c0e0de981 */ /* 0x0004e8000c1e1500 */
[----:B------:R0:W-:Y:S04]  /*1b4d0*/  STS.U16 [R0+UR4], R7 ;  /* 0x0000000700007988 */ /* 0x0001e80008000404 */
[----:B------:R-:W3:Y:S01]  /*1b4e0*/  LDL.LU R20, [R1+0x240] ;  /* 0x0002400001147983 */ /* 0x000ee20000300800 */
[----:B--2---:R-:W-:-:S03]  /*1b4f0*/  @!P5 IMAD.MOV.U32 R15, RZ, RZ, R10 ;  /* 0x000000ffff0fd224 */ /* 0x004fc600078e000a */
[----:B0-----:R-:W2:Y:S01]  /*1b500*/  LDL.LU R7, [R1+0x244] ;  /* 0x0002440001077983 */ /* 0x001ea20000300800 */
[----:B------:R-:W-:-:S05]  /*1b510*/  @!P5 IMAD.MOV.U32 R14, RZ, RZ, R9 ;  /* 0x000000ffff0ed224 */ /* 0x000fca00078e0009 */
[----:B------:R4:W2:Y:S02]  /*1b520*/  @!P5 LDG.E.U16 R17, desc[UR12][R14.64] ;  /* 0x0000000c0e11d981 */ /* 0x0008a4000c1e1500 */
[----:B----4-:R-:W-:Y:S02]  /*1b530*/  @!P6 IMAD.MOV.U32 R15, RZ, RZ, R6 ;  /* 0x000000ffff0fe224 */ /* 0x010fe400078e0006 */
[----:B------:R-:W-:-:S05]  /*1b540*/  @!P6 IMAD.MOV.U32 R14, RZ, RZ, R4 ;  /* 0x000000ffff0ee224 */ /* 0x000fca00078e0004 */
[----:B------:R0:W4:Y:S04]  /*1b550*/  @!P6 LDG.E.U16 R19, desc[UR12][R14.64] ;  /* 0x0000000c0e13e981 */ /* 0x000128000c1e1500 */
[----:B------:R1:W-:Y:S04]  /*1b560*/  STS.U16 [R0+UR4+0x100], R8 ;  /* 0x0001000800007988 */ /* 0x0003e80008000404 */
[----:B---3--:R-:W-:Y:S04]  /*1b570*/  STL [R1+0x1990], R13 ;  /* 0x0019900d01007387 */ /* 0x008fe80000100800 */
[----:B-1----:R-:W3:Y:S04]  /*1b580*/  LDL.LU R8, [R1+0x248] ;  /* 0x0002480001087983 */ /* 0x002ee80000300800 */
[----:B------:R-:W3:Y:S04]  /*1b590*/  LDL R11, [R1+0x9cc] ;  /* 0x0009cc00010b7983 */ /* 0x000ee80000100800 */
[----:B------:R-:W3:Y:S04]  /*1b5a0*/  LDL R10, [R1+0x9d0] ;  /* 0x0009d000010a7983 */ /* 0x000ee80000100800 */
[----:B------:R-:W-:Y:S04]  /*1b5b0*/  STS.U16 [R0+UR4+0x1000], R28 ;  /* 0x0010001c00007988 */ /* 0x000fe80008000404 */
[----:B------:R1:W-:Y:S01]  /*1b5c0*/  STS.U16 [R0+UR4+0x1100], R5 ;  /* 0x0011000500007988 */ /* 0x0003e20008000404 */
[----:B0-----:R-:W-:-:S02]  /*1b5d0*/  @!P5 IMAD.MOV.U32 R14, RZ, RZ, R2 ;  /* 0x000000ffff0ed224 */ /* 0x001fc400078e0002 */
[----:B------:R-:W-:Y:S01]  /*1b5e0*/  @!P5 IMAD.MOV.U32 R15, RZ, RZ, R3 ;  /* 0x000000ffff0fd224 */ /* 0x000fe200078e0003 */
[----:B--2---:R-:W-:Y:S04]  /*1b5f0*/  STL [R1+0x1968], R17 ;  /* 0x0019681101007387 */ /* 0x004fe80000100800 */
[----:B------:R-:W2:Y:S04]  /*1b600*/  LDL R9, [R1+0x954] ;  /* 0x0009540001097983 */ /* 0x000ea80000100800 */
[----:B------:R-:W2:Y:S04]  /*1b610*/  LDL R6, [R1+0x958] ;  /* 0x0009580001067983 */ /* 0x000ea80000100800 */
[----:B----4-:R0:W-:Y:S04]  /*1b620*/  STL [R1+0x1994], R19 ;  /* 0x0019941301007387 */ /* 0x0101e80000100800 */
[----:B-1----:R-:W4:Y:S04]  /*1b630*/  LDL R5, [R1+0x94c] ;  /* 0x00094c0001057983 */ /* 0x002f280000100800 */
[----:B------:R-:W4:Y:S04]  /*1b640*/  LDL R4, [R1+0x950] ;  /* 0x0009500001047983 */ /* 0x000f280000100800 */
[----:B------:R-:W4:Y:S04]  /*1b650*/  LDL R3, [R1+0x8d4] ;  /* 0x0008d40001037983 */ /* 0x000f280000100800 */
[----:B------:R-:W4:Y:S01]  /*1b660*/  LDL R2, [R1+0x8d8] ;  /* 0x0008d80001027983 */ /* 0x000f220000100800 */
[----:B------:R-:W-:-:S02]  /*1b670*/  PRMT R21, RZ, 0x7610, R21 ;  /* 0x00007610ff157816 */ /* 0x000fc40000000015 */
[----:B------:R-:W-:-:S04]  /*1b680*/  PRMT R23, RZ, 0x7610, R23 ;  /* 0x00007610ff177816 */ /* 0x000fc80000000017 */
[----:B------:R3:W4:Y:S01]  /*1b690*/  @!P5 LDG.E.U16 R21, desc[UR12][R14.64] ;  /* 0x0000000c0e15d981 */ /* 0x000722000c1e1500 */
[----:B------:R-:W-:Y:S01]  /*1b6a0*/  PRMT R25, RZ, 0x7610, R25 ;  /* 0x00007610ff197816 */ /* 0x000fe20000000019 */
[----:B---3--:R-:W-:Y:S02]  /*1b6b0*/  @!P6 IMAD.MOV.U32 R14, RZ, RZ, R10 ;  /* 0x000000ffff0ee224 */ /* 0x008fe400078e000a */
[----:B------:R-:W-:-:S05]  /*1b6c0*/  @!P6 IMAD.MOV.U32 R15, RZ, RZ, R11 ;  /* 0x000000ffff0fe224 */ /* 0x000fca00078e000b */
[----:B------:R2:W3:Y:S01]  /*1b6d0*/  @!P6 LDG.E.U16 R23, desc[UR12][R14.64] ;  /* 0x0000000c0e17e981 */ /* 0x0004e2000c1e1500 */
[----:B------:R-:W-:Y:S02]  /*1b6e0*/  PRMT R27, RZ, 0x7610, R27 ;  /* 0x00007610ff1b7816 */ /* 0x000fe4000000001b */
[----:B------:R-:W-:Y:S01]  /*1b6f0*/  PRMT R29, RZ, 0x7610, R29 ;  /* 0x00007610ff1d7816 */ /* 0x000fe2000000001d */
[----:B--2---:R-:W-:Y:S02]  /*1b700*/  @!P5 IMAD.MOV.U32 R15, RZ, RZ, R9 ;  /* 0x000000ffff0fd224 */ /* 0x004fe400078e0009 */
[----:B------:R-:W-:-:S05]  /*1b710*/  @!P5 IMAD.MOV.U32 R14, RZ, RZ, R6 ;  /* 0x000000ffff0ed224 */ /* 0x000fca00078e0006 */
[----:B------:R4:W2:Y:S02]  /*1b720*/  @!P5 LDG.E.U16 R25, desc[UR12][R14.64] ;  /* 0x0000000c0e19d981 */ /* 0x0008a4000c1e1500 */
[----:B----4-:R-:W-:Y:S02]  /*1b730*/  @!P6 IMAD.MOV.U32 R15, RZ, RZ, R5 ;  /* 0x000000ffff0fe224 */ /* 0x010fe400078e0005 */
[----:B------:R-:W-:-:S05]  /*1b740*/  @!P6 IMAD.MOV.U32 R14, RZ, RZ, R4 ;  /* 0x000000ffff0ee224 */ /* 0x000fca00078e0004 */
[----:B------:R1:W4:Y:S02]  /*1b750*/  @!P6 LDG.E.U16 R27, desc[UR12][R14.64] ;  /* 0x0000000c0e1be981 */ /* 0x000324000c1e1500 */
[----:B-1----:R-:W-:Y:S02]  /*1b760*/  @!P5 IMAD.MOV.U32 R14, RZ, RZ, R2 ;  /* 0x000000ffff0ed224 */ /* 0x002fe400078e0002 */
[----:B------:R-:W-:-:S05]  /*1b770*/  @!P5 IMAD.MOV.U32 R15, RZ, RZ, R3 ;  /* 0x000000ffff0fd224 */ /* 0x000fca00078e0003 */
[----:B------:R-:W4:Y:S04]  /*1b780*/  @!P5 LDG.E.U16 R29, desc[UR12][R14.64] ;  /* 0x0000000c0e1dd981 */ /* 0x000f28000c1e1500 */
[----:B------:R-:W-:Y:S04]  /*1b790*/  STL [R1+0x1998], R21 ;  /* 0x0019981501007387 */ /* 0x000fe80000100800 */
[----:B---3--:R-:W-:Y:S04]  /*1b7a0*/  STL [R1+0x199c], R23 ;  /* 0x00199c1701007387 */ /* 0x008fe80000100800 */
[----:B------:R1:W-:Y:S04]  /*1b7b0*/  STS.U16 [R0+UR4+0x2000], R18 ;  /* 0x0020001200007988 */ /* 0x0003e80008000404 */
[----:B------:R3:W-:Y:S04]  /*1b7c0*/  STS.U16 [R0+UR4+0x2100], R20 ;  /* 0x0021001400007988 */ /* 0x0007e80008000404 */
[----:B------:R3:W-:Y:S04]  /*1b7d0*/  STS.U16 [R0+UR4+0x3000], R7 ;  /* 0x0030000700007988 */ /* 0x0007e80008000404 */
[----:B------:R3:W-:Y:S04]  /*1b7e0*/  STS.U16 [R0+UR4+0x3100], R8 ;  /* 0x0031000800007988 */ /* 0x0007e80008000404 */
[----:B--2---:R-:W-:Y:S04]  /*1b7f0*/  STL [R1+0x19a0], R25 ;  /* 0x0019a01901007387 */ /* 0x004fe80000100800 */
[----:B----4-:R-:W-:Y:S04]  /*1b800*/  STL [R1+0x19a4], R27 ;  /* 0x0019a41b01007387 */ /* 0x010fe80000100800 */
[----:B0-----:R-:W2:Y:S04]  /*1b810*/  LDL.LU R19, [R1+0x250] ;  /* 0x0002500001137983 */ /* 0x001ea80000300800 */
[----:B------:R-:W4:Y:S04]  /*1b820*/  LDL.LU R17, [R1+0x1b0] ;  /* 0x0001b00001117983 */ /* 0x000f280000300800 */
        /* <DEDUP_REMOVED lines=13> */
[----:B-1----:R-:W4:Y:S04]  /*1b900*/  LDL.LU R18, [R1+0x164] ;  /* 0x0001640001127983 */ /* 0x002f280000300800 */
[----:B---3--:R-:W3:Y:S04]  /*1b910*/  LDL.LU R20, [R1+0x160] ;  /* 0x0001600001147983 */ /* 0x008ee80000300800 */
[----:B------:R-:W3:Y:S04]  /*1b920*/  LDL.LU R5, [R1+0x15c] ;  /* 0x00015c0001057983 */ /* 0x000ee80000300800 */
[----:B------:R-:W3:Y:S04]  /*1b930*/  LDL.LU R6, [R1+0x158] ;  /* 0x0001580001067983 */ /* 0x000ee80000300800 */
[----:B------:R-:W3:Y:S04]  /*1b940*/  LDL.LU R7, [R1+0x154] ;  /* 0x0001540001077983 */ /* 0x000ee80000300800 */
[----:B------:R-:W3:Y:S04]  /*1b950*/  LDL.LU R8, [R1+0x13c] ;  /* 0x00013c0001087983 */ /* 0x000ee80000300800 */
        /* <DEDUP_REMOVED lines=48> */
[----:B------:R-:W0:Y:S03]  /*1bc60*/  S2R R21, SR_TID.X ;  /* 0x0000000000157919 */ /* 0x000e260000002100 */
        /* <DEDUP_REMOVED lines=36> */
[----:B------:R0:W-:Y:S02]  /*1beb0*/  STL [R1+0x1964], R15 ;  /* 0x0019640f01007387 */ /* 0x0001e40000100800 */
[----:B0-----:R-:W-:-:S05]  /*1bec0*/  IMAD.SHL.U32 R15, R21, 0x2, RZ ;  /* 0x00000002150f7824 */ /* 0x001fca00078e00ff */
[----:B--2---:R-:W-:Y:S04]  /*1bed0*/  STS.U16 [R15+UR4+0x4000], R19 ;  /* 0x004000130f007988 */ /* 0x004fe80008000404 */
[----:B----4-:R-:W-:Y:S04]  /*1bee0*/  STS.U16 [R15+UR4+0x4100], R17 ;  /* 0x004100110f007988 */ /* 0x010fe80008000404 */
        /* <DEDUP_REMOVED lines=11> */
[----:B------:R0:W-:Y:S02]  /*1bfa0*/  STS.U16 [R15+UR4+0xa100], R3 ;  /* 0x00a100030f007988 */ /* 0x0001e40008000404 */
[----:B0-----:R-:W-:-:S05]  /*1bfb0*/  LOP3.LUT R3, R0, 0x10, RZ, 0x3c, !PT ;  /* 0x0000001000037812 */ /* 0x001fca00078e3cff */
[----:B------:R0:W-:Y:S04]  /*1bfc0*/  STL [R1+0x19ec], R3 ;  /* 0x0019ec0301007387 */ /* 0x0001e80000100800 */
[----:B0-----:R-:W2:Y:S04]  /*1bfd0*/  LDL.LU R3, [R1+0x130] ;  /* 0x0001300001037983 */ /* 0x001ea80000300800 */
[----:B--2---:R0:W-:Y:S04]  /*1bfe0*/  STL [R1+0x19f0], R3 ;  /* 0x0019f00301007387 */ /* 0x0041e80000100800 */
[----:B0-----:R-:W2:Y:S04]  /*1bff0*/  LDL.LU R3, [R1+0x134] ;  /* 0x0001340001037983 */ /* 0x001ea80000300800 */
[----:B--2---:R0:W-:Y:S04]  /*1c000*/  STL [R1+0x19f4], R3 ;  /* 0x0019f40301007387 */ /* 0x0041e80000100800 */
[----:B0-----:R-:W2:Y:S04]  /*1c010*/  LDL.LU R3, [R1+0x138] ;  /* 0x0001380001037983 */ /* 0x001ea80000300800 */
[----:B------:R-:W4:Y:S04]  /*1c020*/  LDL.LU R0, [R1+0x128] ;  /* 0x0001280001007983 */ /* 0x000f280000300800 */
[----:B------:R-:W-:Y:S04]  /*1c030*/  STS.U16 [R15+UR4+0xb000], R4 ;  /* 0x00b000040f007988 */ /* 0x000fe80008000404 */
[----:B------:R-:W-:Y:S04]  /*1c040*/  STS.U16 [R15+UR4+0xb100], R18 ;  /* 0x00b100120f007988 */ /* 0x000fe80008000404 */
[----:B---3--:R-:W-:Y:S04]  /*1c050*/  STS.U16 [R15+UR4+0xc000], R20 ;  /* 0x00c000140f007988 */ /* 0x008fe80008000404 */
[----:B------:R-:W-:Y:S04]  /*1c060*/  STS.U16 [R15+UR4+0xc100], R5 ;  /* 0x00c100050f007988 */ /* 0x000fe80008000404 */
[----:B------:R-:W-:Y:S04]  /*1c070*/  STS.U16 [R15+UR4+0xd000], R6 ;  /* 0x00d000060f007988 */ /* 0x000fe80008000404 */
[----:B------:R-:W-:Y:S04]  /*1c080*/  STS.U16 [R15+UR4+0xd100], R7 ;  /* 0x00d100070f007988 */ /* 0x000fe80008000404 */
[----:B------:R-:W-:Y:S04]  /*1c090*/  STS.U16 [R15+UR4+0xe000], R8 ;  /* 0x00e000080f007988 */ /* 0x000fe80008000404 */
[----:B----4-:R0:W-:Y:S04]  /*1c0a0*/  STL [R1+0x19e8], R0 ;  /* 0x0019e80001007387 */ /* 0x0101e80000100800 */
[----:B0-----:R-:W3:Y:S04]  /*1c0b0*/  LDL.LU R0, [R1+0x12c] ;  /* 0x00012c0001007983 */ /* 0x001ee80000300800 */
        /* <DEDUP_REMOVED lines=26> */
[----:B--2---:R0:W-:Y:S04]  /*1c260*/  STS.U16 [R15+UR4+0xe100], R3 ;  /* 0x00e100030f007988 */ /* 0x0041e80008000404 */
[----:B0-----:R-:W2:Y:S04]  /*1c270*/  LDL.LU R3, [R1+0x19f4] ;  /* 0x0019f40001037983 */ /* 0x001ea80000300800 */
[----:B--2---:R0:W-:Y:S04]  /*1c280*/  STS.U16 [R15+UR4+0xf000], R3 ;  /* 0x00f000030f007988 */ /* 0x0041e80008000404 */
[----:B0-----:R-:W2:Y:S04]  /*1c290*/  LDL.LU R3, [R1+0x19f0] ;  /* 0x0019f00001037983 */ /* 0x001ea80000300800 */
[----:B--2---:R0:W-:Y:S04]  /*1c2a0*/  STS.U16 [R15+UR4+0xf100], R3 ;  /* 0x00f100030f007988 */ /* 0x0041e80008000404 */
[----:B0-----:R-:W3:Y:S04]  /*1c2b0*/  LDL.LU R3, [R1+0x19ec] ;  /* 0x0019ec0001037983 */ /* 0x001ee80000300800 */
[----:B---3--:R0:W-:Y:S04]  /*1c2c0*/  STS.U16 [R3+UR4+0x200], R0 ;  /* 0x0002000003007988 */ /* 0x0081e80008000404 */
[----:B0-----:R-:W2:Y:S04]  /*1c2d0*/  LDL.LU R0, [R1+0x19e8] ;  /* 0x0019e80001007983 */ /* 0x001ea80000300800 */
[----:B--2---:R0:W-:Y:S04]  /*1c2e0*/  STS.U16 [R3+UR4+0x300], R0 ;  /* 0x0003000003007988 */ /* 0x0041e80008000404 */
[----:B----4-:R1:W-:Y:S04]  /*1c2f0*/  STS.U16 [R3+UR4+0x1200], R2 ;  /* 0x0012000203007988 */ /* 0x0103e80008000404 */
[----:B------:R2:W-:Y:S04]  /*1c300*/  STS.U16 [R3+UR4+0x1300], R5 ;  /* 0x0013000503007988 */ /* 0x0005e80008000404 */
[----:B0-----:R-:W3:Y:S04]  /*1c310*/  LDL.LU R0, [R1+0x19e4] ;  /* 0x0019e40001007983 */ /* 0x001ee80000300800 */
[----:B-1----:R-:W4:Y:S04]  /*1c320*/  LDL.LU R2, [R1+0x19e0] ;  /* 0x0019e00001027983 */ /* 0x002f280000300800 */
[----:B--2---:R-:W2:Y:S04]  /*1c330*/  LDL.LU R5, [R1+0x19dc] ;  /* 0x0019dc0001057983 */ /* 0x004ea80000300800 */
[----:B------:R0:W-:Y:S04]  /*1c340*/  STS.U16 [R3+UR4+0x2200], R6 ;  /* 0x0022000603007988 */ /* 0x0001e80008000404 */
[----:B------:R1:W-:Y:S04]  /*1c350*/  STS.U16 [R3+UR4+0x2300], R7 ;  /* 0x0023000703007988 */ /* 0x0003e80008000404 */
[----:B------:R1:W-:Y:S04]  /*1c360*/  STS.U16 [R3+UR4+0x3200], R8 ;  /* 0x0032000803007988 */ /* 0x0003e80008000404 */
[----:B0-----:R-:W3:Y:S04]  /*1c370*/  LDL.LU R6, [R1+0x19d8] ;  /* 0x0019d80001067983 */ /* 0x001ee80000300800 */
[----:B-1----:R-:W4:Y:S04]  /*1c380*/  LDL.LU R7, [R1+0x19d4] ;  /* 0x0019d40001077983 */ /* 0x002f280000300800 */
[----:B------:R-:W2:Y:S04]  /*1c390*/  LDL.LU R8, [R1+0x19d0] ;  /* 0x0019d00001087983 */ /* 0x000ea80000300800 */
        /* <DEDUP_REMOVED lines=19> */
[----:B------:R1:W-:Y:S04]  /*1c4d0*/  STS.U16 [R3+UR4+0xd200], R18 ;  /* 0x00d2001203007988 */ /* 0x0003e80008000404 */
[----:B0-----:R-:W3:Y:S04]  /*1c4e0*/  LDL.LU R4, [R1+0xbc] ;  /* 0x0000bc0001047983 */ /* 0x001ee80000300800 */
[----:B-1----:R-:W3:Y:S04]  /*1c4f0*/  LDL.LU R18, [R1+0xb8] ;  /* 0x0000b80001127983 */ /* 0x002ee80000300800 */
[----:B------:R-:W3:Y:S04]  /*1c500*/  LDL.LU R14, [R1+0xa8] ;  /* 0x0000a800010e7983 */ /* 0x000ee80000300800 */
[----:B------:R-:W3:Y:S04]  /*1c510*/  LDL.LU R29, [R1+0xa4] ;  /* 0x0000a400011d7983 */ /* 0x000ee80000300800 */
[----:B------:R-:W3:Y:S04]  /*1c520*/  LDL.LU R27, [R1+0xa0] ;  /* 0x0000a000011b7983 */ /* 0x000ee80000300800 */
[----:B------:R-:W3:Y:S04]  /*1c530*/  LDL.LU R25, [R1+0x9c] ;  /* 0x00009c0001197983 */ /* 0x000ee80000300800 */
[----:B------:R-:W3:Y:S04]  /*1c540*/  LDL.LU R23, [R1+0x98] ;  /* 0x0000980001177983 */ /* 0x000ee80000300800 */
[----:B------:R-:W3:Y:S04]  /*1c550*/  LDL.LU R21, [R1+0x94] ;  /* 0x0000940001157983 */ /* 0x000ee80000300800 */
[----:B------:R-:W3:Y:S04]  /*1c560*/  LDL.LU R19, [R1+0x90] ;  /* 0x0000900001137983 */ /* 0x000ee80000300800 */
[----:B------:R-:W3:Y:S04]  /*1c570*/  LDL.LU R17, [R1+0x8c] ;  /* 0x00008c0001117983 */ /* 0x000ee80000300800 */
[----:B------:R0:W-:Y:S04]  /*1c580*/  STS.U16 [R3+UR4+0xd300], R20 ;  /* 0x00d3001403007988 */ /* 0x0001e80008000404 */
[----:B------:R-:W3:Y:S04]  /*1c590*/  LDL.LU R13, [R1+0x88] ;  /* 0x00008800010d7983 */ /* 0x000ee80000300800 */
[----:B0-----:R-:W3:Y:S04]  /*1c5a0*/  LDL.LU R20, [R1+0x84] ;  /* 0x0000840001147983 */ /* 0x001ee80000300800 */
        /* <DEDUP_REMOVED lines=9> */
[----:B--2---:R-:W-:Y:S04]  /*1c640*/  STS.U16 [R3+UR4+0xe200], R8 ;  /* 0x00e2000803007988 */ /* 0x004fe80008000404 */
[----:B------:R0:W-:Y:S04]  /*1c650*/  STL [R1+0x19b0], R8 ;  /* 0x0019b00801007387 */ /* 0x0001e80000100800 */
[----:B----4-:R-:W-:Y:S04]  /*1c660*/  STS.U16 [R3+UR4+0xe300], R7 ;  /* 0x00e3000703007988 */ /* 0x010fe80008000404 */
[----:B0-----:R-:W2:Y:S04]  /*1c670*/  LDL.LU R8, [R1+0xac] ;  /* 0x0000ac0001087983 */ /* 0x001ea80000300800 */
[----:B------:R0:W-:Y:S04]  /*1c680*/  STL [R1+0x19b4], R7 ;  /* 0x0019b40701007387 */ /* 0x0001e80000100800 */
[----:B---3--:R-:W-:Y:S04]  /*1c690*/  STS.U16 [R3+UR4+0xf200], R6 ;  /* 0x00f2000603007988 */ /* 0x008fe80008000404 */
[----:B0-----:R-:W3:Y:S04]  /*1c6a0*/  LDL.LU R7, [R1+0xb0] ;  /* 0x0000b00001077983 */ /* 0x001ee80000300800 */
[----:B------:R0:W-:Y:S04]  /*1c6b0*/  STL [R1+0x19b8], R6 ;  /* 0x0019b80601007387 */ /* 0x0001e80000100800 */
[----:B0-----:R-:W4:Y:S04]  /*1c6c0*/  LDL.LU R6, [R1+0xb4] ;  /* 0x0000b40001067983 */ /* 0x001f280000300800 */
[----:B------:R0:W-:Y:S04]  /*1c6d0*/  STS.U16 [R3+UR4+0xf300], R5 ;  /* 0x00f3000503007988 */ /* 0x0001e80008000404 */
[----:B0-----:R-:W2:Y:S04]  /*1c6e0*/  LDL.LU R3, [R1+0x19cc] ;  /* 0x0019cc0001037983 */ /* 0x001ea80000300800 */
[----:B------:R0:W-:Y:S02]  /*1c6f0*/  STL [R1+0x19bc], R5 ;  /* 0x0019bc0501007387 */ /* 0x0001e40000100800 */
[----:B0-----:R-:W0:Y:S02]  /*1c700*/  S2R R5, SR_TID.X ;  /* 0x0000000000057919 */ /* 0x001e240000002100 */
[----:B0-----:R-:W-:-:S05]  /*1c710*/  LOP3.LUT R5, R5, 0x7f, RZ, 0xc0, !PT ;  /* 0x0000007f05057812 */ /* 0x001fca00078ec0ff */
[----:B------:R-:W-:-:S05]  /*1c720*/  IMAD.SHL.U32 R5, R5, 0x2, RZ ;  /* 0x0000000205057824 */ /* 0x000fca00078e00ff */
[----:B------:R-:W-:-:S05]  /*1c730*/  LOP3.LUT R5, R5, 0x20, RZ, 0x3c, !PT ;  /* 0x0000002005057812 */ /* 0x000fca00078e3cff */
[----:B------:R0:W-:Y:S04]  /*1c740*/  STS.U16 [R5+UR4+0x400], R4 ;  /* 0x0004000405007988 */ /* 0x0001e80008000404 */
[----:B------:R1:W-:Y:S04]  /*1c750*/  STS.U16 [R5+UR4+0x500], R18 ;  /* 0x0005001205007988 */ /* 0x0003e80008000404 */
[----:B0-----:R-:W2:Y:S04]  /*1c760*/  LDL.LU R4, [R1+0x19c8] ;  /* 0x0019c80001047983 */ /* 0x001ea80000300800 */
[----:B-1----:R-:W2:Y:S04]  /*1c770*/  LDL.LU R18, [R1+0x19c4] ;  /* 0x0019c40001127983 */ /* 0x002ea80000300800 */
[----:B----4-:R-:W-:Y:S04]  /*1c780*/  STS.U16 [R5+UR4+0x1400], R6 ;  /* 0x0014000605007988 */ /* 0x010fe80008000404 */
[----:B---3--:R-:W-:Y:S04]  /*1c790*/  STS.U16 [R5+UR4+0x1500], R7 ;  /* 0x0015000705007988 */ /* 0x008fe80008000404 */
[----:B--2---:R-:W-:Y:S04]  /*1c7a0*/  STS.U16 [R5+UR4+0x2400], R8 ;  /* 0x0024000805007988 */ /* 0x004fe80008000404 */
        /* <DEDUP_REMOVED lines=10> */
[----:B0-----:R-:W2:Y:S04]  /*1c850*/  LDL.LU R20, [R1+0x5c] ;  /* 0x00005c0001147983 */ /* 0x001ea80000300800 */
[----:B------:R-:W3:Y:S04]  /*1c860*/  LDL.LU R17, [R1+0x58] ;  /* 0x0000580001117983 */ /* 0x000ee80000300800 */
        /* <DEDUP_REMOVED lines=10> */
[----:B------:R0:W-:Y:S04]  /*1c910*/  STS.U16 [R5+UR4+0x7500], R12 ;  /* 0x0075000c05007988 */ /* 0x0001e80008000404 */
[----:B------:R-:W4:Y:S04]  /*1c920*/  LDL.LU R13, [R1+0x2c] ;  /* 0x00002c00010d7983 */ /* 0x000f280000300800 */
[----:B------:R1:W-:Y:S04]  /*1c930*/  STS.U16 [R5+UR4+0x8400], R11 ;  /* 0x0084000b05007988 */ /* 0x0003e80008000404 */
[----:B0-----:R-:W4:Y:S04]  /*1c940*/  LDL.LU R12, [R1+0x28] ;  /* 0x00002800010c7983 */ /* 0x001f280000300800 */
[----:B------:R0:W-:Y:S04]  /*1c950*/  STS.U16 [R5+UR4+0x8500], R10 ;  /* 0x0085000a05007988 */ /* 0x0001e80008000404 */
[----:B-1----:R-:W4:Y:S04]  /*1c960*/  LDL.LU R11, [R1+0x24] ;  /* 0x00002400010b7983 */ /* 0x002f280000300800 */
        /* <DEDUP_REMOVED lines=12> */
[----:B0-----:R-:W4:Y:S04]  /*1ca30*/  LDL.LU R28, [R1+0x8] ;  /* 0x00000800011c7983 */ /* 0x001f280000300800 */
[----:B--2---:R0:W-:Y:S04]  /*1ca40*/  STS.U16 [R5+UR4+0xc400], R20 ;  /* 0x00c4001405007988 */ /* 0x0041e80008000404 */
[----:B0-----:R-:W2:Y:S04]  /*1ca50*/  LDL.LU R20, [R1+0x19c0] ;  /* 0x0019c00001147983 */ /* 0x001ea80000300800 */
[----:B---3--:R0:W-:Y:S02]  /*1ca60*/  STS.U16 [R5+UR4+0xc500], R17 ;  /* 0x00c5001105007988 */ /* 0x0081e40008000404 */
[----:B0-----:R-:W-:-:S02]  /*1ca70*/  LOP3.LUT R17, R15, 0x30, RZ, 0x3c, !PT ;  /* 0x000000300f117812 */ /* 0x001fc400078e3cff */
[----:B--2---:R-:W-:Y:S04]  /*1ca80*/  STS.U16 [R5+UR4+0xd400], R20 ;  /* 0x00d4001405007988 */ /* 0x004fe80008000404 */
[----:B------:R-:W-:Y:S04]  /*1ca90*/  STS.U16 [R5+UR4+0xd500], R18 ;  /* 0x00d5001205007988 */ /* 0x000fe80008000404 */
[----:B------:R-:W-:Y:S04]  /*1caa0*/  STS.U16 [R5+UR4+0xe400], R4 ;  /* 0x00e4000405007988 */ /* 0x000fe80008000404 */
[----:B------:R0:W-:Y:S04]  /*1cab0*/  STS.U16 [R5+UR4+0xe500], R3 ;  /* 0x00e5000305007988 */ /* 0x0001e80008000404 */
[----:B------:R1:W-:Y:S04]  /*1cac0*/  STS.U16 [R5+UR4+0xf400], R2 ;  /* 0x00f4000205007988 */ /* 0x0003e80008000404 */
[----:B0-----:R-:W2:Y:S04]  /*1cad0*/  LDL.LU R3, [R1] ;  /* 0x0000000001037983 */ /* 0x001ea80000300800 */
[----:B-1----:R-:W3:Y:S04]  /*1cae0*/  LDL.LU R2, [R1+0x4] ;  /* 0x0000040001027983 */ /* 0x002ee80000300800 */
[----:B------:R0:W-:Y:S04]  /*1caf0*/  STS.U16 [R5+UR4+0xf500], R0 ;  /* 0x00f5000005007988 */ /* 0x0001e80008000404 */
[----:B----4-:R1:W-:Y:S04]  /*1cb00*/  STS.U16 [R17+UR4+0x600], R6 ;  /* 0x0006000611007988 */ /* 0x0103e80008000404 */
[----:B------:R4:W-:Y:S04]  /*1cb10*/  STS.U16 [R17+UR4+0x700], R7 ;  /* 0x0007000711007988 */ /* 0x0009e80008000404 */
[----:B0-----:R-:W2:Y:S04]  /*1cb20*/  LDL.LU R5, [R1+0x19bc] ;  /* 0x0019bc0001057983 */ /* 0x001ea80000300800 */
[----:B-1----:R-:W2:Y:S04]  /*1cb30*/  LDL.LU R6, [R1+0x19b8] ;  /* 0x0019b80001067983 */ /* 0x002ea80000300800 */
[----:B----4-:R-:W4:Y:S04]  /*1cb40*/  LDL.LU R7, [R1+0x19b4] ;  /* 0x0019b40001077983 */ /* 0x010f280000300800 */
[----:B------:R0:W-:Y:S04]  /*1cb50*/  STS.U16 [R17+UR4+0x1600], R8 ;  /* 0x0016000811007988 */ /* 0x0001e80008000404 */
[----:B------:R1:W-:Y:S04]  /*1cb60*/  STS.U16 [R17+UR4+0x1700], R14 ;  /* 0x0017000e11007988 */ /* 0x0003e80008000404 */
[----:B------:R1:W-:Y:S04]  /*1cb70*/  STS.U16 [R17+UR4+0x2600], R29 ;  /* 0x0026001d11007988 */ /* 0x0003e80008000404 */
[----:B0-----:R-:W4:Y:S04]  /*1cb80*/  LDL.LU R8, [R1+0x19b0] ;  /* 0x0019b00001087983 */ /* 0x001f280000300800 */
[----:B-1----:R-:W4:Y:S04]  /*1cb90*/  LDL.LU R14, [R1+0x19ac] ;  /* 0x0019ac00010e7983 */ /* 0x002f280000300800 */
[----:B------:R-:W4:Y:S04]  /*1cba0*/  LDL.LU R29, [R1+0x19a8] ;  /* 0x0019a800011d7983 */ /* 0x000f280000300800 */
        /* <DEDUP_REMOVED lines=30> */
[----:B---3--:R0:W-:Y:S04]  /*1cd90*/  STS.U16 [R17+UR4+0xa600], R2 ;  /* 0x00a6000211007988 */ /* 0x0081e80008000404 */
[----:B--2---:R1:W-:Y:S04]  /*1cda0*/  STS.U16 [R17+UR4+0xa700], R3 ;  /* 0x00a7000311007988 */ /* 0x0043e80008000404 */
[----:B0-----:R-:W2:Y:S04]  /*1cdb0*/  LDL R2, [R1+0xa48] ;  /* 0x000a480001027983 */ /* 0x001ea80000100800 */
[----:B-1----:R-:W2:Y:S01]  /*1cdc0*/  LDL R3, [R1+0xa44] ;  /* 0x000a440001037983 */ /* 0x002ea20000100800 */
[----:B----4-:R-:W-:-:S03]  /*1cdd0*/  PRMT R14, RZ, 0x7610, R14 ;  /* 0x00007610ff0e7816 */ /* 0x010fc6000000000e */
        /* <DEDUP_REMOVED lines=10> */
[----:B0-----:R-:W3:Y:S04]  /*1ce80*/  LDL.LU R17, [R1+0x1968] ;  /* 0x0019680001117983 */ /* 0x001ee80000300800 */
[----:B--2---:R-:W2:Y:S01]  /*1ce90*/  @!P5 LDG.E.U16 R14, desc[UR12][R2.64] ;  /* 0x0000000c020ed981 */ /* 0x004ea2000c1e1500 */
[----:B------:R-:W-:-:S05]  /*1cea0*/  LOP3.LUT R15, R15, 0x40, RZ, 0x3c, !PT ;  /* 0x000000400f0f7812 */ /* 0x000fca00078e3cff */
[----:B---3--:R-:W-:Y:S04]  /*1ceb0*/  STS.U16 [R15+UR4+0x800], R17 ;  /* 0x000800110f007988 */ /* 0x008fe80008000404 */
[----:B------:R-:W-:Y:S04]  /*1cec0*/  STS.U16 [R15+UR4+0x900], R19 ;  /* 0x000900130f007988 */ /* 0x000fe80008000404 */
[----:B------:R-:W-:Y:S04]  /*1ced0*/  STS.U16 [R15+UR4+0x1800], R21 ;  /* 0x001800150f007988 */ /* 0x000fe80008000404 */
[----:B------:R-:W-:Y:S04]  /*1cee0*/  STS.U16 [R15+UR4+0x1900], R23 ;  /* 0x001900170f007988 */ /* 0x000fe80008000404 */
[----:B------:R-:W-:Y:S04]  /*1cef0*/  STS.U16 [R15+UR4+0x2800], R25 ;  /* 0x002800190f007988 */ /* 0x000fe80008000404 */
[----:B------:R-:W-:Y:S04]  /*1cf00*/  STS.U16 [R15+UR4+0x2900], R27 ;  /* 0x0029001b0f007988 */ /* 0x000fe80008000404 */
[----:B------:R0:W-:Y:S04]  /*1cf10*/  STS.U16 [R15+UR4+0x3800], R29 ;  /* 0x0038001d0f007988 */ /* 0x0001e80008000404 */
[----:B0-----:R-:W3:Y:S04]  /*1cf20*/  LDL.LU R15, [R1+0x1964] ;  /* 0x00196400010f7983 */ /* 0x001ee80000300800 */
        /* <DEDUP_REMOVED lines=651> */
[----:B------:R-:W3:Y:S02]  /*1f7e0*/  LDL R3, [R1+0x558] ;  /* 0x0005580001037983 */ /* 0x000ee40000100800 */
[----:B---3--:R-:W-:-:S02]  /*1f7f0*/  @!P5 LOP3.LUT R3, R3, R2, RZ, 0x3c, !PT ;  /* 0x000000020303d212 */ /* 0x008fc400078e3cff */
[----:B--2---:R-:W-:Y:S02]  /*1f800*/  PRMT R14, RZ, 0x7610, R14 ;  /* 0x00007610ff0e7816 */ /* 0x004fe4000000000e */
[----:B------:R-:W-:-:S04]  /*1f810*/  @!P5 LOP3.LUT R2, R3, R2, RZ, 0x3c, !PT ;  /* 0x000000020302d212 */ /* 0x000fc800078e3cff */
[----:B------:R-:W-:-:S05]  /*1f820*/  @!P5 LOP3.LUT R3, R3, R2, RZ, 0x3c, !PT ;  /* 0x000000020303d212 */ /* 0x000fca00078e3cff */
[----:B------:R-:W2:Y:S04]  /*1f830*/  @!P5 LDG.E.U16 R14, desc[UR12][R2.64] ;  /* 0x0000000c020ed981 */ /* 0x000ea8000c1e1500 */
        /* <DEDUP_REMOVED lines=24> */
[----:B------:R-:W3:Y:S04]  /*1f9c0*/  @!P6 LDG.E.U16 R15, desc[UR12][R2.64] ;  /* 0x0000000c020fe981 */ /* 0x000ee8000c1e1500 */
[----:B--2---:R0:W-:Y:S04]  /*1f9d0*/  STL [R1+0x44], R14 ;  /* 0x0000440e01007387 */ /* 0x0041e80000100800 */
[----:B0-----:R-:W2:Y:S04]  /*1f9e0*/  LDL R14, [R1+0x4d8] ;  /* 0x0004d800010e7983 */ /* 0x001ea80000100800 */
[----:B---3--:R0:W-:Y:S04]  /*1f9f0*/  STL [R1+0x40], R15 ;  /* 0x0000400f01007387 */ /* 0x0081e80000100800 */
[----:B0-----:R-:W3:Y:S04]  /*1fa00*/  LDL.LU R15, [R1+0x1838] ;  /* 0x00183800010f7983 */ /* 0x001ee80000300800 */
[----:B------:R-:W2:Y:S01]  /*1fa10*/  LDL R3, [R1+0x534] ;  /* 0x0005340001037983 */ /* 0x000ea20000100800 */
[----:B----4-:R-:W-:-:S03]  /*1fa20*/  @!P5 IMAD.MOV.U32 R2, RZ, RZ, R12 ;  /* 0x000000ffff02d224 */ /* 0x010fc600078e000c */
[----:B------:R-:W4:Y:S01]  /*1fa30*/  LDL R12, [R1+0x4d0] ;  /* 0x0004d000010c7983 */ /* 0x000f220000100800 */
[----:B---3--:R-:W-:-:S06]  /*1fa40*/  PRMT R15, RZ, 0x7610, R15 ;  /* 0x00007610ff0f7816 */ /* 0x008fcc000000000f */
[----:B--2---:R-:W2:Y:S04]  /*1fa50*/  @!P5 LDG.E.U16 R15, desc[UR12][R2.64] ;  /* 0x0000000c020fd981 */ /* 0x004ea8000c1e1500 */
        /* <DEDUP_REMOVED lines=26> */
[----:B------:R-:W2:Y:S01]  /*1fc00*/  @!P6 LDG.E.U16 R15, desc[UR12][R2.64] ;  /* 0x0000000c020fe981 */ /* 0x000ea2000c1e1500 */
[----:B------:R-:W-:-:S03]  /*1fc10*/  PRMT R13, RZ, 0x7610, R13 ;  /* 0x00007610ff0d7816 */ /* 0x000fc6000000000d */
[----:B--2---:R0:W-:Y:S04]  /*1fc20*/  STL [R1+0x30], R15 ;  /* 0x0000300f01007387 */ /* 0x0041e80000100800 */
[----:B0-----:R-:W2:Y:S04]  /*1fc30*/  LDL.LU R15, [R1+0x1828] ;  /* 0x00182800010f7983 */ /* 0x001ea80000300800 */
[----:B------:R-:W3:Y:S01]  /*1fc40*/  LDL R3, [R1+0x4d4] ;  /* 0x0004d40001037983 */ /* 0x000ee20000100800 */
[----:B------:R-:W-:Y:S01]  /*1fc50*/  @!P5 IMAD.MOV.U32 R2, RZ, RZ, R14 ;  /* 0x000000ffff02d224 */ /* 0x000fe200078e000e */
[----:B------:R-:W-:-:S02]  /*1fc60*/  PRMT R7, RZ, 0x7610, R7 ;  /* 0x00007610ff077816 */ /* 0x000fc40000000007 */
[----:B------:R-:W2:Y:S04]  /*1fc70*/  LDL R14, [R1+0x4ac] ;  /* 0x0004ac00010e7983 */ /* 0x000ea80000100800 */
[----:B---3--:R4:W3:Y:S04]  /*1fc80*/  @!P5 LDG.E.U16 R13, desc[UR12][R2.64] ;  /* 0x0000000c020dd981 */ /* 0x0088e8000c1e1500 */
[----:B------:R-:W2:Y:S01]  /*1fc90*/  LDL R3, [R1+0x4cc] ;  /* 0x0004cc0001037983 */ /* 0x000ea20000100800 */
[----:B----4-:R-:W-:-:S03]  /*1fca0*/  @!P6 IMAD.MOV.U32 R2, RZ, RZ, R12 ;  /* 0x000000ffff02e224 */ /* 0x010fc600078e000c */
[----:B---3--:R0:W-:Y:S01]  /*1fcb0*/  STL [R1+0x2c], R13 ;  /* 0x00002c0d01007387 */ /* 0x0081e20000100800 */
[----:B--2---:R-:W-:-:S03]  /*1fcc0*/  PRMT R15, RZ, 0x7610, R15 ;  /* 0x00007610ff0f7816 */ /* 0x004fc6000000000f */
[----:B------:R-:W2:Y:S04]  /*1fcd0*/  LDL R12, [R1+0x4a4] ;  /* 0x0004a400010c7983 */ /* 0x000ea80000100800 */
[----:B------:R1:W3:Y:S04]  /*1fce0*/  @!P6 LDG.E.U16 R7, desc[UR12][R2.64] ;  /* 0x0000000c0207e981 */ /* 0x0002e8000c1e1500 */
[----:B0-----:R-:W4:Y:S04]  /*1fcf0*/  LDL R13, [R1+0x4b0] ;  /* 0x0004b000010d7983 */ /* 0x001f280000100800 */
[----:B------:R-:W1:Y:S04]  /*1fd00*/  LDL R2, [R1+0x4c4] ;  /* 0x0004c40001027983 */ /* 0x000e680000100800 */
[----:B------:R-:W1:Y:S02]  /*1fd10*/  LDL R3, [R1+0x4c8] ;  /* 0x0004c80001037983 */ /* 0x000e640000100800 */
[----:B-1----:R-:W-:-:S04]  /*1fd20*/  @!P5 LOP3.LUT R3, R3, R2, RZ, 0x3c, !PT ;  /* 0x000000020303d212 */ /* 0x002fc800078e3cff */
        /* <DEDUP_REMOVED lines=17> */
[----:B------:R-:W-:-:S02]  /*1fe40*/  PRMT R5, RZ, 0x7610, R5 ;  /* 0x00007610ff057816 */ /* 0x000fc40000000005 */
[----:B0-----:R-:W-:-:S04]  /*1fe50*/  @!P5 LOP3.LUT R3, R3, R2, RZ, 0x3c, !PT ;  /* 0x000000020303d212 */ /* 0x001fc800078e3cff */
[----:B------:R-:W-:-:S04]  /*1fe60*/  @!P5 LOP3.LUT R2, R3, R2, RZ, 0x3c, !PT ;  /* 0x000000020302d212 */ /* 0x000fc800078e3cff */
[----:B------:R-:W-:-:S05]  /*1fe70*/  @!P5 LOP3.LUT R3, R3, R2, RZ, 0x3c, !PT ;  /* 0x000000020303d212 */ /* 0x000fca00078e3cff */
[----:B------:R0:W2:Y:S02]  /*1fe80*/  @!P5 LDG.E.U16 R15, desc[UR12][R2.64] ;  /* 0x0000000c020fd981 */ /* 0x0000a4000c1e1500 */
[----:B0-----:R-:W-:Y:S02]  /*1fe90*/  @!P6 IMAD.MOV.U32 R2, RZ, RZ, R13 ;  /* 0x000000ffff02e224 */ /* 0x001fe400078e000d */
[----:B------:R-:W-:-:S05]  /*1fea0*/  @!P6 IMAD.MOV.U32 R3, RZ, RZ, R14 ;  /* 0x000000ffff03e224 */ /* 0x000fca00078e000e */
[----:B------:R3:W2:Y:S01]  /*1feb0*/  @!P6 LDG.E.U16 R5, desc[UR12][R2.64] ;  /* 0x0000000c0205e981 */ /* 0x0006a2000c1e1500 */
[----:B------:R-:W-:-:S03]  /*1fec0*/  PRMT R6, RZ, 0x7610, R6 ;  /* 0x00007610ff067816 */ /* 0x000fc60000000006 */
[----:B----4-:R0:W-:Y:S01]  /*1fed0*/  STL [R1+0x20], R9 ;  /* 0x0000200901007387 */ /* 0x0101e20000100800 */
[----:B---3--:R-:W-:Y:S02]  /*1fee0*/  @!P5 IMAD.MOV.U32 R2, RZ, RZ, R7 ;  /* 0x000000ffff02d224 */ /* 0x008fe400078e0007 */
[----:B------:R-:W-:Y:S01]  /*1fef0*/  @!P5 IMAD.MOV.U32 R3, RZ, RZ, R12 ;  /* 0x000000ffff03d224 */ /* 0x000fe200078e000c */
[----:B0-----:R-:W3:Y:S04]  /*1ff00*/  LDL R9, [R1+0x4a0] ;  /* 0x0004a00001097983 */ /* 0x001ee80000100800 */
[----:B------:R3:W4:Y:S04]  /*1ff10*/  @!P5 LDG.E.U16 R6, desc[UR12][R2.64] ;  /* 0x0000000c0206d981 */ /* 0x000728000c1e1500 */
[----:B--2---:R0:W-:Y:S04]  /*1ff20*/  STL [R1+0x1c], R15 ;  /* 0x00001c0f01007387 */ /* 0x0041e80000100800 */
[----:B0-----:R-:W2:Y:S04]  /*1ff30*/  LDL.LU R15, [R1+0x1820] ;  /* 0x00182000010f7983 */ /* 0x001ea80000300800 */
[----:B------:R-:W2:Y:S04]  /*1ff40*/  LDL R14, [R1+0x44c] ;  /* 0x00044c00010e7983 */ /* 0x000ea80000100800 */
[----:B------:R0:W-:Y:S04]  /*1ff50*/  STL [R1+0x18], R5 ;  /* 0x0000180501007387 */ /* 0x0001e80000100800 */
[----:B------:R-:W2:Y:S01]  /*1ff60*/  LDL R3, [R1+0x49c] ;  /* 0x00049c0001037983 */ /* 0x000ea20000100800 */
[----:B------:R-:W-:-:S03]  /*1ff70*/  PRMT R8, RZ, 0x7610, R8 ;  /* 0x00007610ff087816 */ /* 0x000fc60000000008 */
[----:B------:R-:W2:Y:S04]  /*1ff80*/  LDL R13, [R1+0x444] ;  /* 0x00044400010d7983 */ /* 0x000ea80000100800 */
[----:B------:R-:W2:Y:S04]  /*1ff90*/  LDL R12, [R1+0x448] ;  /* 0x00044800010c7983 */ /* 0x000ea80000100800 */
[----:B------:R-:W2:Y:S04]  /*1ffa0*/  LDL R7, [R1+0x43c] ;  /* 0x00043c0001077983 */ /* 0x000ea80000100800 */
[----:B0-----:R-:W2:Y:S01]  /*1ffb0*/  LDL R5, [R1+0x450] ;  /* 0x0004500001057983 */ /* 0x001ea20000100800 */
[----:B---3--:R-:W-:-:S03]  /*1ffc0*/  @!P6 IMAD.MOV.U32 R2, RZ, RZ, R9 ;  /* 0x000000ffff02e224 */ /* 0x008fc600078e0009 */
[----:B----4-:R0:W-:Y:S01]  /*1ffd0*/  STL [R1+0x14], R6 ;  /* 0x0000140601007387 */ /* 0x0101e20000100800 */
[----:B------:R-:W-:-:S03]  /*1ffe0*/  PRMT R4, RZ, 0x7610, R4 ;  /* 0x00007610ff047816 */ /* 0x000fc60000000004 */
[----:B------:R-:W3:Y:S04]  /*1fff0*/  LDL R9, [R1+0x434] ;  /* 0x0004340001097983 */ /* 0x000ee80000100800 */
[----:B0-----:R-:W4:Y:S04]  /*20000*/  LDL R6, [R1+0x440] ;  /* 0x0004400001067983 */ /* 0x001f280000100800 */
[----:B--2---:R0:W2:Y:S04]  /*20010*/  @!P6 LDG.E.U16 R8, desc[UR12][R2.64] ;  /* 0x0000000c0208e981 */ /* 0x0040a8000c1e1500 */
[----:B------:R-:W0:Y:S04]  /*20020*/  LDL R2, [R1+0x454] ;  /* 0x0004540001027983 */ /* 0x000e280000100800 */
[----:B------:R-:W0:Y:S01]  /*20030*/  LDL R3, [R1+0x458] ;  /* 0x0004580001037983 */ /* 0x000e220000100800 */
[----:B------:R-:W-:-:S02]  /*20040*/  PRMT R15, RZ, 0x7610, R15 ;  /* 0x00007610ff0f7816 */ /* 0x000fc4000000000f */
[----:B0-----:R-:W-:-:S04]  /*20050*/  @!P5 LOP3.LUT R3, R3, R2, RZ, 0x3c, !PT ;  /* 0x000000020303d212 */ /* 0x001fc800078e3cff */
[----:B------:R-:W-:-:S04]  /*20060*/  @!P5 LOP3.LUT R2, R3, R2, RZ, 0x3c, !PT ;  /* 0x000000020302d212 */ /* 0x000fc800078e3cff */
[----:B------:R-:W-:-:S05]  /*20070*/  @!P5 LOP3.LUT R3, R3, R2, RZ, 0x3c, !PT ;  /* 0x000000020303d212 */ /* 0x000fca00078e3cff */
[----:B------:R0:W3:Y:S02]  /*20080*/  @!P5 LDG.E.U16 R15, desc[UR12][R2.64] ;  /* 0x0000000c020fd981 */ /* 0x0000e4000c1e1500 */
[----:B0-----:R-:W-:Y:S02]  /*20090*/  @!P6 IMAD.MOV.U32 R2, RZ, RZ, R5 ;  /* 0x000000ffff02e224 */ /* 0x001fe400078e0005 */
[----:B------:R-:W-:-:S05]  /*200a0*/  @!P6 IMAD.MOV.U32 R3, RZ, RZ, R14 ;  /* 0x000000ffff03e224 */ /* 0x000fca00078e000e */
[----:B------:R0:W4:Y:S04]  /*200b0*/  @!P6 LDG.E.U16 R4, desc[UR12][R2.64] ;  /* 0x0000000c0204e981 */ /* 0x000128000c1e1500 */
[----:B--2---:R1:W-:Y:S04]  /*200c0*/  STL [R1+0x10], R8 ;  /* 0x0000100801007387 */ /* 0x0043e80000100800 */
[----:B------:R-:W2:Y:S04]  /*200d0*/  LDL R5, [R1+0x42c] ;  /* 0x00042c0001057983 */ /* 0x000ea80000100800 */
[----:B-1----:R-:W3:Y:S01]  /*200e0*/  LDL R8, [R1+0x438] ;  /* 0x0004380001087983 */ /* 0x002ee20000100800 */
[----:B------:R-:W-:Y:S01]  /*200f0*/  PRMT R11, RZ, 0x7610, R11 ;  /* 0x00007610ff0b7816 */ /* 0x000fe2000000000b */
[----:B0-----:R-:W-:-:S02]  /*20100*/  @!P5 IMAD.MOV.U32 R2, RZ, RZ, R12 ;  /* 0x000000ffff02d224 */ /* 0x001fc400078e000c */
[----:B------:R-:W-:Y:S01]  /*20110*/  @!P5 IMAD.MOV.U32 R3, RZ, RZ, R13 ;  /* 0x000000ffff03d224 */ /* 0x000fe200078e000d */
[----:B------:R-:W-:-:S04]  /*20120*/  PRMT R10, RZ, 0x7610, R10 ;  /* 0x00007610ff0a7816 */ /* 0x000fc8000000000a */
[----:B------:R0:W2:Y:S04]  /*20130*/  @!P5 LDG.E.U16 R11, desc[UR12][R2.64] ;  /* 0x0000000c020bd981 */ /* 0x0000a8000c1e1500 */
[----:B----4-:R1:W-:Y:S04]  /*20140*/  STL [R1+0x8], R4 ;  /* 0x0000080401007387 */ /* 0x0103e80000100800 */
[----:B-1----:R-:W4:Y:S01]  /*20150*/  LDL R4, [R1+0x430] ;  /* 0x0004300001047983 */ /* 0x002f220000100800 */
[----:B0-----:R-:W-:Y:S02]  /*20160*/  @!P6 IMAD.MOV.U32 R2, RZ, RZ, R6 ;  /* 0x000000ffff02e224 */ /* 0x001fe400078e0006 */
[----:B------:R-:W-:Y:S01]  /*20170*/  @!P6 IMAD.MOV.U32 R3, RZ, RZ, R7 ;  /* 0x000000ffff03e224 */ /* 0x000fe200078e0007 */
[----:B------:R-:W-:-:S02]  /*20180*/  PRMT R28, RZ, 0x7610, R28 ;  /* 0x00007610ff1c7816 */ /* 0x000fc4000000001c */
[----:B------:R-:W-:Y:S01]  /*20190*/  PRMT R26, RZ, 0x7610, R26 ;  /* 0x00007610ff1a7816 */ /* 0x000fe2000000001a */
[----:B------:R-:W4:Y:S04]  /*201a0*/  LDL R7, [R1+0x424] ;  /* 0x0004240001077983 */ /* 0x000f280000100800 */
[----:B------:R3:W4:Y:S04]  /*201b0*/  @!P6 LDG.E.U16 R10, desc[UR12][R2.64] ;  /* 0x0000000c020ae981 */ /* 0x000728000c1e1500 */
[----:B------:R-:W4:Y:S01]  /*201c0*/  LDL R6, [R1+0x428] ;  /* 0x0004280001067983 */ /* 0x000f220000100800 */
[----:B---3--:R-:W-:-:S02]  /*201d0*/  @!P5 IMAD.MOV.U32 R2, RZ, RZ, R8 ;  /* 0x000000ffff02d224 */ /* 0x008fc400078e0008 */
[----:B------:R-:W-:-:S05]  /*201e0*/  @!P5 IMAD.MOV.U32 R3, RZ, RZ, R9 ;  /* 0x000000ffff03d224 */ /* 0x000fca00078e0009 */
[----:B------:R2:W3:Y:S02]  /*201f0*/  @!P5 LDG.E.U16 R28, desc[UR12][R2.64] ;  /* 0x0000000c021cd981 */ /* 0x0004e4000c1e1500 */
[----:B--2---:R-:W-:Y:S02]  /*20200*/  @!P6 IMAD.MOV.U32 R3, RZ, RZ, R5 ;  /* 0x000000ffff03e224 */ /* 0x004fe400078e0005 */
[----:B----4-:R-:W-:-:S05]  /*20210*/  @!P6 IMAD.MOV.U32 R2, RZ, RZ, R4 ;  /* 0x000000ffff02e224 */ /* 0x010fca00078e0004 */
[----:B------:R0:W2:Y:S04]  /*20220*/  @!P6 LDG.E.U16 R26, desc[UR12][R2.64] ;  /* 0x0000000c021ae981 */ /* 0x0000a8000c1e1500 */
[----:B------:R1:W-:Y:S04]  /*20230*/  STL [R1+0x4], R11 ;  /* 0x0000040b01007387 */ /* 0x0003e80000100800 */
[----:B-1----:R-:W4:Y:S04]  /*20240*/  LDL R11, [R1+0x3d4] ;  /* 0x0003d400010b7983 */ /* 0x002f280000100800 */
[----:B------:R1:W-:Y:S04]  /*20250*/  STL [R1], R10 ;  /* 0x0000000a01007387 */ /* 0x0003e80000100800 */
[----:B------:R-:W4:Y:S04]  /*20260*/  LDL R9, [R1+0x3cc] ;  /* 0x0003cc0001097983 */ /* 0x000f280000100800 */
[----:B------:R-:W4:Y:S04]  /*20270*/  LDL R8, [R1+0x3d0] ;  /* 0x0003d00001087983 */ /* 0x000f280000100800 */
[----:B-1----:R-:W4:Y:S04]  /*20280*/  LDL R10, [R1+0x3d8] ;  /* 0x0003d800010a7983 */ /* 0x002f280000100800 */
[----:B---3--:R-:W-:Y:S04]  /*20290*/  STL [R1+0x17e0], R28 ;  /* 0x0017e01c01007387 */ /* 0x008fe80000100800 */
[----:B------:R-:W3:Y:S04]  /*202a0*/  LDL R5, [R1+0x3c4] ;  /* 0x0003c40001057983 */ /* 0x000ee80000100800 */
[----:B------:R-:W3:Y:S01]  /*202b0*/  LDL R4, [R1+0x3c8] ;  /* 0x0003c80001047983 */ /* 0x000ee20000100800 */
[----:B------:R-:W-:Y:S01]  /*202c0*/  PRMT R24, RZ, 0x7610, R24 ;  /* 0x00007610ff187816 */ /* 0x000fe20000000018 */
[----:B0-----:R-:W-:-:S02]  /*202d0*/  @!P5 IMAD.MOV.U32 R2, RZ, RZ, R6 ;  /* 0x000000ffff02d224 */ /* 0x001fc400078e0006 */
[----:B------:R-:W-:-:S05]  /*202e0*/  @!P5 IMAD.MOV.U32 R3, RZ, RZ, R7 ;  /* 0x000000ffff03d224 */ /* 0x000fca00078e0007 */
[----:B------:R4:W3:Y:S04]  /*202f0*/  @!P5 LDG.E.U16 R24, desc[UR12][R2.64] ;  /* 0x0000000c0218d981 */ /* 0x0008e8000c1e1500 */
[----:B--2---:R-:W-:Y:S04]  /*20300*/  STL [R1+0x17e4], R26 ;  /* 0x0017e41a01007387 */ /* 0x004fe80000100800 */
[----:B------:R0:W-:Y:S04]  /*20310*/  STL [R1+0xc], R15 ;  /* 0x00000c0f01007387 */ /* 0x0001e80000100800 */
[----:B------:R-:W2:Y:S04]  /*20320*/  LDL R7, [R1+0x3bc] ;  /* 0x0003bc0001077983 */ /* 0x000ea80000100800 */
[----:B------:R-:W2:Y:S01]  /*20330*/  LDL R6, [R1+0x3c0] ;  /* 0x0003c00001067983 */ /* 0x000ea20000100800 */
[----:B------:R-:W-:-:S02]  /*20340*/  PRMT R22, RZ, 0x7610, R22 ;  /* 0x00007610ff167816 */ /* 0x000fc40000000016 */
[----:B------:R-:W-:Y:S01]  /*20350*/  PRMT R20, RZ, 0x7610, R20 ;  /* 0x00007610ff147816 */ /* 0x000fe20000000014 */
[----:B----4-:R-:W-:Y:S02]  /*20360*/  @!P5 IMAD.MOV.U32 R3, RZ, RZ, R11 ;  /* 0x000000ffff03d224 */ /* 0x010fe400078e000b */
[----:B------:R-:W-:-:S05]  /*20370*/  @!P5 IMAD.MOV.U32 R2, RZ, RZ, R10 ;  /* 0x000000ffff02d224 */ /* 0x000fca00078e000a */
[----:B------:R1:W4:Y:S01]  /*20380*/  @!P5 LDG.E.U16 R22, desc[UR12][R2.64] ;  /* 0x0000000c0216d981 */ /* 0x000322000c1e1500 */
[----:B------:R-:W-:Y:S01]  /*20390*/  PRMT R18, RZ, 0x7610, R18 ;  /* 0x00007610ff127816 */ /* 0x000fe20000000012 */
[----:B-1----:R-:W-:Y:S02]  /*203a0*/  @!P6 IMAD.MOV.U32 R2, RZ, RZ, R8 ;  /* 0x000000ffff02e224 */ /* 0x002fe400078e0008 */
[----:B------:R-:W-:-:S05]  /*203b0*/  @!P6 IMAD.MOV.U32 R3, RZ, RZ, R9 ;  /* 0x000000ffff03e224 */ /* 0x000fca00078e0009 */
[----:B------:R3:W4:Y:S02]  /*203c0*/  @!P6 LDG.E.U16 R20, desc[UR12][R2.64] ;  /* 0x0000000c0214e981 */ /* 0x000724000c1e1500 */
[----:B---3--:R-:W-:Y:S02]  /*203d0*/  @!P5 IMAD.MOV.U32 R2, RZ, RZ, R4 ;  /* 0x000000ffff02d224 */ /* 0x008fe400078e0004 */
[----:B------:R-:W-:-:S05]  /*203e0*/  @!P5 IMAD.MOV.U32 R3, RZ, RZ, R5 ;  /* 0x000000ffff03d224 */ /* 0x000fca00078e0005 */
[----:B------:R2:W3:Y:S01]  /*203f0*/  @!P5 LDG.E.U16 R18, desc[UR12][R2.64] ;  /* 0x0000000c0212d981 */ /* 0x0004e2000c1e1500 */
[----:B------:R-:W-:-:S03]  /*20400*/  PRMT R16, RZ, 0x7610, R16 ;  /* 0x00007610ff107816 */ /* 0x000fc60000000010 */
[----:B------:R-:W-:Y:S04]  /*20410*/  STL [R1+0x17d0], R24 ;  /* 0x0017d01801007387 */ /* 0x000fe80000100800 */
[----:B------:R-:W4:Y:S04]  /*20420*/  LDL R9, [R1+0x354] ;  /* 0x0003540001097983 */ /* 0x000f280000100800 */
[----:B------:R-:W4:Y:S04]  /*20430*/  LDL R8, [R1+0x358] ;  /* 0x0003580001087983 */ /* 0x000f280000100800 */
[----:B------:R-:W4:Y:S04]  /*20440*/  LDL R5, [R1+0x34c] ;  /* 0x00034c0001057983 */ /* 0x000f280000100800 */
[----:B------:R-:W4:Y:S04]  /*20450*/  LDL R4, [R1+0x350] ;  /* 0x0003500001047983 */ /* 0x000f280000100800 */
[----:B------:R-:W4:Y:S04]  /*20460*/  LDL R13, [R1+0x2d4] ;  /* 0x0002d400010d7983 */ /* 0x000f280000100800 */
[----:B------:R-:W4:Y:S01]  /*20470*/  LDL R12, [R1+0x2d8] ;  /* 0x0002d800010c7983 */ /* 0x000f220000100800 */
[----:B--2---:R-:W-:-:S02]  /*20480*/  @!P6 IMAD.MOV.U32 R3, RZ, RZ, R7 ;  /* 0x000000ffff03e224 */ /* 0x004fc400078e0007 */
[----:B------:R-:W-:-:S05]  /*20490*/  @!P6 IMAD.MOV.U32 R2, RZ, RZ, R6 ;  /* 0x000000ffff02e224 */ /* 0x000fca00078e0006 */
[----:B------:R4:W2:Y:S04]  /*204a0*/  @!P6 LDG.E.U16 R16, desc[UR12][R2.64] ;  /* 0x0000000c0210e981 */ /* 0x0008a8000c1e1500 */
[----:B---3--:R1:W-:Y:S04]  /*204b0*/  STL [R1+0x1804], R18 ;  /* 0x0018041201007387 */ /* 0x0083e80000100800 */
[----:B------:R-:W3:Y:S04]  /*204c0*/  LDL R7, [R1+0x2cc] ;  /* 0x0002cc0001077983 */ /* 0x000ee80000100800 */
[----:B------:R-:W3:Y:S04]  /*204d0*/  LDL R6, [R1+0x2d0] ;  /* 0x0002d00001067983 */ /* 0x000ee80000100800 */
[----:B------:R-:W3:Y:S04]  /*204e0*/  LDL R11, [R1+0x3b4] ;  /* 0x0003b400010b7983 */ /* 0x000ee80000100800 */
[----:B------:R-:W3:Y:S01]  /*204f0*/  LDL R10, [R1+0x3b8] ;  /* 0x0003b800010a7983 */ /* 0x000ee20000100800 */
[----:B----4-:R-:W-:-:S02]  /*20500*/  @!P5 IMAD.MOV.U32 R2, RZ, RZ, R8 ;  /* 0x000000ffff02d224 */ /* 0x010fc400078e0008 */
[----:B------:R-:W-:Y:S01]  /*20510*/  @!P5 IMAD.MOV.U32 R3, RZ, RZ, R9 ;  /* 0x000000ffff03d224 */ /* 0x000fe200078e0009 */
[----:B--2---:R2:W-:Y:S04]  /*20520*/  STL [R1+0x1808], R16 ;  /* 0x0018081001007387 */ /* 0x0045e80000100800 */
[----:B------:R-:W4:Y:S04]  /*20530*/  LDL R9, [R1+0x344] ;  /* 0x0003440001097983 */ /* 0x000f280000100800 */
[----:B------:R-:W4:Y:S01]  /*20540*/  LDL R8, [R1+0x348] ;  /* 0x0003480001087983 */ /* 0x000f220000100800 */
[----:B------:R-:W-:-:S03]  /*20550*/  PRMT R0, RZ, 0x7610, R0 ;  /* 0x00007610ff007816 */ /* 0x000fc60000000000 */
[----:B0-----:R-:W4:Y:S04]  /*20560*/  LDL R15, [R1+0x33c] ;  /* 0x00033c00010f7983 */ /* 0x001f280000100800 */
[----:B------:R-:W4:Y:S04]  /*20570*/  LDL R14, [R1+0x340] ;  /* 0x00034000010e7983 */ /* 0x000f280000100800 */
[----:B-1----:R-:W4:Y:S04]  /*20580*/  LDL R18, [R1+0x2bc] ;  /* 0x0002bc0001127983 */ /* 0x002f280000100800 */
[----:B------:R0:W4:Y:S04]  /*20590*/  @!P5 LDG.E.U16 R0, desc[UR12][R2.64] ;  /* 0x0000000c0200d981 */ /* 0x000128000c1e1500 */
[----:B--2---:R-:W2:Y:S01]  /*205a0*/  LDL R16, [R1+0x2c0] ;  /* 0x0002c00001107983 */ /* 0x004ea20000100800 */
[----:B0-----:R-:W-:-:S02]  /*205b0*/  PRMT R2, RZ, 0x7610, R2 ;  /* 0x00007610ff027816 */ /* 0x001fc40000000002 */
[----:B------:R-:W-:-:S04]  /*205c0*/  PRMT R3, RZ, 0x7610, R3 ;  /* 0x00007610ff037816 */ /* 0x000fc80000000003 */
[----:B------:R0:W2:Y:S02]  /*205d0*/  @!P6 LDG.E.U16 R2, desc[UR12][R4.64] ;  /* 0x0000000c0402e981 */ /* 0x0000a4000c1e1500 */
[----:B0-----:R-:W-:Y:S02]  /*205e0*/  @!P5 IMAD.MOV.U32 R4, RZ, RZ, R12 ;  /* 0x000000ffff04d224 */ /* 0x001fe400078e000c */
[----:B------:R-:W-:-:S05]  /*205f0*/  @!P5 IMAD.MOV.U32 R5, RZ, RZ, R13 ;  /* 0x000000ffff05d224 */ /* 0x000fca00078e000d */
[----:B------:R0:W2:Y:S02]  /*20600*/  @!P5 LDG.E.U16 R3, desc[UR12][R4.64] ;  /* 0x0000000c0403d981 */ /* 0x0000a4000c1e1500 */
[----:B0-----:R-:W-:Y:S02]  /*20610*/  PRMT R4, RZ, 0x7610, R4 ;  /* 0x00007610ff047816 */ /* 0x001fe40000000004 */
[----:B------:R-:W-:-:S04]  /*20620*/  PRMT R5, RZ, 0x7610, R5 ;  /* 0x00007610ff057816 */ /* 0x000fc80000000005 */
[----:B---3--:R0:W3:Y:S02]  /*20630*/  @!P6 LDG.E.U16 R4, desc[UR12][R6.64] ;  /* 0x0000000c0604e981 */ /* 0x0080e4000c1e1500 */
[----:B0-----:R-:W-:Y:S02]  /*20640*/  @!P5 IMAD.MOV.U32 R6, RZ, RZ, R10 ;  /* 0x000000ffff06d224 */ /* 0x001fe400078e000a */
[----:B------:R-:W-:Y:S01]  /*20650*/  @!P5 IMAD.MOV.U32 R7, RZ, RZ, R11 ;  /* 0x000000ffff07d224 */ /* 0x000fe200078e000b */
[----:B------:R-:W2:Y:S04]  /*20660*/  LDL R10, [R1+0x2c8] ;  /* 0x0002c800010a7983 */ /* 0x000ea80000100800 */
[----:B------:R-:W2:Y:S04]  /*20670*/  LDL R11, [R1+0x2c4] ;  /* 0x0002c400010b7983 */ /* 0x000ea80000100800 */
[----:B------:R0:W3:Y:S02]  /*20680*/  @!P5 LDG.E.U16 R5, desc[UR12][R6.64] ;  /* 0x0000000c0605d981 */ /* 0x0000e4000c1e1500 */
[----:B0-----:R-:W-:-:S06]  /*20690*/  PRMT R6, RZ, 0x7610, R6 ;  /* 0x00007610ff067816 */ /* 0x001fcc0000000006 */
[----:B----4-:R0:W4:Y:S02]  /*206a0*/  @!P5 LDG.E.U16 R6, desc[UR12][R8.64] ;  /* 0x0000000c0806d981 */ /* 0x010124000c1e1500 */
[----:B0-----:R-:W-:Y:S02]  /*206b0*/  @!P6 IMAD.MOV.U32 R8, RZ, RZ, R14 ;  /* 0x000000ffff08e224 */ /* 0x001fe400078e000e */
[----:B------:R-:W-:Y:S01]  /*206c0*/  @!P6 IMAD.MOV.U32 R9, RZ, RZ, R15 ;  /* 0x000000ffff09e224 */ /* 0x000fe200078e000f */
[----:B---3--:R-:W-:Y:S04]  /*206d0*/  STL [R1+0x17e8], R5 ;  /* 0x0017e80501007387 */ /* 0x008fe80000100800 */
[----:B------:R-:W3:Y:S04]  /*206e0*/  LDL R13, [R1+0x3ac] ;  /* 0x0003ac00010d7983 */ /* 0x000ee80000100800 */
[----:B------:R-:W3:Y:S04]  /*206f0*/  LDL R12, [R1+0x3b0] ;  /* 0x0003b000010c7983 */ /* 0x000ee80000100800 */
[----:B----4-:R0:W-:Y:S04]  /*20700*/  STL [R1+0x180c], R6 ;  /* 0x00180c0601007387 */ /* 0x0101e80000100800 */
[----:B------:R-:W4:Y:S04]  /*20710*/  LDL R15, [R1+0x334] ;  /* 0x00033400010f7983 */ /* 0x000f280000100800 */
[----:B------:R-:W4:Y:S01]  /*20720*/  LDL R14, [R1+0x338] ;  /* 0x00033800010e7983 */ /* 0x000f220000100800 */
[----:B------:R-:W-:-:S06]  /*20730*/  PRMT R7, RZ, 0x7610, R7 ;  /* 0x00007610ff077816 */ /* 0x000fcc0000000007 */
[----:B------:R1:W4:Y:S02]  /*20740*/  @!P6 LDG.E.U16 R7, desc[UR12][R8.64] ;  /* 0x0000000c0807e981 */ /* 0x000324000c1e1500 */
[----:B-1----:R-:W-:Y:S02]  /*20750*/  PRMT R8, RZ, 0x7610, R8 ;  /* 0x00007610ff087816 */ /* 0x002fe40000000008 */
[----:B------:R-:W-:-:S04]  /*20760*/  PRMT R9, RZ, 0x7610, R9 ;  /* 0x00007610ff097816 */ /* 0x000fc80000000009 */
[----:B--2---:R1:W2:Y:S02]  /*20770*/  @!P5 LDG.E.U16 R8, desc[UR12][R10.64] ;  /* 0x0000000c0a08d981 */ /* 0x0042a4000c1e1500 */
[----:B-1----:R-:W-:Y:S02]  /*20780*/  @!P6 IMAD.MOV.U32 R10, RZ, RZ, R16 ;  /* 0x000000ffff0ae224 */ /* 0x002fe400078e0010 */
[----:B------:R-:W-:-:S05]  /*20790*/  @!P6 IMAD.MOV.U32 R11, RZ, RZ, R18 ;  /* 0x000000ffff0be224 */ /* 0x000fca00078e0012 */
[----:B------:R1:W2:Y:S02]  /*207a0*/  @!P6 LDG.E.U16 R9, desc[UR12][R10.64] ;  /* 0x0000000c0a09e981 */ /* 0x0002a4000c1e1500 */
[----:B-1----:R-:W-:Y:S02]  /*207b0*/  PRMT R10, RZ, 0x7610, R10 ;  /* 0x00007610ff0a7816 */ /* 0x002fe4000000000a */
[----:B------:R-:W-:-:S04]  /*207c0*/  PRMT R11, RZ, 0x7610, R11 ;  /* 0x00007610ff0b7816 */ /* 0x000fc8000000000b */
[----:B---3--:R4:W3:Y:S02]  /*207d0*/  @!P6 LDG.E.U16 R10, desc[UR12][R12.64] ;  /* 0x0000000c0c0ae981 */ /* 0x0088e4000c1e1500 */
[----:B----4-:R-:W-:Y:S02]  /*207e0*/  @!P5 IMAD.MOV.U32 R13, RZ, RZ, R15 ;  /* 0x000000ffff0dd224 */ /* 0x010fe400078e000f */
[----:B------:R-:W-:-:S05]  /*207f0*/  @!P5 IMAD.MOV.U32 R12, RZ, RZ, R14 ;  /* 0x000000ffff0cd224 */ /* 0x000fca00078e000e */
[----:B------:R-:W4:Y:S04]  /*20800*/  @!P5 LDG.E.U16 R11, desc[UR12][R12.64] ;  /* 0x0000000c0c0bd981 */ /* 0x000f28000c1e1500 */
[----:B------:R-:W-:Y:S04]  /*20810*/  STL [R1+0x1810], R7 ;  /* 0x0018100701007387 */ /* 0x000fe80000100800 */
[----:B--2---:R-:W-:Y:S04]  /*20820*/  STL [R1+0x1814], R8 ;  /* 0x0018140801007387 */ /* 0x004fe80000100800 */
[----:B0-----:R-:W2:Y:S04]  /*20830*/  LDL R6, [R1+0x32c] ;  /* 0x00032c0001067983 */ /* 0x001ea80000100800 */
[----:B------:R-:W2:Y:S04]  /*20840*/  LDL R5, [R1+0x330] ;  /* 0x0003300001057983 */ /* 0x000ea80000100800 */
[----:B------:R0:W-:Y:S04]  /*20850*/  STL [R1+0x1818], R9 ;  /* 0x0018180901007387 */ /* 0x0001e80000100800 */
[----:B------:R-:W2:Y:S04]  /*20860*/  LDL R26, [R1+0x2b4] ;  /* 0x0002b400011a7983 */ /* 0x000ea80000100800 */
[----:B------:R-:W2:Y:S04]  /*20870*/  LDL R24, [R1+0x2b8] ;  /* 0x0002b80001187983 */ /* 0x000ea80000100800 */
[----:B---3--:R1:W-:Y:S04]  /*20880*/  STL [R1+0x17ec], R10 ;  /* 0x0017ec0a01007387 */ /* 0x0083e80000100800 */
[----:B------:R-:W3:Y:S04]  /*20890*/  LDL R18, [R1+0x2ac] ;  /* 0x0002ac0001127983 */ /* 0x000ee80000100800 */
[----:B------:R-:W3:Y:S04]  /*208a0*/  LDL R16, [R1+0x2b0] ;  /* 0x0002b00001107983 */ /* 0x000ee80000100800 */
[----:B0-----:R-:W3:Y:S04]  /*208b0*/  LDL R9, [R1+0x420] ;  /* 0x0004200001097983 */ /* 0x001ee80000100800 */
[----:B-1----:R-:W3:Y:S04]  /*208c0*/  LDL R10, [R1+0x41c] ;  /* 0x00041c00010a7983 */ /* 0x002ee80000100800 */
[----:B----4-:R-:W-:Y:S04]  /*208d0*/  STL [R1+0x17f0], R11 ;  /* 0x0017f00b01007387 */ /* 0x010fe80000100800 */
[----:B------:R-:W4:Y:S04]  /*208e0*/  LDL R8, [R1+0x3a4] ;  /* 0x0003a40001087983 */ /* 0x000f280000100800 */
[----:B------:R-:W4:Y:S01]  /*208f0*/  LDL R7, [R1+0x3a8] ;  /* 0x0003a80001077983 */ /* 0x000f220000100800 */
[----:B------:R-:W-:-:S02]  /*20900*/  PRMT R12, RZ, 0x7610, R12 ;  /* 0x00007610ff0c7816 */ /* 0x000fc4000000000c */
[----:B------:R-:W-:Y:S02]  /*20910*/  PRMT R13, RZ, 0x7610, R13 ;  /* 0x00007610ff0d7816 */ /* 0x000fe4000000000d */
[----:B------:R-:W-:Y:S01]  /*20920*/  PRMT R17, RZ, 0x7610, R17 ;  /* 0x00007610ff117816 */ /* 0x000fe20000000011 */
[----:B--2---:R-:W-:Y:S02]  /*20930*/  @!P6 IMAD.MOV.U32 R15, RZ, RZ, R6 ;  /* 0x000000ffff0fe224 */ /* 0x004fe400078e0006 */
[----:B------:R-:W-:Y:S01]  /*20940*/  @!P6 IMAD.MOV.U32 R14, RZ, RZ, R5 ;  /* 0x000000ffff0ee224 */ /* 0x000fe200078e0005 */
[----:B------:R-:W-:Y:S02]  /*20950*/  PRMT R19, RZ, 0x7610, R19 ;  /* 0x00007610ff137816 */ /* 0x000fe40000000013 */
[----:B------:R-:W-:Y:S01]  /*20960*/  PRMT R21, RZ, 0x7610, R21 ;  /* 0x00007610ff157816 */ /* 0x000fe20000000015 */
[----:B------:R-:W2:Y:S04]  /*20970*/  LDL R6, [R1+0x39c] ;  /* 0x00039c0001067983 */ /* 0x000ea80000100800 */
[----:B------:R0:W2:Y:S04]  /*20980*/  @!P6 LDG.E.U16 R12, desc[UR12][R14.64] ;  /* 0x0000000c0e0ce981 */ /* 0x0000a8000c1e1500 */
[----:B------:R-:W2:Y:S01]  /*20990*/  LDL R5, [R1+0x3a0] ;  /* 0x0003a00001057983 */ /* 0x000ea20000100800 */
[----:B0-----:R-:W-:-:S02]  /*209a0*/  @!P5 IMAD.MOV.U32 R15, RZ, RZ, R26 ;  /* 0x000000ffff0fd224 */ /* 0x001fc400078e001a */
[----:B------:R-:W-:-:S05]  /*209b0*/  @!P5 IMAD.MOV.U32 R14, RZ, RZ, R24 ;  /* 0x000000ffff0ed224 */ /* 0x000fca00078e0018 */
[----:B------:R3:W2:Y:S02]  /*209c0*/  @!P5 LDG.E.U16 R13, desc[UR12][R14.64] ;  /* 0x0000000c0e0dd981 */ /* 0x0006a4000c1e1500 */
[----:B---3--:R-:W-:Y:S02]  /*209d0*/  @!P6 IMAD.MOV.U32 R15, RZ, RZ, R18 ;  /* 0x000000ffff0fe224 */ /* 0x008fe400078e0012 */
[----:B------:R-:W-:-:S05]  /*209e0*/  @!P6 IMAD.MOV.U32 R14, RZ, RZ, R16 ;  /* 0x000000ffff0ee224 */ /* 0x000fca00078e0010 */
[----:B------:R0:W3:Y:S02]  /*209f0*/  @!P6 LDG.E.U16 R17, desc[UR12][R14.64] ;  /* 0x0000000c0e11e981 */ /* 0x0000e4000c1e1500 */
[----:B0-----:R-:W-:Y:S02]  /*20a00*/  @!P6 IMAD.MOV.U32 R14, RZ, RZ, R9 ;  /* 0x000000ffff0ee224 */ /* 0x001fe400078e0009 */
[----:B------:R-:W-:-:S05]  /*20a10*/  @!P6 IMAD.MOV.U32 R15, RZ, RZ, R10 ;  /* 0x000000ffff0fe224 */ /* 0x000fca00078e000a */
[----:B------:R4:W3:Y:S02]  /*20a20*/  @!P6 LDG.E.U16 R19, desc[UR12][R14.64] ;  /* 0x0000000c0e13e981 */ /* 0x0008e4000c1e1500 */
[----:B----4-:R-:W-:Y:S02]  /*20a30*/  @!P5 IMAD.MOV.U32 R15, RZ, RZ, R8 ;  /* 0x000000ffff0fd224 */ /* 0x010fe400078e0008 */
[----:B------:R-:W-:-:S05]  /*20a40*/  @!P5 IMAD.MOV.U32 R14, RZ, RZ, R7 ;  /* 0x000000ffff0ed224 */ /* 0x000fca00078e0007 */
[----:B------:R0:W4:Y:S01]  /*20a50*/  @!P5 LDG.E.U16 R21, desc[UR12][R14.64] ;  /* 0x0000000c0e15d981 */ /* 0x000122000c1e1500 */
[----:B------:R-:W-:-:S03]  /*20a60*/  PRMT R23, RZ, 0x7610, R23 ;  /* 0x00007610ff177816 */ /* 0x000fc60000000017 */
[----:B--2---:R-:W-:Y:S01]  /*20a70*/  STL [R1+0x17f4], R12 ;  /* 0x0017f40c01007387 */ /* 0x004fe20000100800 */
[----:B0-----:R-:W-:Y:S02]  /*20a80*/  @!P6 IMAD.MOV.U32 R15, RZ, RZ, R6 ;  /* 0x000000ffff0fe224 */ /* 0x001fe400078e0006 */
[----:B------:R-:W-:-:S05]  /*20a90*/  @!P6 IMAD.MOV.U32 R14, RZ, RZ, R5 ;  /* 0x000000ffff0ee224 */ /* 0x000fca00078e0005 */
[----:B------:R-:W2:Y:S04]  /*20aa0*/  @!P6 LDG.E.U16 R23, desc[UR12][R14.64] ;  /* 0x0000000c0e17e981 */ /* 0x000ea8000c1e1500 */
[----:B------:R-:W-:Y:S04]  /*20ab0*/  STL [R1+0x17f8], R13 ;  /* 0x0017f80d01007387 */ /* 0x000fe80000100800 */
[----:B---3--:R-:W-:Y:S04]  /*20ac0*/  STL [R1+0x17fc], R17 ;  /* 0x0017fc1101007387 */ /* 0x008fe80000100800 */
[----:B------:R-:W-:Y:S04]  /*20ad0*/  STL [R1+0x17d4], R19 ;  /* 0x0017d41301007387 */ /* 0x000fe80000100800 */
        /* <DEDUP_REMOVED lines=32> */
[----:B------:R-:W-:Y:S01]  /*20ce0*/  @!P6 LOP3.LUT R15, R15, R14, RZ, 0x3c, !PT ;  /* 0x0000000e0f0fe212 */ /* 0x000fe200078e3cff */
[----:B---3--:R0:W-:Y:S04]  /*20cf0*/  STL [R1+0x1800], R25 ;  /* 0x0018001901007387 */ /* 0x0081e80000100800 */
[----:B------:R1:W3:Y:S04]  /*20d00*/  @!P6 LDG.E.U16 R27, desc[UR12][R14.64] ;  /* 0x0000000c0e1be981 */ /* 0x0002e8000c1e1500 */
[----:B------:R-:W1:Y:S04]  /*20d10*/  LDL R14, [R1+0x29c] ;  /* 0x00029c00010e7983 */ /* 0x000e680000100800 */
[----:B------:R-:W1:Y:S01]  /*20d20*/  LDL R15, [R1+0x2a0] ;  /* 0x0002a000010f7983 */ /* 0x000e620000100800 */
[----:B------:R-:W-:Y:S01]  /*20d30*/  PRMT R29, RZ, 0x7610, R29 ;  /* 0x00007610ff1d7816 */ /* 0x000fe2000000001d */
[----:B0-----:R-:W0:Y:S01]  /*20d40*/  S2R R25, SR_TID.X ;  /* 0x0000000000197919 */ /* 0x001e220000002100 */
[----:B-1----:R-:W-:-:S04]  /*20d50*/  @!P6 LOP3.LUT R15, R15, R14, RZ, 0x3c, !PT ;  /* 0x0000000e0f0fe212 */ /* 0x002fc800078e3cff */
[----:B------:R-:W-:-:S04]  /*20d60*/  @!P6 LOP3.LUT R14, R15, R14, RZ, 0x3c, !PT ;  /* 0x0000000e0f0ee212 */ /* 0x000fc800078e3cff */
[----:B------:R-:W-:Y:S01]  /*20d70*/  @!P6 LOP3.LUT R15, R15, R14, RZ, 0x3c, !PT ;  /* 0x0000000e0f0fe212 */ /* 0x000fe200078e3cff */
[----:B---3--:R1:W-:Y:S04]  /*20d80*/  STL [R1+0x181c], R27 ;  /* 0x00181c1b01007387 */ /* 0x0083e80000100800 */
[----:B------:R-:W3:Y:S04]  /*20d90*/  @!P6 LDG.E.U16 R29, desc[UR12][R14.64] ;  /* 0x0000000c0e1de981 */ /* 0x000ee8000c1e1500 */
[----:B------:R-:W4:Y:S01]  /*20da0*/  LDL.LU R15, [R1+0x128] ;  /* 0x00012800010f7983 */ /* 0x000f220000300800 */
[----:B0-----:R-:W-:-:S05]  /*20db0*/  LOP3.LUT R25, R25, 0x7f, RZ, 0xc0, !PT ;  /* 0x0000007f19197812 */ /* 0x001fca00078ec0ff */
[----:B------:R-:W-:-:S05]  /*20dc0*/  IMAD.SHL.U32 R25, R25, 0x2, RZ ;  /* 0x0000000219197824 */ /* 0x000fca00078e00ff */
[----:B-1----:R-:W-:-:S05]  /*20dd0*/  LOP3.LUT R27, R25, 0x40, RZ, 0x3c, !PT ;  /* 0x00000040191b7812 */ /* 0x002fca00078e3cff */
[----:B----4-:R-:W-:Y:S04]  /*20de0*/  STS.U16 [R27+UR4+0x3900], R15 ;  /* 0x0039000f1b007988 */ /* 0x010fe80008000404 */
        /* <DEDUP_REMOVED lines=10> */
[----:B------:R2:W-:Y:S04]  /*20e90*/  STS.U16 [R27+UR4+0x9800], R7 ;  /* 0x009800071b007988 */ /* 0x0005e80008000404 */
[----:B------:R4:W-:Y:S04]  /*20ea0*/  STS.U16 [R27+UR4+0x9900], R6 ;  /* 0x009900061b007988 */ /* 0x0009e80008000404 */
[----:B------:R-:W-:Y:S04]  /*20eb0*/  STS.U16 [R27+UR4+0xa800], R5 ;  /* 0x00a800051b007988 */ /* 0x000fe80008000404 */
[----:B------:R3:W-:Y:S04]  /*20ec0*/  STS.U16 [R27+UR4+0xa900], R16 ;  /* 0x00a900101b007988 */ /* 0x0007e80008000404 */
[----:B------:R3:W-:Y:S04]  /*20ed0*/  STS.U16 [R27+UR4+0xb800], R18 ;  /* 0x00b800121b007988 */ /* 0x0007e80008000404 */
[----:B0-----:R-:W3:Y:S04]  /*20ee0*/  LDL.LU R9, [R1+0x184] ;  /* 0x0001840001097983 */ /* 0x001ee80000300800 */
[----:B-1----:R-:W3:Y:S04]  /*20ef0*/  LDL.LU R8, [R1+0x180] ;  /* 0x0001800001087983 */ /* 0x002ee80000300800 */
[----:B--2---:R-:W2:Y:S04]  /*20f00*/  LDL.LU R7, [R1+0x16c] ;  /* 0x00016c0001077983 */ /* 0x004ea80000300800 */
[----:B----4-:R-:W4:Y:S04]  /*20f10*/  LDL.LU R6, [R1+0x168] ;  /* 0x0001680001067983 */ /* 0x010f280000300800 */
[----:B---3--:R-:W3:Y:S04]  /*20f20*/  LDL.LU R16, [R1+0x154] ;  /* 0x0001540001107983 */ /* 0x008ee80000300800 */
[----:B------:R-:W3:Y:S04]  /*20f30*/  LDL.LU R18, [R1+0x13c] ;  /* 0x00013c0001127983 */ /* 0x000ee80000300800 */
[----:B------:R-:W3:Y:S04]  /*20f40*/  LDL.LU R14, [R1+0xc4] ;  /* 0x0000c400010e7983 */ /* 0x000ee80000300800 */
[----:B------:R-:W3:Y:S04]  /*20f50*/  LDL.LU R15, [R1+0xc0] ;  /* 0x0000c000010f7983 */ /* 0x000ee80000300800 */
[----:B------:R-:W3:Y:S04]  /*20f60*/  LDL.LU R23, [R1+0xa4] ;  /* 0x0000a40001177983 */ /* 0x000ee80000300800 */
[----:B------:R-:W3:Y:S04]  /*20f70*/  LDL.LU R21, [R1+0xa0] ;  /* 0x0000a00001157983 */ /* 0x000ee80000300800 */
[----:B------:R-:W-:Y:S04]  /*20f80*/  STS.U16 [R27+UR4+0xb900], R24 ;  /* 0x00b900181b007988 */ /* 0x000fe80008000404 */
[----:B------:R-:W3:Y:S04]  /*20f90*/  LDL.LU R19, [R1+0x84] ;  /* 0x0000840001137983 */ /* 0x000ee80000300800 */
[----:B------:R-:W-:Y:S04]  /*20fa0*/  STS.U16 [R27+UR4+0xc800], R26 ;  /* 0x00c8001a1b007988 */ /* 0x000fe80008000404 */
[----:B------:R-:W3:Y:S04]  /*20fb0*/  LDL.LU R17, [R1+0x80] ;  /* 0x0000800001117983 */ /* 0x000ee80000300800 */
[----:B------:R0:W-:Y:S04]  /*20fc0*/  STS.U16 [R27+UR4+0xc900], R28 ;  /* 0x00c9001c1b007988 */ /* 0x0001e80008000404 */
[----:B------:R-:W3:Y:S04]  /*20fd0*/  LDL.LU R13, [R1+0x64] ;  /* 0x00006400010d7983 */ /* 0x000ee80000300800 */
[----:B------:R1:W-:Y:S04]  /*20fe0*/  STS.U16 [R27+UR4+0xd800], R22 ;  /* 0x00d800161b007988 */ /* 0x0003e80008000404 */
[----:B------:R1:W-:Y:S04]  /*20ff0*/  STS.U16 [R27+UR4+0xd900], R20 ;  /* 0x00d900141b007988 */ /* 0x0003e80008000404 */
[----:B0-----:R-:W3:Y:S04]  /*21000*/  LDL.LU R28, [R1+0x60] ;  /* 0x00006000011c7983 */ /* 0x001ee80000300800 */
[----:B------:R-:W3:Y:S04]  /*21010*/  LDL.LU R12, [R1+0x44] ;  /* 0x00004400010c7983 */ /* 0x000ee80000300800 */
[----:B------:R-:W3:Y:S04]  /*21020*/  LDL.LU R11, [R1+0x40] ;  /* 0x00004000010b7983 */ /* 0x000ee80000300800 */
[----:B------:R-:W3:Y:S04]  /*21030*/  LDL.LU R10, [R1+0x24] ;  /* 0x00002400010a7983 */ /* 0x000ee80000300800 */
[----:B------:R-:W3:Y:S04]  /*21040*/  LDL.LU R5, [R1+0x20] ;  /* 0x0000200001057983 */ /* 0x000ee80000300800 */
[----:B------:R-:W3:Y:S04]  /*21050*/  LDL.LU R24, [R1+0x4] ;  /* 0x0000040001187983 */ /* 0x000ee80000300800 */
[----:B------:R-:W3:Y:S04]  /*21060*/  LDL.LU R26, [R1] ;  /* 0x00000000011a7983 */ /* 0x000ee80000300800 */
[----:B-1----:R-:W3:Y:S04]  /*21070*/  LDL.LU R22, [R1+0xe0] ;  /* 0x0000e00001167983 */ /* 0x002ee80000300800 */
[----:B------:R-:W3:Y:S04]  /*21080*/  LDL.LU R20, [R1+0xe4] ;  /* 0x0000e40001147983 */ /* 0x000ee80000300800 */
[----:B------:R0:W-:Y:S04]  /*21090*/  STS.U16 [R27+UR4+0xe800], R0 ;  /* 0x00e800001b007988 */ /* 0x0001e80008000404 */
[----:B------:R1:W-:Y:S04]  /*210a0*/  STS.U16 [R27+UR4+0xe900], R2 ;  /* 0x00e900021b007988 */ /* 0x0003e80008000404 */
[----:B------:R1:W-:Y:S04]  /*210b0*/  STS.U16 [R27+UR4+0xf800], R3 ;  /* 0x00f800031b007988 */ /* 0x0003e80008000404 */
[----:B------:R1:W-:Y:S04]  /*210c0*/  STS.U16 [R27+UR4+0xf900], R4 ;  /* 0x00f900041b007988 */ /* 0x0003e80008000404 */
[----:B0-----:R-:W3:Y:S04]  /*210d0*/  LDL.LU R0, [R1+0x100] ;  /* 0x0001000001007983 */ /* 0x001ee80000300800 */
[----:B-1----:R-:W3:Y:S04]  /*210e0*/  LDL.LU R2, [R1+0x104] ;  /* 0x0001040001027983 */ /* 0x002ee80000300800 */
[----:B------:R-:W3:Y:S04]  /*210f0*/  LDL.LU R3, [R1+0x120] ;  /* 0x0001200001037983 */ /* 0x000ee80000300800 */
[----:B------:R-:W3:Y:S04]  /*21100*/  LDL.LU R27, [R1+0x181c] ;  /* 0x00181c00011b7983 */ /* 0x000ee80000300800 */
[----:B------:R-:W3:Y:S01]  /*21110*/  LDL.LU R4, [R1+0x124] ;  /* 0x0001240001047983 */ /* 0x000ee20000300800 */
[----:B------:R-:W-:-:S05]  /*21120*/  LOP3.LUT R25, R25, 0x50, RZ, 0x3c, !PT ;  /* 0x0000005019197812 */ /* 0x000fca00078e3cff */
[----:B------:R0:W-:Y:S04]  /*21130*/  STS.U16 [R25+UR4+0xa00], R9 ;  /* 0x000a000919007988 */ /* 0x0001e80008000404 */
[----:B------:R1:W-:Y:S04]  /*21140*/  STS.U16 [R25+UR4+0xb00], R8 ;  /* 0x000b000819007988 */ /* 0x0003e80008000404 */
[----:B--2---:R2:W-:Y:S04]  /*21150*/  STS.U16 [R25+UR4+0x1a00], R7 ;  /* 0x001a000719007988 */ /* 0x0045e80008000404 */
[----:B----4-:R4:W-:Y:S04]  /*21160*/  STS.U16 [R25+UR4+0x1b00], R6 ;  /* 0x001b000619007988 */ /* 0x0109e80008000404 */
[----:B---3--:R3:W-:Y:S04]  /*21170*/  STS.U16 [R25+UR4+0x2a00], R16 ;  /* 0x002a001019007988 */ /* 0x0087e80008000404 */
[----:B------:R3:W-:Y:S04]  /*21180*/  STS.U16 [R25+UR4+0x2b00], R18 ;  /* 0x002b001219007988 */ /* 0x0007e80008000404 */
[----:B0-----:R-:W3:Y:S04]  /*21190*/  LDL.LU R9, [R1+0x1818] ;  /* 0x0018180001097983 */ /* 0x001ee80000300800 */
[----:B-1----:R-:W3:Y:S04]  /*211a0*/  LDL.LU R8, [R1+0x1814] ;  /* 0x0018140001087983 */ /* 0x002ee80000300800 */
[----:B--2---:R-:W2:Y:S04]  /*211b0*/  LDL.LU R7, [R1+0x1810] ;  /* 0x0018100001077983 */ /* 0x004ea80000300800 */
[----:B----4-:R-:W4:Y:S04]  /*211c0*/  LDL.LU R6, [R1+0x180c] ;  /* 0x00180c0001067983 */ /* 0x010f280000300800 */
[----:B---3--:R-:W3:Y:S04]  /*211d0*/  LDL.LU R16, [R1+0x1808] ;  /* 0x0018080001107983 */ /* 0x008ee80000300800 */
        /* <DEDUP_REMOVED lines=13> */
[----:B------:R-:W-:Y:S04]  /*212b0*/  STS.U16 [R25+UR4+0x9a00], R13 ;  /* 0x009a000d19007988 */ /* 0x000fe80008000404 */
[----:B------:R1:W-:Y:S04]  /*212c0*/  STS.U16 [R25+UR4+0x9b00], R28 ;  /* 0x009b001c19007988 */ /* 0x0003e80008000404 */
[----:B0-----:R-:W4:Y:S01]  /*212d0*/  LDL.LU R17, [R1+0x17c] ;  /* 0x00017c0001117983 */ /* 0x001f220000300800 */
[----:B-1----:R-:W0:Y:S03]  /*212e0*/  S2R R28, SR_TID.X ;  /* 0x00000000001c7919 */ /* 0x002e260000002100 */
[----:B------:R1:W-:Y:S04]  /*212f0*/  STS.U16 [R25+UR4+0xaa00], R12 ;  /* 0x00aa000c19007988 */ /* 0x0003e80008000404 */
[----:B------:R1:W-:Y:S04]  /*21300*/  STS.U16 [R25+UR4+0xab00], R11 ;  /* 0x00ab000b19007988 */ /* 0x0003e80008000404 */
[----:B------:R-:W4:Y:S04]  /*21310*/  LDL.LU R13, [R1+0x178] ;  /* 0x00017800010d7983 */ /* 0x000f280000300800 */
[----:B------:R0:W-:Y:S04]  /*21320*/  STS.U16 [R25+UR4+0xba00], R10 ;  /* 0x00ba000a19007988 */ /* 0x0001e80008000404 */
[----:B------:R0:W-:Y:S04]  /*21330*/  STS.U16 [R25+UR4+0xbb00], R5 ;  /* 0x00bb000519007988 */ /* 0x0001e80008000404 */
[----:B------:R-:W-:Y:S04]  /*21340*/  STS.U16 [R25+UR4+0xca00], R24 ;  /* 0x00ca001819007988 */ /* 0x000fe80008000404 */
[----:B------:R0:W-:Y:S04]  /*21350*/  STS.U16 [R25+UR4+0xcb00], R26 ;  /* 0x00cb001a19007988 */ /* 0x0001e80008000404 */
[----:B-1----:R-:W4:Y:S04]  /*21360*/  LDL.LU R12, [R1+0x164] ;  /* 0x00016400010c7983 */ /* 0x002f280000300800 */
[----:B------:R-:W4:Y:S04]  /*21370*/  LDL.LU R11, [R1+0x160] ;  /* 0x00016000010b7983 */ /* 0x000f280000300800 */
[----:B0-----:R-:W4:Y:S04]  /*21380*/  LDL.LU R10, [R1+0x138] ;  /* 0x00013800010a7983 */ /* 0x001f280000300800 */
[----:B------:R-:W4:Y:S04]  /*21390*/  LDL.LU R5, [R1+0x134] ;  /* 0x0001340001057983 */ /* 0x000f280000300800 */
[----:B------:R-:W4:Y:S01]  /*213a0*/  LDL.LU R26, [R1+0x11c] ;  /* 0x00011c00011a7983 */ /* 0x000f220000300800 */
[----:B------:R-:W-:-:S05]  /*213b0*/  LOP3.LUT R28, R28, 0x7f, RZ, 0xc0, !PT ;  /* 0x0000007f1c1c7812 */ /* 0x000fca00078ec0ff */
[----:B------:R-:W-:Y:S02]  /*213c0*/  IMAD.SHL.U32 R0, R28, 0x2, RZ ;  /* 0x000000021c007824 */ /* 0x000fe400078e00ff */
        /* <DEDUP_REMOVED lines=10> */
[----:B------:R-:W4:Y:S01]  /*21470*/  LDL.LU R24, [R1+0x18] ;  /* 0x0000180001187983 */ /* 0x000f220000300800 */
[----:B------:R-:W-:-:S03]  /*21480*/  LOP3.LUT R23, R0, 0x60, RZ, 0x3c, !PT ;  /* 0x0000006000177812 */ /* 0x000fc600078e3cff */
[----:B--2---:R0:W-:Y:S04]  /*21490*/  STS.U16 [R25+UR4+0xda00], R18 ;  /* 0x00da001219007988 */ /* 0x0041e80008000404 */
[----:B---3--:R1:W-:Y:S04]  /*214a0*/  STS.U16 [R25+UR4+0xdb00], R16 ;  /* 0x00db001019007988 */ /* 0x0083e80008000404 */
[----:B----4-:R2:W-:Y:S04]  /*214b0*/  STS.U16 [R25+UR4+0xea00], R6 ;  /* 0x00ea000619007988 */ /* 0x0105e80008000404 */
[----:B------:R3:W-:Y:S04]  /*214c0*/  STS.U16 [R25+UR4+0xeb00], R7 ;  /* 0x00eb000719007988 */ /* 0x0007e80008000404 */
[----:B------:R4:W-:Y:S04]  /*214d0*/  STS.U16 [R25+UR4+0xfa00], R8 ;  /* 0x00fa000819007988 */ /* 0x0009e80008000404 */
[----:B------:R4:W-:Y:S04]  /*214e0*/  STS.U16 [R25+UR4+0xfb00], R9 ;  /* 0x00fb000919007988 */ /* 0x0009e80008000404 */
[----:B0-----:R-:W4:Y:S04]  /*214f0*/  LDL.LU R18, [R1+0xb8] ;  /* 0x0000b80001127983 */ /* 0x001f280000300800 */
[----:B-1----:R-:W4:Y:S04]  /*21500*/  LDL.LU R16, [R1+0xbc] ;  /* 0x0000bc0001107983 */ /* 0x002f280000300800 */
[----:B--2---:R-:W2:Y:S04]  /*21510*/  LDL.LU R6, [R1+0xd8] ;  /* 0x0000d80001067983 */ /* 0x004ea80000300800 */
[----:B---3--:R-:W3:Y:S04]  /*21520*/  LDL.LU R7, [R1+0xdc] ;  /* 0x0000dc0001077983 */ /* 0x008ee80000300800 */
[----:B----4-:R-:W4:Y:S04]  /*21530*/  LDL.LU R8, [R1+0xf8] ;  /* 0x0000f80001087983 */ /* 0x010f280000300800 */
[----:B------:R-:W2:Y:S04]  /*21540*/  LDL.LU R25, [R1+0x1800] ;  /* 0x0018000001197983 */ /* 0x000ea80000300800 */
[----:B------:R-:W3:Y:S04]  /*21550*/  LDL.LU R9, [R1+0xfc] ;  /* 0x0000fc0001097983 */ /* 0x000ee80000300800 */
[----:B------:R0:W-:Y:S04]  /*21560*/  STS.U16 [R23+UR4+0xc00], R17 ;  /* 0x000c001117007988 */ /* 0x0001e80008000404 */
[----:B------:R1:W-:Y:S04]  /*21570*/  STS.U16 [R23+UR4+0xd00], R13 ;  /* 0x000d000d17007988 */ /* 0x0003e80008000404 */
[----:B0-----:R-:W2:Y:S04]  /*21580*/  LDL.LU R17, [R1+0x17fc] ;  /* 0x0017fc0001117983 */ /* 0x001ea80000300800 */
[----:B------:R0:W-:Y:S04]  /*21590*/  STS.U16 [R23+UR4+0x1c00], R12 ;  /* 0x001c000c17007988 */ /* 0x0001e80008000404 */
[----:B-1----:R-:W2:Y:S04]  /*215a0*/  LDL.LU R13, [R1+0x17f8] ;  /* 0x0017f800010d7983 */ /* 0x002ea80000300800 */
[----:B------:R1:W-:Y:S04]  /*215b0*/  STS.U16 [R23+UR4+0x1d00], R11 ;  /* 0x001d000b17007988 */ /* 0x0003e80008000404 */
[----:B------:R1:W-:Y:S04]  /*215c0*/  STS.U16 [R23+UR4+0x2c00], R10 ;  /* 0x002c000a17007988 */ /* 0x0003e80008000404 */
[----:B------:R1:W-:Y:S04]  /*215d0*/  STS.U16 [R23+UR4+0x2d00], R5 ;  /* 0x002d000517007988 */ /* 0x0003e80008000404 */
[----:B------:R1:W-:Y:S04]  /*215e0*/  STS.U16 [R23+UR4+0x3c00], R26 ;  /* 0x003c001a17007988 */ /* 0x0003e80008000404 */
[----:B0-----:R-:W2:Y:S04]  /*215f0*/  LDL.LU R12, [R1+0x17f4] ;  /* 0x0017f400010c7983 */ /* 0x001ea80000300800 */
[----:B-1----:R-:W2:Y:S04]  /*21600*/  LDL.LU R11, [R1+0x17f0] ;  /* 0x0017f000010b7983 */ /* 0x002ea80000300800 */
[----:B------:R-:W2:Y:S04]  /*21610*/  LDL.LU R10, [R1+0x17ec] ;  /* 0x0017ec00010a7983 */ /* 0x000ea80000300800 */
[----:B------:R-:W2:Y:S04]  /*21620*/  LDL.LU R5, [R1+0x17e8] ;  /* 0x0017e80001057983 */ /* 0x000ea80000300800 */
[----:B------:R-:W2:Y:S04]  /*21630*/  LDL.LU R26, [R1+0x17e4] ;  /* 0x0017e400011a7983 */ /* 0x000ea80000300800 */
[----:B------:R0:W-:Y:S04]  /*21640*/  STS.U16 [R23+UR4+0x3d00], R28 ;  /* 0x003d001c17007988 */ /* 0x0001e80008000404 */
[----:B0-----:R-:W2:Y:S04]  /*21650*/  LDL.LU R28, [R1+0x17e0] ;  /* 0x0017e000011c7983 */ /* 0x001ea80000300800 */
[----:B---3--:R-:W-:Y:S04]  /*21660*/  STS.U16 [R23+UR4+0x4c00], R9 ;  /* 0x004c000917007988 */ /* 0x008fe80008000404 */
[----:B----4-:R-:W-:Y:S04]  /*21670*/  STS.U16 [R23+UR4+0x4d00], R8 ;  /* 0x004d000817007988 */ /* 0x010fe80008000404 */
[----:B------:R-:W-:Y:S04]  /*21680*/  STS.U16 [R23+UR4+0x5c00], R7 ;  /* 0x005c000717007988 */ /* 0x000fe80008000404 */
        /* <DEDUP_REMOVED lines=13> */
[----:B0-----:R-:W3:Y:S04]  /*21760*/  LDL.LU R21, [R1+0x174] ;  /* 0x0001740001157983 */ /* 0x001ee80000300800 */
[----:B------:R-:W4:Y:S04]  /*21770*/  LDL.LU R15, [R1+0x170] ;  /* 0x00017000010f7983 */ /* 0x000f280000300800 */
[----:B-1----:R-:W4:Y:S04]  /*21780*/  LDL.LU R19, [R1+0x15c] ;  /* 0x00015c0001137983 */ /* 0x002f280000300800 */
[----:B--2---:R-:W2:Y:S04]  /*21790*/  LDL.LU R24, [R1+0x158] ;  /* 0x0001580001187983 */ /* 0x004ea80000300800 */
        /* <DEDUP_REMOVED lines=12> */
[----:B------:R0:W-:Y:S04]  /*21860*/  STS.U16 [R23+UR4+0xcc00], R28 ;  /* 0x00cc001c17007988 */ /* 0x0001e80008000404 */
[----:B------:R1:W-:Y:S04]  /*21870*/  STS.U16 [R23+UR4+0xcd00], R26 ;  /* 0x00cd001a17007988 */ /* 0x0003e80008000404 */
        /* <DEDUP_REMOVED lines=9> */
[----:B------:R-:W2:Y:S04]  /*21910*/  LDL.LU R12, [R1+0x114] ;  /* 0x00011400010c7983 */ /* 0x000ea80000300800 */
[----:B------:R0:W-:Y:S04]  /*21920*/  STS.U16 [R23+UR4+0xfc00], R13 ;  /* 0x00fc000d17007988 */ /* 0x0001e80008000404 */
[----:B------:R1:W-:Y:S04]  /*21930*/  STS.U16 [R23+UR4+0xfd00], R17 ;  /* 0x00fd001117007988 */ /* 0x0003e80008000404 */
[----:B0-----:R-:W2:Y:S04]  /*21940*/  LDL.LU R13, [R1+0x12c] ;  /* 0x00012c00010d7983 */ /* 0x001ea80000300800 */
[----:B-1----:R-:W2:Y:S04]  /*21950*/  LDL.LU R23, [R1+0x17dc] ;  /* 0x0017dc0001177983 */ /* 0x002ea80000300800 */
[----:B------:R-:W2:Y:S01]  /*21960*/  LDL.LU R17, [R1+0x130] ;  /* 0x0001300001117983 */ /* 0x000ea20000300800 */
[----:B------:R-:W-:-:S05]  /*21970*/  LOP3.LUT R0, R0, 0x70, RZ, 0x3c, !PT ;  /* 0x0000007000007812 */ /* 0x000fca00078e3cff */
[----:B---3--:R0:W-:Y:S04]  /*21980*/  STS.U16 [R0+UR4+0xe00], R21 ;  /* 0x000e001500007988 */ /* 0x0081e80008000404 */
[----:B----4-:R1:W-:Y:S04]  /*21990*/  STS.U16 [R0+UR4+0xf00], R15 ;  /* 0x000f000f00007988 */ /* 0x0103e80008000404 */
[----:B------:R3:W-:Y:S04]  /*219a0*/  STS.U16 [R0+UR4+0x1e00], R19 ;  /* 0x001e001300007988 */ /* 0x0007e80008000404 */
[----:B--2---:R2:W-:Y:S04]  /*219b0*/  STS.U16 [R0+UR4+0x1f00], R24 ;  /* 0x001f001800007988 */ /* 0x0045e80008000404 */
[----:B0-----:R-:W4:Y:S04]  /*219c0*/  LDL.LU R21, [R1+0x17d8] ;  /* 0x0017d80001157983 */ /* 0x001f280000300800 */
[----:B-1----:R-:W4:Y:S04]  /*219d0*/  LDL.LU R15, [R1+0x294] ;  /* 0x00029400010f7983 */ /* 0x002f280000300800 */
[----:B---3--:R-:W3:Y:S04]  /*219e0*/  LDL.LU R19, [R1+0x17d4] ;  /* 0x0017d40001137983 */ /* 0x008ee80000300800 */
[----:B--2---:R-:W2:Y:S04]  /*219f0*/  LDL.LU R24, [R1+0x17d0] ;  /* 0x0017d00001187983 */ /* 0x004ea80000300800 */
        /* <DEDUP_REMOVED lines=16> */
[----:B0-----:R-:W4:Y:S04]  /*21b00*/  LDL R28, [R1+0x150] ;  /* 0x00015000011c7983 */ /* 0x001f280000100800 */
[----:B-1----:R-:W4:Y:S04]  /*21b10*/  LDL R3, [R1+0x148] ;  /* 0x0001480001037983 */ /* 0x002f280000100800 */
[----:B------:R-:W-:Y:S04]  /*21b20*/  STS.U16 [R0+UR4+0xae00], R2 ;  /* 0x00ae000200007988 */ /* 0x000fe80008000404 */
[----:B------:R-:W-:Y:S04]  /*21b30*/  STS.U16 [R0+UR4+0xaf00], R20 ;  /* 0x00af001400007988 */ /* 0x000fe80008000404 */
[----:B------:R-:W-:Y:S04]  /*21b40*/  STS.U16 [R0+UR4+0xbe00], R22 ;  /* 0x00be001600007988 */ /* 0x000fe80008000404 */
[----:B------:R-:W-:Y:S04]  /*21b50*/  STS.U16 [R0+UR4+0xbf00], R14 ;  /* 0x00bf000e00007988 */ /* 0x000fe80008000404 */
[----:B--2---:R-:W-:Y:S04]  /*21b60*/  STS.U16 [R0+UR4+0xce00], R24 ;  /* 0x00ce001800007988 */ /* 0x004fe80008000404 */
[----:B---3--:R-:W-:Y:S04]  /*21b70*/  STS.U16 [R0+UR4+0xcf00], R19 ;  /* 0x00cf001300007988 */ /* 0x008fe80008000404 */
[----:B----4-:R-:W-:Y:S04]  /*21b80*/  STS.U16 [R0+UR4+0xde00], R21 ;  /* 0x00de001500007988 */ /* 0x010fe80008000404 */
[----:B------:R-:W-:Y:S04]  /*21b90*/  STS.U16 [R0+UR4+0xdf00], R23 ;  /* 0x00df001700007988 */ /* 0x000fe80008000404 */
[----:B------:R-:W-:Y:S04]  /*21ba0*/  STS.U16 [R0+UR4+0xee00], R25 ;  /* 0x00ee001900007988 */ /* 0x000fe80008000404 */
[----:B------:R-:W-:Y:S04]  /*21bb0*/  STS.U16 [R0+UR4+0xef00], R27 ;  /* 0x00ef001b00007988 */ /* 0x000fe80008000404 */
[----:B------:R-:W-:Y:S04]  /*21bc0*/  STS.U16 [R0+UR4+0xfe00], R15 ;  /* 0x00fe000f00007988 */ /* 0x000fe80008000404 */
[----:B------:R0:W-:Y:S01]  /*21bd0*/  STS.U16 [R0+UR4+0xff00], R29 ;  /* 0x00ff001d00007988 */ /* 0x0001e20008000404 */
[----:B------:R-:W-:Y:S06]  /*21be0*/  BAR.SYNC.DEFER_BLOCKING 0x0 ;  /* 0x0000000000007b1d */ /* 0x000fec0000010000 */
[----:B0-----:R-:W2:Y:S04]  /*21bf0*/  LDL R29, [R1+0x14c] ;  /* 0x00014c00011d7983 */ /* 0x001ea80000100800 */
[----:B------:R-:W-:Y:S04]  /*21c00*/  LDSM.16.MT88.4 R24, [R28+UR4+0x10000] ;  /* 0x010000041c18783b */ /* 0x000fe80008004200 */
[----:B------:R-:W-:Y:S04]  /*21c10*/  LDSM.16.MT88.4 R16, [R28+UR4+0x10400] ;  /* 0x010400041c10783b */ /* 0x000fe80008004200 */
[----:B------:R-:W0:Y:S04]  /*21c20*/  LDSM.16.M88.4 R4, [R3+UR4] ;  /* 0x000000040304783b */ /* 0x000e280008000200 */
[----:B------:R-:W-:Y:S01]  /*21c30*/  LDSM.16.M88.4 R8, [R3+UR4+0x4000] ;  /* 0x004000040308783b */ /* 0x000fe20008000200 */
[----:B0-----:R-:W-:-:S03]  /*21c40*/  IMAD.MOV.U32 R2, RZ, RZ, R4 ;  /* 0x000000ffff027224 */ /* 0x001fc600078e0004 */
[----:B------:R-:W-:Y:S01]  /*21c50*/  STL.64 [R1+0x18], R6 ;  /* 0x0000180601007387 */ /* 0x000fe20000100a00 */
[----:B------:R-:W-:-:S03]  /*21c60*/  IMAD.MOV.U32 R0, RZ, RZ, R5 ;  /* 0x000000ffff007224 */ /* 0x000fc600078e0005 */
[----:B------:R-:W0:Y:S04]  /*21c70*/  LDSM.16.M88.4 R4, [R3+UR4+0x8000] ;  /* 0x008000040304783b */ /* 0x000e280008000200 */
[----:B0-----:R-:W-:Y:S04]  /*21c80*/  STL [R1+0x177c], R6 ;  /* 0x00177c0601007387 */ /* 0x001fe80000100800 */
[----:B------:R-:W-:Y:S04]  /*21c90*/  STL.64 [R1], R8 ;  /* 0x0000000801007387 */ /* 0x000fe80000100a00 */
[----:B------:R-:W-:Y:S04]  /*21ca0*/  STL.64 [R1+0x8], R10 ;  /* 0x0000080a01007387 */ /* 0x000fe80000100a00 */
[----:B------:R-:W-:Y:S04]  /*21cb0*/  STL [R1+0x1778], R7 ;  /* 0x0017780701007387 */ /* 0x000fe80000100800 */
[----:B------:R0:W-:Y:S04]  /*21cc0*/  STL.64 [R1+0x17b8], R4 ;  /* 0x0017b80401007387 */ /* 0x0001e80000100a00 */
[----:B------:R-:W1:Y:S04]  /*21cd0*/  LDSM.16.M88.4 R8, [R3+UR4+0xc000] ;  /* 0x00c000040308783b */ /* 0x000e680008000200 */
[----:B0-----:R-:W3:Y:S04]  /*21ce0*/  LDL.LU.64 R4, [R1+0x220] ;  /* 0x0002200001047983 */ /* 0x001ee80000300a00 */
[----:B------:R-:W4:Y:S04]  /*21cf0*/  LDL.LU.64 R6, [R1+0x228] ;  /* 0x0002280001067983 */ /* 0x000f280000300a00 */
[----:B--2---:R-:W0:Y:S04]  /*21d00*/  LDSM.16.MT88.4 R12, [R29+UR4+0x10400] ;  /* 0x010400041d0c783b */ /* 0x004e280008004200 */
[----:B------:R-:W2:Y:S04]  /*21d10*/  LDSM.16.MT88.4 R20, [R29+UR4+0x10000] ;  /* 0x010000041d14783b */ /* 0x000ea80008004200 */
[----:B----4-:R-:W-:Y:S04]  /*21d20*/  STL.64 [R1+0x17c8], R6 ;  /* 0x0017c80601007387 */ /* 0x010fe80000100a00 */
[----:B---3--:R3:W-:Y:S04]  /*21d30*/  STL.64 [R1+0x17c0], R4 ;  /* 0x0017c00401007387 */ /* 0x0087e80000100a00 */
[----:B---3--:R-:W2:Y:S04]  /*21d40*/  LDL.LU.64 R4, [R1+0x230] ;  /* 0x0002300001047983 */ /* 0x008ea80000300a00 */
[----:B------:R-:W2:Y:S04]  /*21d50*/  LDL.LU.64 R6, [R1+0x238] ;  /* 0x0002380001067983 */ /* 0x000ea80000300a00 */
[----:B-1----:R-:W-:Y:S04]  /*21d60*/  STL [R1+0x1744], R10 ;  /* 0x0017440a01007387 */ /* 0x002fe80000100800 */
[----:B------:R-:W-:Y:S04]  /*21d70*/  STL [R1+0x1740], R11 ;  /* 0x0017400b01007387 */ /* 0x000fe80000100800 */
[----:B------:R-:W-:Y:S04]  /*21d80*/  STL.64 [R1+0x17b0], R26 ;  /* 0x0017b01a01007387 */ /* 0x000fe80000100a00 */
[----:B------:R1:W-:Y:S04]  /*21d90*/  STL.64 [R1+0x17a8], R24 ;  /* 0x0017a81801007387 */ /* 0x0003e80000100a00 */
[----:B-1----:R-:W3:Y:S04]  /*21da0*/  LDL.LU.64 R24, [R1+0x200] ;  /* 0x0002000001187983 */ /* 0x002ee80000300a00 */
[----:B------:R-:W3:Y:S04]  /*21db0*/  LDL.LU.64 R26, [R1+0x208] ;  /* 0x00020800011a7983 */ /* 0x000ee80000300a00 */
[----:B0-----:R-:W-:Y:S04]  /*21dc0*/  STL.64 [R1+0x1790], R14 ;  /* 0x0017900e01007387 */ /* 0x001fe80000100a00 */
[----:B------:R0:W-:Y:S04]  /*21dd0*/  STL.64 [R1+0x1788], R12 ;  /* 0x0017880c01007387 */ /* 0x0001e80000100a00 */
[----:B0-----:R-:W4:Y:S04]  /*21de0*/  LDL.LU.64 R12, [R1] ;  /* 0x00000000010c7983 */ /* 0x001f280000300a00 */
[----:B------:R0:W-:Y:S04]  /*21df0*/  STL [R1+0x173c], R16 ;  /* 0x00173c1001007387 */ /* 0x0001e80000100800 */
[----:B------:R1:W-:Y:S01]  /*21e00*/  STL [R1+0x1738], R17 ;  /* 0x0017381101007387 */ /* 0x0003e20000100800 */
[----:B0-----:R-:W-:-:S02]  /*21e10*/  IMAD.MOV.U32 R16, RZ, RZ, R2 ;  /* 0x000000ffff107224 */ /* 0x001fc400078e0002 */
[----:B-1----:R-:W-:Y:S01]  /*21e20*/  IMAD.MOV.U32 R17, RZ, RZ, R0 ;  /* 0x000000ffff117224 */ /* 0x002fe200078e0000 */
[----:B------:R-:W-:Y:S04]  /*21e30*/  STL [R1+0x1734], R18 ;  /* 0x0017341201007387 */ /* 0x000fe80000100800 */
[----:B------:R-:W-:Y:S02]  /*21e40*/  STL [R1+0x1730], R19 ;  /* 0x0017301301007387 */ /* 0x000fe40000100800 */
[----:B--2---:R-:W-:-:S15]  /*21e50*/  HMMA.16816.F32.BF16 R4, R20, R16, R4 ;  /* 0x000000101404723c */ /* 0x004fde0000041804 */
[----:B------:R-:W-:-:S08]  /*21e60*/  NOP ;  /* 0x0000000000007918 */ /* 0x000fd00000000000 */
[----:B------:R0:W-:Y:S01]  /*21e70*/  STL [R1+0x70], R4 ;  /* 0x0000700401007387 */ /* 0x0001e20000100800 */
[----:B------:R-:W-:Y:S02]  /*21e80*/  IMAD.MOV.U32 R2, RZ, RZ, R6 ;  /* 0x000000ffff027224 */ /* 0x000fe400078e0006 */
[----:B------:R-:W-:Y:S02]  /*21e90*/  IMAD.MOV.U32 R0, RZ, RZ, R7 ;  /* 0x000000ffff007224 */ /* 0x000fe400078e0007 */
[----:B------:R-:W-:Y:S01]  /*21ea0*/  IMAD.MOV.U32 R3, RZ, RZ, R5 ;  /* 0x000000ffff037224 */ /* 0x000fe200078e0005 */
[----:B------:R-:W2:Y:S04]  /*21eb0*/  LDL.LU.64 R6, [R1+0x17c8] ;  /* 0x0017c80001067983 */ /* 0x000ea80000300a00 */
[----:B0-----:R-:W2:Y:S01]  /*21ec0*/  LDL.LU.64 R4, [R1+0x17c0] ;  /* 0x0017c00001047983 */ /* 0x001ea20000300a00 */
[----:B----4-:R-:W-:-:S02]  /*21ed0*/  IMAD.MOV.U32 R11, RZ, RZ, R12 ;  /* 0x000000ffff0b7224 */ /* 0x010fc400078e000c */
[----:B------:R-:W-:Y:S01]  /*21ee0*/  IMAD.MOV.U32 R10, RZ, RZ, R13 ;  /* 0x000000ffff0a7224 */ /* 0x000fe200078e000d */
[----:B--2---:R-:W-:-:S15]  /*21ef0*/  HMMA.16816.F32.BF16 R4, R20, R12, R4 ;  /* 0x0000000c1404723c */ /* 0x004fde0000041804 */
[----:B------:R-:W-:-:S08]  /*21f00*/  NOP ;  /* 0x0000000000007918 */ /* 0x000fd00000000000 */
[----:B------:R0:W-:Y:S04]  /*21f10*/  STL.64 [R1+0x60], R4 ;  /* 0x0000600401007387 */ /* 0x0001e80000100a00 */
[----:B------:R-:W-:Y:S04]  /*21f20*/  STL.64 [R1+0x68], R6 ;  /* 0x0000680601007387 */ /* 0x000fe80000100a00 */
[----:B0-----:R-:W2:Y:S04]  /*21f30*/  LDL.LU.64 R4, [R1+0x17b8] ;  /* 0x0017b80001047983 */ /* 0x001ea80000300a00 */
[----:B------:R-:W4:Y:S04]  /*21f40*/  LDL.LU.64 R12, [R1+0x1d0] ;  /* 0x0001d000010c7983 */ /* 0x000f280000300a00 */
[----:B------:R-:W3:Y:S04]  /*21f50*/  LDL.LU.64 R14, [R1+0x1d8] ;  /* 0x0001d800010e7983 */ /* 0x000ee80000300a00 */
[----:B---3--:R-:W-:Y:S04]  /*21f60*/  STL.64 [R1+0x17a0], R14 ;  /* 0x0017a00e01007387 */ /* 0x008fe80000100a00 */
[----:B----4-:R0:W-:Y:S04]  /*21f70*/  STL.64 [R1+0x1798], R12 ;  /* 0x0017980c01007387 */ /* 0x0101e80000100a00 */
[----:B0-----:R-:W2:Y:S04]  /*21f80*/  LDL.LU.64 R12, [R1+0x210] ;  /* 0x00021000010c7983 */ /* 0x001ea80000300a00 */
[----:B------:R-:W2:Y:S02]  /*21f90*/  LDL.LU.64 R14, [R1+0x218] ;  /* 0x00021800010e7983 */ /* 0x000ea40000300a00 */
[C---:B--2---:R-:W-:Y:S06]  /*21fa0*/  HMMA.16816.F32.BF16 R12, R20.reuse, R4, R12 ;  /* 0x00000004140c723c */ /* 0x044fec000004180c */
[----:B------:R-:W-:-:S15]  /*21fb0*/  HMMA.16816.F32.BF16 R20, R20, R8, R24 ;  /* 0x000000081414723c */ /* 0x000fde0000041818 */
[----:B------:R-:W-:-:S02]  /*21fc0*/  NOP ;  /* 0x0000000000007918 */ /* 0x000fc40000000000 */
[----:B------:R0:W-:Y:S04]  /*21fd0*/  STL.64 [R1+0x50], R12 ;  /* 0x0000500c01007387 */ /* 0x0001e80000100a00 */
[----:B------:R1:W-:Y:S03]  /*21fe0*/  STL.64 [R1+0x58], R14 ;  /* 0x0000580e01007387 */ /* 0x0003e60000100a00 */
[----:B------:R-:W-:Y:S02]  /*21ff0*/  IMAD.MOV.U32 R6, RZ, RZ, R21 ;  /* 0x000000ffff067224 */ /* 0x000fe400078e0015 */
[----:B------:R-:W-:Y:S01]  /*22000*/  IMAD.MOV.U32 R7, RZ, RZ, R22 ;  /* 0x000000ffff077224 */ /* 0x000fe200078e0016 */
[----:B0-----:R-:W2:Y:S04]  /*22010*/  LDL.LU.64 R12, [R1+0x1e0] ;  /* 0x0001e000010c7983 */ /* 0x001ea80000300a00 */
[----:B-1----:R-:W2:Y:S04]  /*22020*/  LDL.LU.64 R14, [R1+0x1e8] ;  /* 0x0001e800010e7983 */ /* 0x002ea80000300a00 */
[----:B------:R-:W3:Y:S04]  /*22030*/  LDL.LU.64 R26, [R1+0x17b0] ;  /* 0x0017b000011a7983 */ /* 0x000ee80000300a00 */
[----:B------:R-:W3:Y:S04]  /*22040*/  LDL.LU.64 R24, [R1+0x17a8] ;  /* 0x0017a80001187983 */ /* 0x000ee80000300a00 */
[----:B------:R0:W-:Y:S04]  /*22050*/  STL [R1+0x40], R20 ;  /* 0x0000401401007387 */ /* 0x0001e80000100800 */
[----:B------:R1:W-:Y:S04]  /*22060*/  STL [R1+0x4c], R23 ;  /* 0x00004c1701007387 */ /* 0x0003e80000100800 */
[----:B0-----:R-:W3:Y:S04]  /*22070*/  LDL.LU.64 R20, [R1+0x1f0] ;  /* 0x0001f00001147983 */ /* 0x001ee80000300a00 */
[----:B-1----:R-:W3:Y:S02]  /*22080*/  LDL.LU.64 R22, [R1+0x1f8] ;  /* 0x0001f80001167983 */ /* 0x002ee40000300a00 */
[----:B---3--:R-:W-:-:S15]  /*22090*/  HMMA.16816.F32.BF16 R20, R24, R16, R20 ;  /* 0x000000101814723c */ /* 0x008fde0000041814 */
[----:B------:R-:W-:-:S09]  /*220a0*/  NOP ;  /* 0x0000000000007918 */ /* 0x000fd20000000000 */
[----:B------:R-:W-:Y:S02]  /*220b0*/  IMAD.MOV.U32 R19, RZ, RZ, R23 ;  /* 0x000000ffff137224 */ /* 0x000fe400078e0017 */
[----:B------:R-:W-:Y:S02]  /*220c0*/  IMAD.MOV.U32 R16, RZ, RZ, R20 ;  /* 0x000000ffff107224 */ /* 0x000fe400078e0014 */
[----:B------:R-:W-:Y:S02]  /*220d0*/  IMAD.MOV.U32 R17, RZ, RZ, R21 ;  /* 0x000000ffff117224 */ /* 0x000fe400078e0015 */
[----:B------:R-:W-:Y:S01]  /*220e0*/  IMAD.MOV.U32 R18, RZ, RZ, R22 ;  /* 0x000000ffff127224 */ /* 0x000fe200078e0016 */
[----:B------:R-:W3:Y:S04]  /*220f0*/  LDL.LU.64 R20, [R1+0x1c0] ;  /* 0x0001c00001147983 */ /* 0x000ee80000300a00 */
[----:B------:R-:W3:Y:S04]  /*22100*/  LDL.LU.64 R22, [R1+0x1c8] ;  /* 0x0001c80001167983 */ /* 0x000ee80000300a00 */
[----:B------:R-:W-:Y:S04]  /*22110*/  STL [R1+0x1754], R19 ;  /* 0x0017541301007387 */ /* 0x000fe80000100800 */
[----:B------:R0:W-:Y:S04]  /*22120*/  STL [R1+0x1750], R16 ;  /* 0x0017501001007387 */ /* 0x0001e80000100800 */
[----:B------:R1:W-:Y:S04]  /*22130*/  STL [R1+0x174c], R17 ;  /* 0x00174c1101007387 */ /* 0x0003e80000100800 */
[----:B------:R2:W-:Y:S01]  /*22140*/  STL [R1+0x1748], R18 ;  /* 0x0017481201007387 */ /* 0x0005e20000100800 */
[----:B0-----:R-:W-:-:S02]  /*22150*/  IMAD.MOV.U32 R16, RZ, RZ, R11 ;  /* 0x000000ffff107224 */ /* 0x001fc400078e000b */
[----:B-1----:R-:W-:-:S07]  /*22160*/  IMAD.MOV.U32 R17, RZ, RZ, R10 ;  /* 0x000000ffff117224 */ /* 0x002fce00078e000a */
[----:B--2---:R-:W-:Y:S01]  /*22170*/  HMMA.16816.F32.BF16 R16, R24, R16, R12 ;  /* 0x000000101810723c */ /* 0x004fe2000004180c */
[----:B------:R-:W2:Y:S04]  /*22180*/  LDL.LU.64 R14, [R1+0x17a0] ;  /* 0x0017a000010e7983 */ /* 0x000ea80000300a00 */
[----:B------:R-:W2:-:S15]  /*22190*/  LDL.LU.64 R12, [R1+0x1798] ;  /* 0x00179800010c7983 */ /* 0x000e9e0000300a00 */
[----:B------:R-:W-:-:S03]  /*221a0*/  NOP ;  /* 0x0000000000007918 */ /* 0x000fc60000000000 */
[----:B------:R0:W-:Y:S04]  /*221b0*/  STL.64 [R1+0x20], R16 ;  /* 0x0000201001007387 */ /* 0x0001e80000100a00 */
[----:B------:R1:W-:Y:S01]  /*221c0*/  STL.64 [R1+0x28], R18 ;  /* 0x0000281201007387 */ /* 0x0003e20000100a00 */
[----:B--2---:R-:W-:-:S15]  /*221d0*/  HMMA.16816.F32.BF16 R12, R24, R4, R12 ;  /* 0x00000004180c723c */ /* 0x004fde000004180c */
[----:B------:R-:W-:-:S09]  /*221e0*/  NOP ;  /* 0x0000000000007918 */ /* 0x000fd20000000000 */
[----:B------:R-:W-:Y:S02]  /*221f0*/  IMAD.MOV.U32 R10, RZ, RZ, R14 ;  /* 0x000000ffff0a7224 */ /* 0x000fe400078e000e */
[----:B------:R-:W-:Y:S02]  /*22200*/  IMAD.MOV.U32 R11, RZ, RZ, R15 ;  /* 0x000000ffff0b7224 */ /* 0x000fe400078e000f */
[----:B0-----:R-:W-:Y:S02]  /*22210*/  IMAD.MOV.U32 R17, RZ, RZ, R12 ;  /* 0x000000ffff117224 */ /* 0x001fe400078e000c */
[----:B-1----:R-:W-:Y:S01]  /*22220*/  IMAD.MOV.U32 R18, RZ, RZ, R13 ;  /* 0x000000ffff127224 */ /* 0x002fe200078e000d */
[----:B------:R-:W2:Y:S04]  /*22230*/  LDL.LU.64 R14, [R1+0x1790] ;  /* 0x00179000010e7983 */ /* 0x000ea80000300a00 */
[----:B------:R-:W2:Y:S04]  /*22240*/  LDL.LU.64 R12, [R1+0x1788] ;  /* 0x00178800010c7983 */ /* 0x000ea80000300a00 */
[----:B------:R-:W4:Y:S01]  /*22250*/  LDL R16, [R1+0xdb8] ;  /* 0x000db80001107983 */ /* 0x000f220000100800 */
[----:B---3--:R-:W-:Y:S03]  /*22260*/  HMMA.16816.F32.BF16 R20, R24, R8, R20 ;  /* 0x000000081814723c */ /* 0x008fe60000041814 */
[----:B------:R0:W-:Y:S04]  /*22270*/  STL.64 [R1+0x1780], R6 ;  /* 0x0017800601007387 */ /* 0x0001e80000100a00 */
[----:B------:R-:W2:Y:S01]  /*22280*/  LDL.LU R4, [R1+0x70] ;  /* 0x0000700001047983 */ /* 0x000ea20000300800 */
[----:B------:R-:W-:-:S15]  /*22290*/  IMAD.MOV.U32 R5, RZ, RZ, R3 ;  /* 0x000000ffff057224 */ /* 0x000fde00078e0003 */
[----:B------:R-:W-:Y:S01]  /*222a0*/  STL.64 [R1+0x80], R20 ;  /* 0x0000801401007387 */ /* 0x000fe20000100a00 */
[----:B------:R-:W-:Y:S02]  /*222b0*/  IMAD.MOV.U32 R9, RZ, RZ, R22 ;  /* 0x000000ffff097224 */ /* 0x000fe400078e0016 */
[----:B------:R-:W-:Y:S02]  /*222c0*/  IMAD.MOV.U32 R3, RZ, RZ, R23 ;  /* 0x000000ffff037224 */ /* 0x000fe400078e0017 */
[----:B------:R-:W1:Y:S01]  /*222d0*/  LDSM.16.MT88.4 R20, [R29+UR4+0x10800] ;  /* 0x010800041d14783b */ /* 0x000e620008004200 */
[----:B0-----:R-:W-:Y:S02]  /*222e0*/  IMAD.MOV.U32 R6, RZ, RZ, R2 ;  /* 0x000000ffff067224 */ /* 0x001fe400078e0002 */
[----:B------:R-:W-:Y:S01]  /*222f0*/  IMAD.MOV.U32 R7, RZ, RZ, R0 ;  /* 0x000000ffff077224 */ /* 0x000fe200078e0000 */
[----:B-1----:R-:W-:Y:S04]  /*22300*/  STL [R1+0x16e8], R20 ;  /* 0x0016e81401007387 */ /* 0x002fe80000100800 */
[----:B------:R-:W-:Y:S04]  /*22310*/  STL [R1+0x16e4], R21 ;  /* 0x0016e41501007387 */ /* 0x000fe80000100800 */
[----:B------:R-:W-:Y:S04]  /*22320*/  STL [R1+0x16e0], R29 ;  /* 0x0016e01d01007387 */ /* 0x000fe80000100800 */
[----:B------:R-:W-:Y:S04]  /*22330*/  STL [R1+0x16dc], R22 ;  /* 0x0016dc1601007387 */ /* 0x000fe80000100800 */
[----:B------:R0:W-:Y:S04]  /*22340*/  STL [R1+0x16d8], R23 ;  /* 0x0016d81701007387 */ /* 0x0001e80000100800 */
[----:B0-----:R-:W3:Y:S04]  /*22350*/  LDL.LU.64 R22, [R1+0x8] ;  /* 0x0000080001167983 */ /* 0x001ee80000300a00 */
[----:B----4-:R-:W0:Y:S04]  /*22360*/  LDSM.16.M88.4 R24, [R16+UR4] ;  /* 0x000000041018783b */ /* 0x010e280008000200 */
[----:B0-----:R-:W-:Y:S01]  /*22370*/  STL.64 [R1+0xc0], R24 ;  /* 0x0000c01801007387 */ /* 0x001fe20000100a00 */
[----:B------:R-:W-:-:S03]  /*22380*/  IMAD.MOV.U32 R2, RZ, RZ, R26 ;  /* 0x000000ffff027224 */ /* 0x000fc600078e001a */
[----:B------:R-:W-:Y:S01]  /*22390*/  STL.64 [R1+0xc8], R26 ;  /* 0x0000c81a01007387 */ /* 0x000fe20000100a00 */
[----:B------:R-:W-:-:S03]  /*223a0*/  IMAD.MOV.U32 R0, RZ, RZ, R27 ;  /* 0x000000ffff007224 */ /* 0x000fc600078e001b */
[----:B------:R-:W0:Y:S04]  /*223b0*/  LDSM.16.M88.4 R24, [R16+UR4+0x4000] ;  /* 0x004000041018783b */ /* 0x000e280008000200 */
[----:B------:R-:W-:Y:S04]  /*223c0*/  STL [R1+0x1644], R0 ;  /* 0x0016440001007387 */ /* 0x000fe80000100800 */
[----:B------:R-:W-:Y:S04]  /*223d0*/  STL [R1+0x1640], R2 ;  /* 0x0016400201007387 */ /* 0x000fe80000100800 */
[----:B0-----:R-:W-:Y:S04]  /*223e0*/  STL.64 [R1+0xd0], R24 ;  /* 0x0000d01801007387 */ /* 0x001fe80000100a00 */
[----:B------:R-:W-:Y:S04]  /*223f0*/  STL.64 [R1+0xd8], R26 ;  /* 0x0000d81a01007387 */ /* 0x000fe80000100a00 */
[----:B------:R-:W0:Y:S04]  /*22400*/  LDSM.16.M88.4 R24, [R16+UR4+0x8000] ;  /* 0x008000041018783b */ /* 0x000e280008000200 */
[----:B0-----:R-:W-:Y:S04]  /*22410*/  STL.64 [R1+0xe0], R24 ;  /* 0x0000e01801007387 */ /* 0x001fe80000100a00 */
[----:B------:R-:W-:Y:S04]  /*22420*/  STL.64 [R1+0xe8], R26 ;  /* 0x0000e81a01007387 */ /* 0x000fe80000100a00 */
[----:B------:R-:W0:Y:S04]  /*22430*/  LDSM.16.M88.4 R24, [R16+UR4+0xc000] ;  /* 0x00c000041018783b */ /* 0x000e280008000200 */
[----:B0-----:R-:W-:Y:S04]  /*22440*/  STL.64 [R1+0x100], R24 ;  /* 0x0001001801007387 */ /* 0x001fe80000100a00 */
[----:B------:R-:W-:Y:S04]  /*22450*/  STL.64 [R1+0x108], R26 ;  /* 0x0001081a01007387 */ /* 0x000fe80000100a00 */
[----:B------:R-:W0:Y:S04]  /*22460*/  LDSM.16.MT88.4 R24, [R28+UR4+0x10800] ;  /* 0x010800041c18783b */ /* 0x000e280008004200 */
[----:B0-----:R0:W-:Y:S04]  /*22470*/  STL.64 [R1+0x16a0], R26 ;  /* 0x0016a01a01007387 */ /* 0x0011e80000100a00 */
[----:B------:R-:W-:Y:S04]  /*22480*/  STL.64 [R1+0x1698], R24 ;  /* 0x0016981801007387 */ /* 0x000fe80000100a00 */
[----:B0-----:R-:W2:Y:S02]  /*22490*/  LDL.LU.64 R26, [R1+0x18] ;  /* 0x00001800011a7983 */ /* 0x001ea40000300a00 */
[----:B--2---:R-:W-:Y:S06]  /*224a0*/  HMMA.16816.F32.BF16 R4, R12, R26, R4 ;  /* 0x0000001a0c04723c */ /* 0x004fec0000041804 */
[----:B------:R-:W-:-:S02]  /*224b0*/  IMAD.MOV.U32 R19, RZ, RZ, R26 ;  /* 0x000000ffff137224 */ /* 0x000fc400078e001a */
[----:B------:R-:W-:-:S15]  /*224c0*/  IMAD.MOV.U32 R16, RZ, RZ, R27 ;  /* 0x000000ffff107224 */ /* 0x000fde00078e001b */
[----:B------:R-:W-:Y:S04]  /*224d0*/  STL.64 [R1+0xb0], R4 ;  /* 0x0000b00401007387 */ /* 0x000fe80000100a00 */
[----:B------:R0:W-:Y:S04]  /*224e0*/  STL.64 [R1+0xb8], R6 ;  /* 0x0000b80601007387 */ /* 0x0001e80000100a00 */
[----:B0-----:R-:W2:Y:S04]  /*224f0*/  LDL.LU.64 R6, [R1+0x1780] ;  /* 0x0017800001067983 */ /* 0x001ea80000300a00 */
[----:B------:R-:W-:Y:S04]  /*22500*/  STL.64 [R1+0x1760], R18 ;  /* 0x0017601201007387 */ /* 0x000fe80000100a00 */
[----:B------:R0:W-:Y:S04]  /*22510*/  STL.64 [R1+0x1758], R16 ;  /* 0x0017581001007387 */ /* 0x0001e80000100a00 */
[----:B0-----:R-:W4:Y:S04]  /*22520*/  LDL.LU R16, [R1+0x50] ;  /* 0x0000500001107983 */ /* 0x001f280000300800 */
[----:B------:R-:W4:Y:S04]  /*22530*/  LDL.LU R17, [R1+0x54] ;  /* 0x0000540001117983 */ /* 0x000f280000300800 */
[----:B------:R-:W3:Y:S04]  /*22540*/  LDL.LU R18, [R1+0x58] ;  /* 0x0000580001127983 */ /* 0x000ee80000300800 */
[----:B------:R-:W3:Y:S04]  /*22550*/  LDL.LU R19, [R1+0x5c] ;  /* 0x00005c0001137983 */ /* 0x000ee80000300800 */
[----:B---3--:R-:W-:Y:S04]  /*22560*/  STL.64 [R1+0x1770], R18 ;  /* 0x0017701201007387 */ /* 0x008fe80000100a00 */
[----:B----4-:R0:W-:Y:S04]  /*22570*/  STL.64 [R1+0x1768], R16 ;  /* 0x0017681001007387 */ /* 0x0101e80000100a00 */
[----:B0-----:R-:W3:Y:S04]  /*22580*/  LDL.LU R16, [R1+0x60] ;  /* 0x0000600001107983 */ /* 0x001ee80000300800 */
[----:B------:R-:W3:Y:S04]  /*22590*/  LDL.LU R17, [R1+0x64] ;  /* 0x0000640001117983 */ /* 0x000ee80000300800 */
[----:B------:R-:W3:Y:S04]  /*225a0*/  LDL.LU R18, [R1+0x68] ;  /* 0x0000680001127983 */ /* 0x000ee80000300800 */
[----:B------:R-:W3:Y:S04]  /*225b0*/  LDL.LU R19, [R1+0x6c] ;  /* 0x00006c0001137983 */ /* 0x000ee80000300800 */
[----:B------:R-:W4:Y:S01]  /*225c0*/  LDL.LU R24, [R1+0x40] ;  /* 0x0000400001187983 */ /* 0x000f220000300800 */
[----:B--2---:R-:W-:-:S03]  /*225d0*/  IMAD.MOV.U32 R25, RZ, RZ, R6 ;  /* 0x000000ffff197224 */ /* 0x004fc600078e0006 */
[----:B------:R-:W2:Y:S01]  /*225e0*/  LDL.LU R6, [R1+0x177c] ;  /* 0x00177c0001067983 */ /* 0x000ea20000300800 */
[----:B------:R-:W-:Y:S02]  /*225f0*/  IMAD.MOV.U32 R26, RZ, RZ, R7 ;  /* 0x000000ffff1a7224 */ /* 0x000fe400078e0007 */
[----:B------:R-:W-:Y:S01]  /*22600*/  IMAD.MOV.U32 R0, RZ, RZ, R23 ;  /* 0x000000ffff007224 */ /* 0x000fe200078e0017 */
[----:B------:R-:W2:Y:S04]  /*22610*/  LDL.LU R7, [R1+0x1778] ;  /* 0x0017780001077983 */ /* 0x000ea80000300800 */
[----:B------:R-:W4:Y:S01]  /*22620*/  LDL.LU R27, [R1+0x4c] ;  /* 0x00004c00011b7983 */ /* 0x000f220000300800 */
[----:B---3--:R-:W-:-:S15]  /*22630*/  HMMA.16816.F32.BF16 R16, R12, R22, R16 ;  /* 0x000000160c10723c */ /* 0x008fde0000041810 */
[----:B------:R-:W-:-:S09]  /*22640*/  NOP ;  /* 0x0000000000007918 */ /* 0x000fd20000000000 */
[----:B------:R-:W-:Y:S02]  /*22650*/  IMAD.MOV.U32 R5, RZ, RZ, R18 ;  /* 0x000000ffff057224 */ /* 0x000fe400078e0012 */
[----:B------:R-:W-:Y:S02]  /*22660*/  IMAD.MOV.U32 R4, RZ, RZ, R19 ;  /* 0x000000ffff047224 */ /* 0x000fe400078e0013 */
[----:B------:R-:W-:Y:S02]  /*22670*/  IMAD.MOV.U32 R23, RZ, RZ, R16 ;  /* 0x000000ffff177224 */ /* 0x000fe400078e0010 */
[----:B------:R-:W-:Y:S01]  /*22680*/  IMAD.MOV.U32 R8, RZ, RZ, R17 ;  /* 0x000000ffff087224 */ /* 0x000fe200078e0011 */
[----:B------:R-:W2:Y:S04]  /*22690*/  LDL.LU.64 R18, [R1+0x1770] ;  /* 0x0017700001127983 */ /* 0x000ea80000300a00 */
[----:B------:R-:W2:Y:S01]  /*226a0*/  LDL.LU.64 R16, [R1+0x1768] ;  /* 0x0017680001107983 */ /* 0x000ea20000300a00 */
[----:B------:R-:W-:Y:S01]  /*226b0*/  IMAD.MOV.U32 R2, RZ, RZ, R22 ;  /* 0x000000ffff027224 */ /* 0x000fe200078e0016 */
[----:B--2---:R-:W-:-:S15]  /*226c0*/  HMMA.16816.F32.BF16 R16, R12, R6, R16 ;  /* 0x000000060c10723c */ /* 0x004fde0000041810 */
[----:B------:R-:W-:-:S09]  /*226d0*/  NOP ;  /* 0x0000000000007918 */ /* 0x000fd20000000000 */
[----:B------:R-:W-:Y:S02]  /*226e0*/  IMAD.MOV.U32 R29, RZ, RZ, R18 ;  /* 0x000000ffff1d7224 */ /* 0x000fe400078e0012 */
[----:B------:R-:W-:Y:S02]  /*226f0*/  IMAD.MOV.U32 R22, RZ, RZ, R19 ;  /* 0x000000ffff167224 */ /* 0x000fe400078e0013 */
[----:B------:R-:W-:Y:S02]  /*22700*/  IMAD.MOV.U32 R20, RZ, RZ, R16 ;  /* 0x000000ffff147224 */ /* 0x000fe400078e0010 */
[----:B------:R-:W-:Y:S01]  /*22710*/  IMAD.MOV.U32 R21, RZ, RZ, R17 ;  /* 0x000000ffff157224 */ /* 0x000fe200078e0011 */
[----:B------:R-:W2:Y:S04]  /*22720*/  LDL.LU.64 R18, [R1+0x1760] ;  /* 0x0017600001127983 */ /* 0x000ea80000300a00 */
[----:B------:R-:W3:Y:S04]  /*22730*/  LDL.LU.64 R16, [R1+0x1758] ;  /* 0x0017580001107983 */ /* 0x000ee80000300a00 */
[----:B------:R-:W-:Y:S04]  /*22740*/  STL.64 [R1+0x1708], R6 ;  /* 0x0017080601007387 */ /* 0x000fe80000100a00 */
[----:B------:R0:W-:Y:S04]  /*22750*/  STL.64 [R1+0x1700], R4 ;  /* 0x0017000401007387 */ /* 0x0001e80000100a00 */
[----:B0-----:R-:W4:Y:S04]  /*22760*/  LDL.LU R4, [R1+0x20] ;  /* 0x0000200001047983 */ /* 0x001f280000300800 */
[----:B------:R-:W4:Y:S04]  /*22770*/  LDL.LU R5, [R1+0x24] ;  /* 0x0000240001057983 */ /* 0x000f280000300800 */
[----:B------:R-:W2:Y:S04]  /*22780*/  LDL.LU R6, [R1+0x28] ;  /* 0x0000280001067983 */ /* 0x000ea80000300800 */
[----:B------:R-:W2:Y:S04]  /*22790*/  LDL.LU R7, [R1+0x2c] ;  /* 0x00002c0001077983 */ /* 0x000ea80000300800 */
[----:B--2---:R0:W-:Y:S04]  /*227a0*/  STL.64 [R1+0x1718], R6 ;  /* 0x0017180601007387 */ /* 0x0041e80000100a00 */
[----:B----4-:R-:W-:Y:S01]  /*227b0*/  STL.64 [R1+0x1710], R4 ;  /* 0x0017100401007387 */ /* 0x010fe20000100a00 */
[----:B0-----:R-:W-:-:S02]  /*227c0*/  IMAD.MOV.U32 R6, RZ, RZ, R19 ;  /* 0x000000ffff067224 */ /* 0x001fc400078e0013 */
[----:B---3--:R-:W-:Y:S01]  /*227d0*/  IMAD.MOV.U32 R7, RZ, RZ, R16 ;  /* 0x000000ffff077224 */ /* 0x008fe200078e0010 */
[----:B------:R-:W2:Y:S04]  /*227e0*/  LDL.LU R19, [R1+0x1754] ;  /* 0x0017540001137983 */ /* 0x000ea80000300800 */
[----:B------:R-:W3:Y:S04]  /*227f0*/  LDL.LU R16, [R1+0x1750] ;  /* 0x0017500001107983 */ /* 0x000ee80000300800 */
[----:B------:R-:W-:Y:S04]  /*22800*/  STL.64 [R1+0x16f8], R22 ;  /* 0x0016f81601007387 */ /* 0x000fe80000100a00 */
[----:B------:R0:W-:Y:S02]  /*22810*/  STL.64 [R1+0x16f0], R20 ;  /* 0x0016f01401007387 */ /* 0x0001e40000100a00 */
[----:B0-----:R-:W-:-:S02]  /*22820*/  IMAD.MOV.U32 R20, RZ, RZ, R17 ;  /* 0x000000ffff147224 */ /* 0x001fc400078e0011 */
[----:B------:R-:W-:Y:S01]  /*22830*/  IMAD.MOV.U32 R21, RZ, RZ, R18 ;  /* 0x000000ffff157224 */ /* 0x000fe200078e0012 */
[----:B------:R-:W4:Y:S04]  /*22840*/  LDL.LU R17, [R1+0x174c] ;  /* 0x00174c0001117983 */ /* 0x000f280000300800 */
[----:B------:R-:W4:Y:S01]  /*22850*/  LDL.LU R18, [R1+0x1748] ;  /* 0x0017480001127983 */ /* 0x000f220000300800 */
[----:B------:R-:W-:Y:S02]  /*22860*/  IMAD.MOV.U32 R22, RZ, RZ, R10 ;  /* 0x000000ffff167224 */ /* 0x000fe400078e000a */
[----:B------:R-:W-:Y:S01]  /*22870*/  IMAD.MOV.U32 R23, RZ, RZ, R11 ;  /* 0x000000ffff177224 */ /* 0x000fe200078e000b */
[----:B------:R-:W4:Y:S04]  /*22880*/  LDL.LU R10, [R1+0x1744] ;  /* 0x00174400010a7983 */ /* 0x000f280000300800 */
[----:B------:R-:W4:Y:S04]  /*22890*/  LDL.LU R11, [R1+0x1740] ;  /* 0x00174000010b7983 */ /* 0x000f280000300800 */
[----:B------:R-:W-:Y:S04]  /*228a0*/  STL.64 [R1+0x1728], R22 ;  /* 0x0017281601007387 */ /* 0x000fe80000100a00 */
[----:B------:R3:W-:Y:S02]  /*228b0*/  STL.64 [R1+0x1720], R20 ;  /* 0x0017201401007387 */ /* 0x0007e40000100a00 */
[----:B---3--:R-:W-:-:S02]  /*228c0*/  IMAD.MOV.U32 R20, RZ, RZ, R16 ;  /* 0x000000ffff147224 */ /* 0x008fc400078e0010 */
[----:B------:R-:W3:Y:S01]  /*228d0*/  LDL.LU R16, [R1+0x173c] ;  /* 0x00173c0001107983 */ /* 0x000ee20000300800 */
[----:B--2---:R-:W-:Y:S02]  /*228e0*/  IMAD.MOV.U32 R23, RZ, RZ, R19 ;  /* 0x000000ffff177224 */ /* 0x004fe400078e0013 */
[----:B----4-:R-:W-:Y:S02]  /*228f0*/  IMAD.MOV.U32 R21, RZ, RZ, R17 ;  /* 0x000000ffff157224 */ /* 0x010fe400078e0011 */
[----:B------:R-:W-:Y:S01]  /*22900*/  IMAD.MOV.U32 R22, RZ, RZ, R18 ;  /* 0x000000ffff167224 */ /* 0x000fe200078e0012 */
[----:B------:R-:W3:Y:S04]  /*22910*/  LDL.LU R17, [R1+0x1738] ;  /* 0x0017380001117983 */ /* 0x000ee80000300800 */
[----:B------:R-:W3:Y:S04]  /*22920*/  LDL.LU R18, [R1+0x1734] ;  /* 0x0017340001127983 */ /* 0x000ee80000300800 */
[----:B------:R-:W3:Y:S01]  /*22930*/  LDL.LU R19, [R1+0x1730] ;  /* 0x0017300001137983 */ /* 0x000ee20000300800 */
[----:B------:R-:W-:Y:S07]  /*22940*/  HMMA.16816.F32.BF16 R24, R12, R10, R24 ;  /* 0x0000000a0c18723c */ /* 0x000fee0000041818 */
[----:B------:R-:W-:-:S02]  /*22950*/  IMAD.MOV.U32 R14, RZ, RZ, R2 ;  /* 0x000000ffff0e7224 */ /* 0x000fc400078e0002 */
[----:B------:R-:W-:-:S14]  /*22960*/  IMAD.MOV.U32 R15, RZ, RZ, R0 ;  /* 0x000000ffff0f7224 */ /* 0x000fdc00078e0000 */
[----:B------:R-:W-:Y:S04]  /*22970*/  STL.64 [R1+0x16b0], R26 ;  /* 0x0016b01a01007387 */ /* 0x000fe80000100a00 */
[----:B------:R0:W-:Y:S04]  /*22980*/  STL.64 [R1+0x16a8], R24 ;  /* 0x0016a81801007387 */ /* 0x0001e80000100a00 */
[----:B0-----:R-:W2:Y:S04]  /*22990*/  LDL.LU R24, [R1+0x80] ;  /* 0x0000800001187983 */ /* 0x001ea80000300800 */
[----:B------:R-:W2:Y:S01]  /*229a0*/  LDL.LU R25, [R1+0x84] ;  /* 0x0000840001197983 */ /* 0x000ea20000300800 */
[----:B------:R-:W-:Y:S01]  /*229b0*/  IMAD.MOV.U32 R27, RZ, RZ, R3 ;  /* 0x000000ffff1b7224 */ /* 0x000fe200078e0003 */
[----:B---3--:R-:W-:Y:S02]  /*229c0*/  HMMA.16816.F32.BF16 R4, R16, R6, R20 ;  /* 0x000000061004723c */ /* 0x008fe40000041814 */
[----:B------:R-:W3:Y:S04]  /*229d0*/  LDL.LU.64 R22, [R1+0x1728] ;  /* 0x0017280001167983 */ /* 0x000ee80000300a00 */
[----:B------:R-:W3:-:S15]  /*229e0*/  LDL.LU.64 R20, [R1+0x1720] ;  /* 0x0017200001147983 */ /* 0x000ede0000300a00 */
[----:B------:R-:W-:-:S02]  /*229f0*/  NOP ;  /* 0x0000000000007918 */ /* 0x000fc40000000000 */
[----:B------:R0:W-:Y:S01]  /*22a00*/  STL [R1+0x30], R4 ;  /* 0x0000300401007387 */ /* 0x0001e20000100800 */
[----:B------:R-:W-:Y:S02]  /*22a10*/  IMAD.MOV.U32 R2, RZ, RZ, R6 ;  /* 0x000000ffff027224 */ /* 0x000fe400078e0006 */
[----:B------:R-:W-:Y:S02]  /*22a20*/  IMAD.MOV.U32 R0, RZ, RZ, R7 ;  /* 0x000000ffff007224 */ /* 0x000fe400078e0007 */
[----:B------:R-:W-:Y:S01]  /*22a30*/  IMAD.MOV.U32 R3, RZ, RZ, R5 ;  /* 0x000000ffff037224 */ /* 0x000fe200078e0005 */
[----:B------:R-:W4:Y:S04]  /*22a40*/  LDL.LU.64 R6, [R1+0x1718] ;  /* 0x0017180001067983 */ /* 0x000f280000300a00 */
[----:B0-----:R-:W4:Y:S02]  /*22a50*/  LDL.LU.64 R4, [R1+0x1710] ;  /* 0x0017100001047983 */ /* 0x001f240000300a00 */
[----:B----4-:R-:W-:Y:S02]  /*22a60*/  HMMA.16816.F32.BF16 R12, R16, R14, R4 ;  /* 0x0000000e100c723c */ /* 0x010fe40000041804 */
[----:B------:R-:W3:Y:S04]  /*22a70*/  LDL.LU.64 R6, [R1+0x1708] ;  /* 0x0017080001067983 */ /* 0x000ee80000300a00 */
[----:B------:R-:W4:Y:S01]  /*22a80*/  LDL.LU.64 R4, [R1+0x1700] ;  /* 0x0017000001047983 */ /* 0x000f220000300a00 */
[----:B------:R-:W-:-:S15]  /*22a90*/  IMAD.MOV.U32 R26, RZ, RZ, R9 ;  /* 0x000000ffff1a7224 */ /* 0x000fde00078e0009 */
[----:B------:R-:W-:-:S01]  /*22aa0*/  NOP ;  /* 0x0000000000007918 */ /* 0x000fc20000000000 */
[----:B------:R0:W-:Y:S04]  /*22ab0*/  STL.64 [R1+0x10], R12 ;  /* 0x0000100c01007387 */ /* 0x0001e80000100a00 */
[----:B------:R-:W-:Y:S01]  /*22ac0*/  STL.64 [R1+0x18], R14 ;  /* 0x0000180e01007387 */ /* 0x000fe20000100a00 */
[----:B---3--:R-:W-:-:S15]  /*22ad0*/  HMMA.16816.F32.BF16 R20, R16, R6, R20 ;  /* 0x000000061014723c */ /* 0x008fde0000041814 */
[----:B------:R-:W-:-:S09]  /*22ae0*/  NOP ;  /* 0x0000000000007918 */ /* 0x000fd20000000000 */
[----:B------:R-:W-:Y:S02]  /*22af0*/  IMAD.MOV.U32 R7, RZ, RZ, R22 ;  /* 0x000000ffff077224 */ /* 0x000fe400078e0016 */
[----:B------:R-:W-:Y:S02]  /*22b00*/  IMAD.MOV.U32 R6, RZ, RZ, R23 ;  /* 0x000000ffff067224 */ /* 0x000fe400078e0017 */
[----:B0-----:R-:W-:Y:S02]  /*22b10*/  IMAD.MOV.U32 R13, RZ, RZ, R20 ;  /* 0x000000ffff0d7224 */ /* 0x001fe400078e0014 */
[----:B------:R-:W-:Y:S01]  /*22b20*/  IMAD.MOV.U32 R12, RZ, RZ, R21 ;  /* 0x000000ffff0c7224 */ /* 0x000fe200078e0015 */
[----:B------:R-:W3:Y:S04]  /*22b30*/  LDL.LU.64 R22, [R1+0x16f8] ;  /* 0x0016f80001167983 */ /* 0x000ee80000300a00 */
[----:B------:R-:W4:Y:S04]  /*22b40*/  LDL.LU.64 R20, [R1+0x16f0] ;  /* 0x0016f00001147983 */ /* 0x000f280000300a00 */
[----:B------:R-:W3:Y:S01]  /*22b50*/  LDL R9, [R1+0x148] ;  /* 0x0001480001097983 */ /* 0x000ee20000100800 */
[----:B--2---:R-:W-:Y:S03]  /*22b60*/  HMMA.16816.F32.BF16 R16, R16, R10, R24 ;  /* 0x0000000a1010723c */ /* 0x004fe60000041818 */
[----:B---3--:R-:W-:-:S15]  /*22b70*/  STL [R1+0x16b8], R9 ;  /* 0x0016b80901007387 */ /* 0x008fde0000100800 */
[----:B------:R-:W-:-:S05]  /*22b80*/  NOP ;  /* 0x0000000000007918 */ /* 0x000fca0000000000 */
[----:B------:R0:W-:Y:S04]  /*22b90*/  STL.64 [R1+0x1660], R18 ;  /* 0x0016601201007387 */ /* 0x0001e80000100a00 */
[----:B------:R1:W-:Y:S01]  /*22ba0*/  STL.64 [R1+0x1658], R16 ;  /* 0x0016581001007387 */ /* 0x0003e20000100a00 */
[----:B0-----:R-:W-:Y:S02]  /*22bb0*/  IMAD.MOV.U32 R18, RZ, RZ, R7 ;  /* 0x000000ffff127224 */ /* 0x001fe400078e0007 */
[----:B------:R-:W-:Y:S02]  /*22bc0*/  IMAD.MOV.U32 R19, RZ, RZ, R6 ;  /* 0x000000ffff137224 */ /* 0x000fe400078e0006 */
[----:B-1----:R-:W-:Y:S02]  /*22bd0*/  IMAD.MOV.U32 R16, RZ, RZ, R13 ;  /* 0x000000ffff107224 */ /* 0x002fe400078e000d */
[----:B------:R-:W-:-:S02]  /*22be0*/  IMAD.MOV.U32 R17, RZ, RZ, R12 ;  /* 0x000000ffff117224 */ /* 0x000fc400078e000c */
[----:B----4-:R-:W-:Y:S02]  /*22bf0*/  IMAD.MOV.U32 R24, RZ, RZ, R20 ;  /* 0x000000ffff187224 */ /* 0x010fe400078e0014 */
[----:B------:R-:W-:Y:S01]  /*22c00*/  IMAD.MOV.U32 R25, RZ, RZ, R21 ;  /* 0x000000ffff197224 */ /* 0x000fe200078e0015 */
[----:B------:R-:W-:Y:S04]  /*22c10*/  STL.64 [R1+0x1670], R18 ;  /* 0x0016701201007387 */ /* 0x000fe80000100a00 */
[----:B------:R0:W-:Y:S01]  /*22c20*/  STL.64 [R1+0x1668], R16 ;  /* 0x0016681001007387 */ /* 0x0001e20000100a00 */
[----:B------:R-:W-:Y:S02]  /*22c30*/  IMAD.MOV.U32 R26, RZ, RZ, R29 ;  /* 0x000000ffff1a7224 */ /* 0x000fe400078e001d */
[----:B------:R-:W-:Y:S01]  /*22c40*/  IMAD.MOV.U32 R27, RZ, RZ, R22 ;  /* 0x000000ffff1b7224 */ /* 0x000fe200078e0016 */
[----:B------:R-:W-:Y:S04]  /*22c50*/  LDSM.16.MT88.4 R12, [R28+UR4+0x10c00] ;  /* 0x010c00041c0c783b */ /* 0x000fe80008004200 */
[----:B0-----:R-:W2:Y:S04]  /*22c60*/  LDL.LU R16, [R1+0xd0] ;  /* 0x0000d00001107983 */ /* 0x001ea80000300800 */
[----:B------:R-:W2:Y:S04]  /*22c70*/  LDL.LU R17, [R1+0xd4] ;  /* 0x0000d40001117983 */ /* 0x000ea80000300800 */
[----:B--2---:R0:W-:Y:S04]  /*22c80*/  STL.64 [R1+0x16d0], R16 ;  /* 0x0016d01001007387 */ /* 0x0041e80000100a00 */
[----:B0-----:R-:W2:Y:S04]  /*22c90*/  LDL.LU R16, [R1+0xb0] ;  /* 0x0000b00001107983 */ /* 0x001ea80000300800 */
[----:B------:R-:W2:Y:S04]  /*22ca0*/  LDL.LU R17, [R1+0xb4] ;  /* 0x0000b40001117983 */ /* 0x000ea80000300800 */
[----:B------:R-:W2:Y:S04]  /*22cb0*/  LDL.LU R18, [R1+0xb8] ;  /* 0x0000b80001127983 */ /* 0x000ea80000300800 */
[----:B------:R-:W2:Y:S04]  /*22cc0*/  LDL.LU R19, [R1+0xbc] ;  /* 0x0000bc0001137983 */ /* 0x000ea80000300800 */
[----:B------:R-:W2:Y:S04]  /*22cd0*/  LDL.LU R20, [R1+0x16e8] ;  /* 0x0016e80001147983 */ /* 0x000ea80000300800 */
[----:B------:R-:W2:Y:S04]  /*22ce0*/  LDL.LU R21, [R1+0x16e4] ;  /* 0x0016e40001157983 */ /* 0x000ea80000300800 */
[----:B------:R-:W3:Y:S04]  /*22cf0*/  LDL.LU R29, [R1+0x16e0] ;  /* 0x0016e000011d7983 */ /* 0x000ee80000300800 */
[----:B------:R-:W2:Y:S04]  /*22d00*/  LDL.LU R22, [R1+0x16dc] ;  /* 0x0016dc0001167983 */ /* 0x000ea80000300800 */
[----:B------:R0:W-:Y:S02]  /*22d10*/  STL.64 [R1+0x16c8], R26 ;  /* 0x0016c81a01007387 */ /* 0x0001e40000100a00 */
[----:B0-----:R-:W-:-:S02]  /*22d20*/  IMAD.MOV.U32 R26, RZ, RZ, R5 ;  /* 0x000000ffff1a7224 */ /* 0x001fc400078e0005 */
[----:B------:R-:W-:Y:S01]  /*22d30*/  IMAD.MOV.U32 R27, RZ, RZ, R4 ;  /* 0x000000ffff1b7224 */ /* 0x000fe200078e0004 */
[----:B------:R0:W-:Y:S02]  /*22d40*/  STL.64 [R1+0x16c0], R24 ;  /* 0x0016c01801007387 */ /* 0x0001e40000100a00 */
[----:B0-----:R-:W-:Y:S02]  /*22d50*/  IMAD.MOV.U32 R24, RZ, RZ, R23 ;  /* 0x000000ffff187224 */ /* 0x001fe400078e0017 */
[----:B------:R-:W-:Y:S01]  /*22d60*/  IMAD.MOV.U32 R25, RZ, RZ, R8 ;  /* 0x000000ffff197224 */ /* 0x000fe200078e0008 */
[----:B------:R-:W2:Y:S04]  /*22d70*/  LDL.LU R23, [R1+0x16d8] ;  /* 0x0016d80001177983 */ /* 0x000ea80000300800 */
[----:B------:R-:W4:Y:S04]  /*22d80*/  LDL.LU.64 R8, [R1+0xe0] ;  /* 0x0000e00001087983 */ /* 0x000f280000300a00 */
[----:B---3--:R-:W0:Y:S04]  /*22d90*/  LDSM.16.MT88.4 R4, [R29+UR4+0x10c00] ;  /* 0x010c00041d04783b */ /* 0x008e280008004200 */
[----:B0-----:R-:W-:Y:S04]  /*22da0*/  STL.64 [R1+0x1638], R6 ;  /* 0x0016380601007387 */ /* 0x001fe80000100a00 */
[----:B------:R0:W-:Y:S04]  /*22db0*/  STL.64 [R1+0x1630], R4 ;  /* 0x0016300401007387 */ /* 0x0001e80000100a00 */
[----:B0-----:R-:W2:Y:S04]  /*22dc0*/  LDL.LU.64 R4, [R1+0xc0] ;  /* 0x0000c00001047983 */ /* 0x001ea80000300a00 */
[----:B------:R-:W-:Y:S04]  /*22dd0*/  STL [R1+0x1648], R28 ;  /* 0x0016481c01007387 */ /* 0x000fe80000100800 */
[----:B------:R-:W-:Y:S04]  /*22de0*/  STL.64 [R1+0x1608], R14 ;  /* 0x0016080e01007387 */ /* 0x000fe80000100a00 */
[----:B------:R0:W-:Y:S04]  /*22df0*/  STL.64 [R1+0x1600], R12 ;  /* 0x0016000c01007387 */ /* 0x0001e80000100a00 */
[----:B0-----:R-:W3:Y:S04]  /*22e00*/  LDL.LU.64 R12, [R1+0x100] ;  /* 0x00010000010c7983 */ /* 0x001ee80000300a00 */
[----:B------:R-:W3:Y:S01]  /*22e10*/  LDL.LU.64 R14, [R1+0x108] ;  /* 0x00010800010e7983 */ /* 0x000ee20000300a00 */
[----:B--2---:R-:W-:-:S15]  /*22e20*/  HMMA.16816.F32.BF16 R16, R20, R4, R16 ;  /* 0x000000041410723c */ /* 0x004fde0000041810 */
[----:B------:R-:W-:-:S08]  /*22e30*/  NOP ;  /* 0x0000000000007918 */ /* 0x000fd00000000000 */
[----:B------:R0:W-:Y:S04]  /*22e40*/  STL.64 [R1+0x50], R16 ;  /* 0x0000501001007387 */ /* 0x0001e80000100a00 */
[----:B------:R-:W-:Y:S04]  /*22e50*/  STL.64 [R1+0x58], R18 ;  /* 0x0000581201007387 */ /* 0x000fe80000100a00 */
[----:B0-----:R-:W2:Y:S01]  /*22e60*/  LDL.LU.64 R16, [R1+0x16d0] ;  /* 0x0016d00001107983 */ /* 0x001ea20000300a00 */
[----:B------:R-:W-:Y:S02]  /*22e70*/  IMAD.MOV.U32 R11, RZ, RZ, R4 ;  /* 0x000000ffff0b7224 */ /* 0x000fe400078e0004 */
        /* <DEDUP_REMOVED lines=8> */
[----:B------:R-:W2:Y:S04]  /*22f00*/  LDL.LU.64 R24, [R1+0x16c0] ;  /* 0x0016c00001187983 */ /* 0x000ea80000300a00 */
[----:B------:R-:W-:Y:S04]  /*22f10*/  STL.64 [R1+0x1680], R16 ;  /* 0x0016801001007387 */ /* 0x000fe80000100a00 */
[----:B------:R-:W-:Y:S04]  /*22f20*/  STL [R1+0x1650], R6 ;  /* 0x0016500601007387 */ /* 0x000fe80000100800 */
[----:B------:R-:W-:Y:S04]  /*22f30*/  STL [R1+0x164c], R7 ;  /* 0x00164c0701007387 */ /* 0x000fe80000100800 */
[----:B------:R0:W-:Y:S04]  /*22f40*/  STL.64 [R1+0x1678], R4 ;  /* 0x0016780401007387 */ /* 0x0001e80000100a00 */
[----:B0-----:R-:W3:Y:S04]  /*22f50*/  LDL.LU R4, [R1+0x10] ;  /* 0x0000100001047983 */ /* 0x001ee80000300800 */
[----:B------:R-:W3:Y:S04]  /*22f60*/  LDL.LU R5, [R1+0x14] ;  /* 0x0000140001057983 */ /* 0x000ee80000300800 */
[----:B------:R-:W3:Y:S04]  /*22f70*/  LDL.LU R6, [R1+0x18] ;  /* 0x0000180001067983 */ /* 0x000ee80000300800 */
[----:B------:R-:W3:Y:S01]  /*22f80*/  LDL.LU R7, [R1+0x1c] ;  /* 0x00001c0001077983 */ /* 0x000ee20000300800 */
[----:B------:R-:W-:-:S02]  /*22f90*/  IMAD.MOV.U32 R17, RZ, RZ, R10 ;  /* 0x000000ffff117224 */ /* 0x000fc400078e000a */
[----:B----4-:R-:W-:Y:S02]  /*22fa0*/  IMAD.MOV.U32 R18, RZ, RZ, R8 ;  /* 0x000000ffff127224 */ /* 0x010fe400078e0008 */
[----:B------:R-:W-:Y:S01]  /*22fb0*/  IMAD.MOV.U32 R16, RZ, RZ, R11 ;  /* 0x000000ffff107224 */ /* 0x000fe200078e000b */
[----:B--2---:R-:W-:Y:S01]  /*22fc0*/  HMMA.16816.F32.BF16 R24, R20, R8, R24 ;  /* 0x000000081418723c */ /* 0x004fe20000041818 */
[----:B---3--:R0:W-:Y:S04]  /*22fd0*/  STL.64 [R1+0x1690], R6 ;  /* 0x0016900601007387 */ /* 0x0081e80000100a00 */
[----:B------:R1:W-:-:S15]  /*22fe0*/  STL.64 [R1+0x1688], R4 ;  /* 0x0016880401007387 */ /* 0x0003de0000100a00 */
[----:B------:R-:W-:-:S04]  /*22ff0*/  NOP ;  /* 0x0000000000007918 */ /* 0x000fc80000000000 */
[----:B------:R-:W-:Y:S02]  /*23000*/  IMAD.MOV.U32 R10, RZ, RZ, R26 ;  /* 0x000000ffff0a7224 */ /* 0x000fe400078e001a */
[----:B------:R-:W-:Y:S02]  /*23010*/  IMAD.MOV.U32 R8, RZ, RZ, R27 ;  /* 0x000000ffff087224 */ /* 0x000fe400078e001b */
[----:B------:R-:W-:Y:S02]  /*23020*/  IMAD.MOV.U32 R11, RZ, RZ, R25 ;  /* 0x000000ffff0b7224 */ /* 0x000fe400078e0019 */
[----:B0-----:R-:W-:Y:S01]  /*23030*/  IMAD.MOV.U32 R7, RZ, RZ, R0 ;  /* 0x000000ffff077224 */ /* 0x001fe200078e0000 */
[----:B-1----:R-:W2:Y:S01]  /*23040*/  LDL.LU R4, [R1+0x30] ;  /* 0x0000300001047983 */ /* 0x002ea20000300800 */
[----:B------:R-:W-:Y:S02]  /*23050*/  IMAD.MOV.U32 R0, RZ, RZ, R9 ;  /* 0x000000ffff007224 */ /* 0x000fe400078e0009 */
[----:B------:R-:W-:Y:S01]  /*23060*/  IMAD.MOV.U32 R6, RZ, RZ, R2 ;  /* 0x000000ffff067224 */ /* 0x000fe200078e0002 */
[----:B------:R-:W3:Y:S01]  /*23070*/  LDL.LU R9, [R1+0x16b8] ;  /* 0x0016b80001097983 */ /* 0x000ee20000300800 */
[----:B------:R-:W-:-:S03]  /*23080*/  IMAD.MOV.U32 R2, RZ, RZ, R24 ;  /* 0x000000ffff027224 */ /* 0x000fc600078e0018 */
[----:B------:R-:W4:Y:S04]  /*23090*/  LDL.LU.64 R26, [R1+0x16b0] ;  /* 0x0016b000011a7983 */ /* 0x000f280000300a00 */
[----:B------:R-:W4:Y:S01]  /*230a0*/  LDL.LU.64 R24, [R1+0x16a8] ;  /* 0x0016a80001187983 */ /* 0x000f220000300a00 */
[----:B------:R-:W-:Y:S01]  /*230b0*/  IMAD.MOV.U32 R5, RZ, RZ, R3 ;  /* 0x000000ffff057224 */ /* 0x000fe200078e0003 */
[----:B----4-:R-:W-:Y:S02]  /*230c0*/  HMMA.16816.F32.BF16 R20, R20, R12, R24 ;  /* 0x0000000c1414723c */ /* 0x010fe40000041818 */
[----:B------:R-:W2:Y:S04]  /*230d0*/  LDL.LU.64 R26, [R1+0x16a0] ;  /* 0x0016a000011a7983 */ /* 0x000ea80000300a00 */
[----:B------:R-:W2:-:S15]  /*230e0*/  LDL.LU.64 R24, [R1+0x1698] ;  /* 0x0016980001187983 */ /* 0x000e9e0000300a00 */
[----:B------:R-:W-:-:S02]  /*230f0*/  NOP ;  /* 0x0000000000007918 */ /* 0x000fc40000000000 */
[----:B------:R0:W-:Y:S02]  /*23100*/  STL.64 [R1+0x20], R20 ;  /* 0x0000201401007387 */ /* 0x0001e40000100a00 */
[----:B0-----:R-:W-:Y:S02]  /*23110*/  IMAD.MOV.U32 R20, RZ, RZ, R18 ;  /* 0x000000ffff147224 */ /* 0x001fe400078e0012 */
[----:B------:R-:W-:Y:S01]  /*23120*/  STL [R1+0x28], R22 ;  /* 0x0000281601007387 */ /* 0x000fe20000100800 */
[----:B--2---:R-:W-:Y:S03]  /*23130*/  HMMA.16816.F32.BF16 R16, R24, R16, R4 ;  /* 0x000000101810723c */ /* 0x004fe60000041804 */
[----:B------:R-:W2:Y:S04]  /*23140*/  LDL.LU.64 R6, [R1+0x1690] ;  /* 0x0016900001067983 */ /* 0x000ea80000300a00 */
[----:B------:R-:W2:-:S15]  /*23150*/  LDL.LU.64 R4, [R1+0x1688] ;  /* 0x0016880001047983 */ /* 0x000e9e0000300a00 */
[----:B------:R-:W-:-:S01]  /*23160*/  NOP ;  /* 0x0000000000007918 */ /* 0x000fc20000000000 */
[----:B------:R0:W-:Y:S04]  /*23170*/  STL.64 [R1+0x30], R16 ;  /* 0x0000301001007387 */ /* 0x0001e80000100a00 */
[----:B------:R2:W-:Y:S04]  /*23180*/  STL.64 [R1+0x38], R18 ;  /* 0x0000381201007387 */ /* 0x0005e80000100a00 */
[----:B0-----:R-:W2:Y:S01]  /*23190*/  LDL.LU.64 R16, [R1+0x1680] ;  /* 0x0016800001107983 */ /* 0x001ea20000300a00 */
[----:B------:R-:W-:Y:S01]  /*231a0*/  IMAD.MOV.U32 R21, RZ, RZ, R0 ;  /* 0x000000ffff157224 */ /* 0x000fe200078e0000 */
[----:B--2---:R-:W-:Y:S02]  /*231b0*/  HMMA.16816.F32.BF16 R16, R24, R16, R4 ;  /* 0x000000101810723c */ /* 0x004fe40000041804 */
[----:B------:R-:W2:-:S15]  /*231c0*/  LDL.LU.64 R4, [R1+0x1678] ;  /* 0x0016780001047983 */ /* 0x000e9e0000300a00 */
[----:B------:R-:W-:-:S07]  /*231d0*/  NOP ;  /* 0x0000000000007918 */ /* 0x000fce0000000000 */
[----:B------:R-:W-:Y:S02]  /*231e0*/  IMAD.MOV.U32 R28, RZ, RZ, R18 ;  /* 0x000000ffff1c7224 */ /* 0x000fe400078e0012 */
[----:B------:R-:W-:Y:S02]  /*231f0*/  IMAD.MOV.U32 R0, RZ, RZ, R19 ;  /* 0x000000ffff007224 */ /* 0x000fe400078e0013 */
[----:B------:R-:W-:Y:S02]  /*23200*/  IMAD.MOV.U32 R6, RZ, RZ, R16 ;  /* 0x000000ffff067224 */ /* 0x000fe400078e0010 */
[----:B------:R-:W-:Y:S01]  /*23210*/  IMAD.MOV.U32 R7, RZ, RZ, R17 ;  /* 0x000000ffff077224 */ /* 0x000fe200078e0011 */
[----:B------:R-:W4:Y:S04]  /*23220*/  LDL.LU.64 R18, [R1+0x1670] ;  /* 0x0016700001127983 */ /* 0x000f280000300a00 */
[----:B------:R-:W4:Y:S01]  /*23230*/  LDL.LU.64 R16, [R1+0x1668] ;  /* 0x0016680001107983 */ /* 0x000f220000300a00 */
[----:B------:R-:W-:-:S02]  /*23240*/  IMAD.MOV.U32 R3, RZ, RZ, R23 ;  /* 0x000000ffff037224 */ /* 0x000fc400078e0017 */
[----:B----4-:R-:W-:Y:S01]  /*23250*/  HMMA.16816.F32.BF16 R20, R24, R20, R16 ;  /* 0x000000141814723c */ /* 0x010fe20000041810 */
[----:B------:R-:W4:Y:S04]  /*23260*/  LDL.LU.64 R18, [R1+0x1660] ;  /* 0x0016600001127983 */ /* 0x000f280000300a00 */
[----:B------:R-:W4:-:S15]  /*23270*/  LDL.LU.64 R16, [R1+0x1658] ;  /* 0x0016580001107983 */ /* 0x000f1e0000300a00 */
[----:B------:R-:W-:-:S03]  /*23280*/  NOP ;  /* 0x0000000000007918 */ /* 0x000fc60000000000 */
[----:B------:R0:W-:Y:S04]  /*23290*/  STL.64 [R1+0x15b0], R22 ;  /* 0x0015b01601007387 */ /* 0x0001e80000100a00 */
[----:B------:R-:W-:Y:S04]  /*232a0*/  STL.64 [R1+0x15a8], R20 ;  /* 0x0015a81401007387 */ /* 0x000fe80000100a00 */
[----:B0-----:R-:W3:Y:S04]  /*232b0*/  LDL.LU R22, [R1+0xd8] ;  /* 0x0000d80001167983 */ /* 0x001ee80000300800 */
[----:B------:R-:W3:Y:S01]  /*232c0*/  LDL.LU R23, [R1+0xdc] ;  /* 0x0000dc0001177983 */ /* 0x000ee20000300800 */
[----:B----4-:R-:W-:Y:S03]  /*232d0*/  HMMA.16816.F32.BF16 R24, R24, R12, R16 ;  /* 0x0000000c1818723c */ /* 0x010fe60000041810 */
[----:B------:R-:W0:Y:S04]  /*232e0*/  LDSM.16.MT88.4 R16, [R29+UR4+0x11000] ;  /* 0x011000041d10783b */ /* 0x000e280008004200 */
[----:B---3--:R-:W-:Y:S04]  /*232f0*/  STL.64 [R1+0x1628], R22 ;  /* 0x0016281601007387 */ /* 0x008fe80000100a00 */
[----:B------:R-:W1:Y:S04]  /*23300*/  LDSM.16.M88.4 R20, [R9+UR4+0x80] ;  /* 0x000080040914783b */ /* 0x000e680008000200 */
[----:B------:R-:W-:Y:S04]  /*23310*/  STL.64 [R1+0x1610], R14 ;  /* 0x0016100e01007387 */ /* 0x000fe80000100a00 */
[----:B------:R-:W3:Y:S04]  /*23320*/  LDSM.16.M88.4 R12, [R9+UR4+0x4080] ;  /* 0x00408004090c783b */ /* 0x000ee80008000200 */
[----:B------:R4:W-:Y:S04]  /*23330*/  STL.64 [R1+0x15a0], R26 ;  /* 0x0015a01a01007387 */ /* 0x0009e80000100a00 */
[----:B------:R-:W-:Y:S04]  /*23340*/  STL.64 [R1+0x1598], R24 ;  /* 0x0015981801007387 */ /* 0x000fe80000100a00 */
[----:B----4-:R-:W4:Y:S04]  /*23350*/  LDL.LU R26, [R1+0xe8] ;  /* 0x0000e800011a7983 */ /* 0x010f280000300800 */
[----:B------:R-:W4:Y:S04]  /*23360*/  LDL.LU R27, [R1+0xec] ;  /* 0x0000ec00011b7983 */ /* 0x000f280000300800 */
[----:B------:R-:W-:Y:S04]  /*23370*/  STL [R1+0x15c8], R29 ;  /* 0x0015c81d01007387 */ /* 0x000fe80000100800 */
[----:B0-----:R3:W-:Y:S04]  /*23380*/  STL [R1+0x1594], R18 ;  /* 0x0015941201007387 */ /* 0x0017e80000100800 */
[----:B------:R0:W-:Y:S04]  /*23390*/  STL [R1+0x1590], R19 ;  /* 0x0015901301007387 */ /* 0x0001e80000100800 */
[----:B-1----:R1:W-:Y:S04]  /*233a0*/  STL.64 [R1+0x80], R20 ;  /* 0x0000801401007387 */ /* 0x0023e80000100a00 */
[----:B------:R2:W-:Y:S01]  /*233b0*/  STL.64 [R1+0x88], R22 ;  /* 0x0000881601007387 */ /* 0x0005e20000100a00 */
[----:B---3--:R-:W-:-:S03]  /*233c0*/  IMAD.MOV.U32 R18, RZ, RZ, R12 ;  /* 0x000000ffff127224 */ /* 0x008fc600078e000c */
[----:B------:R-:W-:Y:S01]  /*233d0*/  STL.64 [R1+0xb8], R14 ;  /* 0x0000b80e01007387 */ /* 0x000fe20000100a00 */
[----:B0-----:R-:W-:-:S03]  /*233e0*/  IMAD.MOV.U32 R19, RZ, RZ, R13 ;  /* 0x000000ffff137224 */ /* 0x001fc600078e000d */
[----:B-1----:R-:W3:Y:S04]  /*233f0*/  LDL.LU R20, [R1+0x50] ;  /* 0x0000500001147983 */ /* 0x002ee80000300800 */
[----:B------:R-:W3:Y:S04]  /*23400*/  LDL.LU R21, [R1+0x54] ;  /* 0x0000540001157983 */ /* 0x000ee80000300800 */
[----:B--2---:R-:W3:Y:S04]  /*23410*/  LDL.LU R22, [R1+0x58] ;  /* 0x0000580001167983 */ /* 0x004ee80000300800 */
[----:B------:R-:W3:Y:S04]  /*23420*/  LDL.LU R23, [R1+0x5c] ;  /* 0x00005c0001177983 */ /* 0x000ee80000300800 */
[----:B------:R-:W-:Y:S04]  /*23430*/  STL.64 [R1+0x15c0], R18 ;  /* 0x0015c01201007387 */ /* 0x000fe80000100a00 */
[----:B------:R0:W-:Y:S02]  /*23440*/  STL.64 [R1+0x15b8], R16 ;  /* 0x0015b81001007387 */ /* 0x0001e40000100a00 */
[----:B0-----:R-:W-:-:S02]  /*23450*/  IMAD.MOV.U32 R16, RZ, RZ, R6 ;  /* 0x000000ffff107224 */ /* 0x001fc400078e0006 */
[----:B------:R-:W-:Y:S01]  /*23460*/  IMAD.MOV.U32 R17, RZ, RZ, R7 ;  /* 0x000000ffff117224 */ /* 0x000fe200078e0007 */
[----:B------:R-:W2:Y:S04]  /*23470*/  LDL.LU R6, [R1+0x1650] ;  /* 0x0016500001067983 */ /* 0x000ea80000300800 */
[----:B------:R-:W-:Y:S04]  /*23480*/  STL [R1+0x15d0], R16 ;  /* 0x0015d01001007387 */ /* 0x000fe80000100800 */
[----:B------:R-:W4:Y:S01]  /*23490*/  LDL.LU R7, [R1+0x164c] ;  /* 0x00164c0001077983 */ /* 0x000f220000300800 */
[----:B------:R-:W-:-:S03]  /*234a0*/  IMAD.MOV.U32 R18, RZ, RZ, R28 ;  /* 0x000000ffff127224 */ /* 0x000fc600078e001c */
[----:B------:R-:W-:Y:S04]  /*234b0*/  STL [R1+0x15d4], R17 ;  /* 0x0015d41101007387 */ /* 0x000fe80000100800 */
[----:B------:R-:W3:Y:S01]  /*234c0*/  LDL.LU R28, [R1+0x1648] ;  /* 0x00164800011c7983 */ /* 0x000ee20000300800 */
[----:B------:R-:W-:Y:S02]  /*234d0*/  IMAD.MOV.U32 R19, RZ, RZ, R0 ;  /* 0x000000ffff137224 */ /* 0x000fe400078e0000 */
[----:B------:R-:W-:Y:S01]  /*234e0*/  IMAD.MOV.U32 R12, RZ, RZ, R2 ;  /* 0x000000ffff0c7224 */ /* 0x000fe200078e0002 */
[----:B------:R-:W-:Y:S04]  /*234f0*/  STL [R1+0x15d8], R18 ;  /* 0x0015d81201007387 */ /* 0x000fe80000100800 */
[----:B------:R-:W3:Y:S04]  /*23500*/  LDL.LU R0, [R1+0x1644] ;  /* 0x0016440001007983 */ /* 0x000ee80000300800 */
[----:B------:R-:W3:Y:S01]  /*23510*/  LDL.LU R2, [R1+0x1640] ;  /* 0x0016400001027983 */ /* 0x000ee20000300800 */
[----:B------:R-:W-:-:S02]  /*23520*/  IMAD.MOV.U32 R14, RZ, RZ, R10 ;  /* 0x000000ffff0e7224 */ /* 0x000fc400078e000a */
[----:B------:R-:W-:Y:S02]  /*23530*/  IMAD.MOV.U32 R15, RZ, RZ, R8 ;  /* 0x000000ffff0f7224 */ /* 0x000fe400078e0008 */
[----:B------:R-:W-:-:S03]  /*23540*/  IMAD.MOV.U32 R13, RZ, RZ, R11 ;  /* 0x000000ffff0d7224 */ /* 0x000fc600078e000b */
[----:B------:R0:W-:Y:S04]  /*23550*/  STL.64 [R1+0x1620], R14 ;  /* 0x0016200e01007387 */ /* 0x0001e80000100a00 */
[----:B------:R2:W-:Y:S01]  /*23560*/  STL.64 [R1+0x1618], R12 ;  /* 0x0016180c01007387 */ /* 0x0005e20000100a00 */
[----:B0-----:R-:W-:Y:S02]  /*23570*/  IMAD.MOV.U32 R14, RZ, RZ, R5 ;  /* 0x000000ffff0e7224 */ /* 0x001fe400078e0005 */
[----:B------:R-:W-:Y:S01]  /*23580*/  IMAD.MOV.U32 R15, RZ, RZ, R4 ;  /* 0x000000ffff0f7224 */ /* 0x000fe200078e0004 */
[----:B------:R3:W-:Y:S01]  /*23590*/  STL [R1+0x15dc], R19 ;  /* 0x0015dc1301007387 */ /* 0x0007e20000100800 */
[----:B--2---:R-:W-:Y:S02]  /*235a0*/  IMAD.MOV.U32 R13, RZ, RZ, R6 ;  /* 0x000000ffff0d7224 */ /* 0x004fe400078e0006 */
[----:B----4-:R-:W-:-:S02]  /*235b0*/  IMAD.MOV.U32 R12, RZ, RZ, R7 ;  /* 0x000000ffff0c7224 */ /* 0x010fc400078e0007 */
[----:B------:R-:W0:Y:S04]  /*235c0*/  LDSM.16.M88.4 R4, [R9+UR4+0x8080] ;  /* 0x008080040904783b */ /* 0x000e280008000200 */
[----:B------:R-:W1:Y:S01]  /*235d0*/  LDSM.16.M88.4 R8, [R9+UR4+0xc080] ;  /* 0x00c080040908783b */ /* 0x000e620008000200 */
[----:B---3--:R-:W-:Y:S02]  /*235e0*/  IMAD.MOV.U32 R19, RZ, RZ, R0 ;  /* 0x000000ffff137224 */ /* 0x008fe400078e0000 */
[----:B------:R-:W-:Y:S01]  /*235f0*/  IMAD.MOV.U32 R18, RZ, RZ, R2 ;  /* 0x000000ffff127224 */ /* 0x000fe200078e0002 */
[----:B0-----:R0:W-:Y:S01]  /*23600*/  STL.64 [R1+0xf8], R6 ;  /* 0x0000f80601007387 */ /* 0x0011e20000100a00 */
[----:B------:R-:W-:Y:S02]  /*23610*/  IMAD.MOV.U32 R2, RZ, RZ, R4 ;  /* 0x000000ffff027224 */ /* 0x000fe400078e0004 */
[----:B------:R-:W-:Y:S01]  /*23620*/  IMAD.MOV.U32 R0, RZ, RZ, R5 ;  /* 0x000000ffff007224 */ /* 0x000fe200078e0005 */
[----:B0-----:R-:W2:Y:S04]  /*23630*/  LDL.LU.64 R6, [R1+0x1638] ;  /* 0x0016380001067983 */ /* 0x001ea80000300a00 */
[----:B------:R-:W2:Y:S04]  /*23640*/  LDL.LU.64 R4, [R1+0x1630] ;  /* 0x0016300001047983 */ /* 0x000ea80000300a00 */
[----:B------:R-:W-:Y:S04]  /*23650*/  STL [R1+0x15e0], R0 ;  /* 0x0015e00001007387 */ /* 0x000fe80000100800 */
[----:B------:R-:W-:Y:S04]  /*23660*/  STL [R1+0x15cc], R2 ;  /* 0x0015cc0201007387 */ /* 0x000fe80000100800 */
[----:B-1----:R-:W-:Y:S04]  /*23670*/  STL.64 [R1+0x110], R8 ;  /* 0x0001100801007387 */ /* 0x002fe80000100a00 */
[----:B------:R-:W-:Y:S04]  /*23680*/  STL.64 [R1+0x118], R10 ;  /* 0x0001180a01007387 */ /* 0x000fe80000100a00 */
[----:B------:R-:W0:Y:S04]  /*23690*/  LDSM.16.MT88.4 R8, [R28+UR4+0x11000] ;  /* 0x011000041c08783b */ /* 0x000e280008004200 */
[----:B------:R-:W-:Y:S04]  /*236a0*/  STL [R1+0x15f8], R28 ;  /* 0x0015f81c01007387 */ /* 0x000fe80000100800 */
[----:B0-----:R-:W-:Y:S04]  /*236b0*/  STL.64 [R1+0x1558], R10 ;  /* 0x0015580a01007387 */ /* 0x001fe80000100a00 */
[----:B------:R0:W-:Y:S04]  /*236c0*/  STL.64 [R1+0x1550], R8 ;  /* 0x0015500801007387 */ /* 0x0001e80000100a00 */
[----:B0-----:R-:W3:Y:S04]  /*236d0*/  LDL.LU R8, [R1+0x20] ;  /* 0x0000200001087983 */ /* 0x001ee80000300800 */
[----:B------:R-:W3:Y:S04]  /*236e0*/  LDL.LU R9, [R1+0x24] ;  /* 0x0000240001097983 */ /* 0x000ee80000300800 */
[----:B------:R-:W3:Y:S01]  /*236f0*/  LDL.LU R10, [R1+0x28] ;  /* 0x00002800010a7983 */ /* 0x000ee20000300800 */
[----:B--2---:R-:W-:Y:S03]  /*23700*/  HMMA.16816.F32.BF16 R16, R4, R18, R20 ;  /* 0x000000120410723c */ /* 0x004fe60000041814 */
[----:B------:R-:W2:-:S15]  /*23710*/  LDL.LU.64 R22, [R1+0x1628] ;  /* 0x0016280001167983 */ /* 0x000e9e0000300a00 */
[----:B------:R-:W-:-:S06]  /*23720*/  NOP ;  /* 0x0000000000007918 */ /* 0x000fcc0000000000 */
[----:B------:R-:W-:-:S05]  /*23730*/  IMAD.MOV.U32 R24, RZ, RZ, R16 ;  /* 0x000000ffff187224 */ /* 0x000fca00078e0010 */
[----:B------:R-:W-:Y:S01]  /*23740*/  STL [R1+0x15fc], R24 ;  /* 0x0015fc1801007387 */ /* 0x000fe20000100800 */
[----:B--2---:R-:W-:-:S15]  /*23750*/  HMMA.16816.F32.BF16 R12, R4, R22, R12 ;  /* 0x00000016040c723c */ /* 0x004fde000004180c */
[----:B------:R-:W-:-:S09]  /*23760*/  NOP ;  /* 0x0000000000007918 */ /* 0x000fd20000000000 */
[----:B------:R-:W-:Y:S02]  /*23770*/  IMAD.MOV.U32 R29, RZ, RZ, R14 ;  /* 0x000000ffff1d7224 */ /* 0x000fe400078e000e */
[----:B------:R-:W-:Y:S02]  /*23780*/  IMAD.MOV.U32 R25, RZ, RZ, R15 ;  /* 0x000000ffff197224 */ /* 0x000fe400078e000f */
[----:B------:R-:W-:Y:S02]  /*23790*/  IMAD.MOV.U32 R16, RZ, RZ, R12 ;  /* 0x000000ffff107224 */ /* 0x000fe400078e000c */
[----:B------:R-:W-:Y:S01]  /*237a0*/  IMAD.MOV.U32 R2, RZ, RZ, R13 ;  /* 0x000000ffff027224 */ /* 0x000fe200078e000d */
[----:B------:R-:W2:Y:S04]  /*237b0*/  LDL.LU.64 R14, [R1+0x1620] ;  /* 0x00162000010e7983 */ /* 0x000ea80000300a00 */
[----:B------:R-:W2:Y:S01]  /*237c0*/  LDL.LU.64 R12, [R1+0x1618] ;  /* 0x00161800010c7983 */ /* 0x000ea20000300a00 */
[----:B------:R-:W-:-:S02]  /*237d0*/  IMAD.MOV.U32 R21, RZ, RZ, R17 ;  /* 0x000000ffff157224 */ /* 0x000fc400078e0011 */
[----:B------:R-:W-:Y:S01]  /*237e0*/  IMAD.MOV.U32 R20, RZ, RZ, R18 ;  /* 0x000000ffff147224 */ /* 0x000fe200078e0012 */
[----:B------:R-:W-:Y:S04]  /*237f0*/  STL.64 [R1+0x15f0], R22 ;  /* 0x0015f01601007387 */ /* 0x000fe80000100a00 */
[----:B------:R0:W-:Y:S04]  /*23800*/  STL.64 [R1+0x15e8], R20 ;  /* 0x0015e81401007387 */ /* 0x0001e80000100a00 */
[----:B0-----:R-:W4:Y:S04]  /*23810*/  LDL.LU R20, [R1+0x30] ;  /* 0x0000300001147983 */ /* 0x001f280000300800 */
[----:B------:R-:W4:Y:S04]  /*23820*/  LDL.LU R21, [R1+0x34] ;  /* 0x0000340001157983 */ /* 0x000f280000300800 */
[----:B------:R-:W4:Y:S04]  /*23830*/  LDL.LU R22, [R1+0x38] ;  /* 0x0000380001167983 */ /* 0x000f280000300800 */
[----:B------:R-:W4:Y:S01]  /*23840*/  LDL.LU R23, [R1+0x3c] ;  /* 0x00003c0001177983 */ /* 0x000f220000300800 */
[----:B--2---:R-:W-:-:S15]  /*23850*/  HMMA.16816.F32.BF16 R12, R4, R26, R12 ;  /* 0x0000001a040c723c */ /* 0x004fde000004180c */
[----:B------:R-:W-:-:S09]  /*23860*/  NOP ;  /* 0x0000000000007918 */ /* 0x000fd20000000000 */
[----:B------:R-:W-:Y:S02]  /*23870*/  IMAD.MOV.U32 R18, RZ, RZ, R14 ;  /* 0x000000ffff127224 */ /* 0x000fe400078e000e */
[----:B------:R-:W-:Y:S02]  /*23880*/  IMAD.MOV.U32 R17, RZ, RZ, R15 ;  /* 0x000000ffff117224 */ /* 0x000fe400078e000f */
[----:B------:R-:W3:Y:S01]  /*23890*/  LDL.LU.64 R14, [R1+0x1610] ;  /* 0x00161000010e7983 */ /* 0x000ee20000300a00 */
[----:B------:R-:W-:Y:S02]  /*238a0*/  IMAD.MOV.U32 R11, RZ, RZ, R3 ;  /* 0x000000ffff0b7224 */ /* 0x000fe400078e0003 */
[----:B------:R-:W-:Y:S02]  /*238b0*/  IMAD.MOV.U32 R3, RZ, RZ, R19 ;  /* 0x000000ffff037224 */ /* 0x000fe400078e0013 */
[----:B------:R-:W-:Y:S02]  /*238c0*/  IMAD.MOV.U32 R0, RZ, RZ, R12 ;  /* 0x000000ffff007224 */ /* 0x000fe400078e000c */
[----:B------:R-:W-:Y:S01]  /*238d0*/  IMAD.MOV.U32 R19, RZ, RZ, R13 ;  /* 0x000000ffff137224 */ /* 0x000fe200078e000d */
[----:B---3--:R-:W-:Y:S06]  /*238e0*/  HMMA.16816.F32.BF16 R8, R4, R14, R8 ;  /* 0x0000000e0408723c */ /* 0x008fec0000041808 */
[----:B------:R-:W-:-:S02]  /*238f0*/  IMAD.MOV.U32 R24, RZ, RZ, R14 ;  /* 0x000000ffff187224 */ /* 0x000fc400078e000e */
[----:B------:R-:W-:Y:S02]  /*23900*/  IMAD.MOV.U32 R28, RZ, RZ, R15 ;  /* 0x000000ffff1c7224 */ /* 0x000fe400078e000f */
[----:B------:R-:W4:Y:S04]  /*23910*/  LDL.LU.64 R14, [R1+0x1608] ;  /* 0x00160800010e7983 */ /* 0x000f280000300a00 */
[----:B------:R-:W4:Y:S01]  /*23920*/  LDL.LU.64 R12, [R1+0x1600] ;  /* 0x00160000010c7983 */ /* 0x000f220000300a00 */
[----:B------:R-:W-:Y:S02]  /*23930*/  IMAD.MOV.U32 R6, RZ, RZ, R24 ;  /* 0x000000ffff067224 */ /* 0x000fe400078e0018 */
[----:B------:R-:W-:Y:S01]  /*23940*/  IMAD.MOV.U32 R7, RZ, RZ, R28 ;  /* 0x000000ffff077224 */ /* 0x000fe200078e001c */
[----:B------:R-:W2:Y:S04]  /*23950*/  LDL.LU R24, [R1+0x15fc] ;  /* 0x0015fc0001187983 */ /* 0x000ea80000300800 */
[----:B------:R-:W3:Y:S04]  /*23960*/  LDL.LU R28, [R1+0x15f8] ;  /* 0x0015f800011c7983 */ /* 0x000ee80000300800 */
[----:B------:R0:W-:Y:S04]  /*23970*/  STL.64 [R1+0x1568], R10 ;  /* 0x0015680a01007387 */ /* 0x0001e80000100a00 */
[----:B------:R4:W-:Y:S04]  /*23980*/  STL.64 [R1+0x1560], R8 ;  /* 0x0015600801007387 */ /* 0x0009e80000100a00 */
[----:B0-----:R-:W4:Y:S04]  /*23990*/  LDL.LU R10, [R1+0xc8] ;  /* 0x0000c800010a7983 */ /* 0x001f280000300800 */
[----:B------:R-:W4:Y:S02]  /*239a0*/  LDL.LU R11, [R1+0xcc] ;  /* 0x0000cc00010b7983 */ /* 0x000f240000300800 */
[----:B----4-:R-:W-:Y:S02]  /*239b0*/  HMMA.16816.F32.BF16 R8, R12, R10, R20 ;  /* 0x0000000a0c08723c */ /* 0x010fe40000041814 */
[----:B------:R-:W4:Y:S04]  /*239c0*/  LDL.LU.64 R22, [R1+0x15f0] ;  /* 0x0015f00001167983 */ /* 0x000f280000300a00 */
[----:B------:R-:W2:-:S15]  /*239d0*/  LDL.LU.64 R20, [R1+0x15e8] ;  /* 0x0015e80001147983 */ /* 0x000e9e0000300a00 */
[----:B------:R-:W-:-:S02]  /*239e0*/  NOP ;  /* 0x0000000000007918 */ /* 0x000fc40000000000 */
[----:B------:R0:W-:Y:S04]  /*239f0*/  STL.64 [R1+0x30], R8 ;  /* 0x0000300801007387 */ /* 0x0001e80000100a00 */
[----:B------:R1:W-:Y:S01]  /*23a00*/  STL.64 [R1+0x38], R10 ;  /* 0x0000380a01007387 */ /* 0x0003e20000100a00 */
[----:B0-----:R-:W-:Y:S02]  /*23a10*/  IMAD.MOV.U32 R8, RZ, RZ, R0 ;  /* 0x000000ffff087224 */ /* 0x001fe400078e0000 */
[----:B-1----:R-:W-:Y:S02]  /*23a20*/  IMAD.MOV.U32 R10, RZ, RZ, R18 ;  /* 0x000000ffff0a7224 */ /* 0x002fe400078e0012 */
[----:B------:R-:W-:Y:S01]  /*23a30*/  IMAD.MOV.U32 R11, RZ, RZ, R17 ;  /* 0x000000ffff0b7224 */ /* 0x000fe200078e0011 */
[----:B------:R-:W3:Y:S01]  /*23a40*/  LDL.LU R0, [R1+0x15e0] ;  /* 0x0015e00001007983 */ /* 0x000ee20000300800 */
[----:B------:R-:W-:-:S03]  /*23a50*/  IMAD.MOV.U32 R9, RZ, RZ, R19 ;  /* 0x000000ffff097224 */ /* 0x000fc600078e0013 */
[----:B------:R-:W4:Y:S04]  /*23a60*/  LDL.LU R19, [R1+0x15dc] ;  /* 0x0015dc0001137983 */ /* 0x000f280000300800 */
[----:B------:R-:W4:Y:S04]  /*23a70*/  LDL.LU R18, [R1+0x15d8] ;  /* 0x0015d80001127983 */ /* 0x000f280000300800 */
[----:B------:R-:W4:Y:S04]  /*23a80*/  LDL.LU R17, [R1+0x15d4] ;  /* 0x0015d40001117983 */ /* 0x000f280000300800 */
[----:B------:R-:W-:Y:S04]  /*23a90*/  STL.64 [R1+0x1578], R10 ;  /* 0x0015780a01007387 */ /* 0x000fe80000100a00 */
[----:B------:R0:W-:Y:S02]  /*23aa0*/  STL.64 [R1+0x1570], R8 ;  /* 0x0015700801007387 */ /* 0x0001e40000100a00 */
[----:B0-----:R-:W-:-:S02]  /*23ab0*/  IMAD.MOV.U32 R8, RZ, RZ, R16 ;  /* 0x000000ffff087224 */ /* 0x001fc400078e0010 */
[----:B------:R-:W4:Y:S01]  /*23ac0*/  LDL.LU R16, [R1+0x15d0] ;  /* 0x0015d00001107983 */ /* 0x000f220000300800 */
[----:B------:R-:W-:Y:S02]  /*23ad0*/  IMAD.MOV.U32 R10, RZ, RZ, R29 ;  /* 0x000000ffff0a7224 */ /* 0x000fe400078e001d */
[----:B------:R-:W-:Y:S02]  /*23ae0*/  IMAD.MOV.U32 R11, RZ, RZ, R25 ;  /* 0x000000ffff0b7224 */ /* 0x000fe400078e0019 */
[----:B------:R-:W-:Y:S02]  /*23af0*/  IMAD.MOV.U32 R9, RZ, RZ, R2 ;  /* 0x000000ffff097224 */ /* 0x000fe400078e0002 */
[----:B------:R-:W3:Y:S04]  /*23b00*/  LDL.LU R2, [R1+0x15cc] ;  /* 0x0015cc0001027983 */ /* 0x000ee80000300800 */
[----:B------:R-:W3:Y:S04]  /*23b10*/  LDL.LU R29, [R1+0x15c8] ;  /* 0x0015c800011d7983 */ /* 0x000ee80000300800 */
[----:B------:R-:W-:Y:S04]  /*23b20*/  STL.64 [R1+0x1588], R10 ;  /* 0x0015880a01007387 */ /* 0x000fe80000100a00 */
[----:B------:R2:W-:Y:S02]  /*23b30*/  STL.64 [R1+0x1580], R8 ;  /* 0x0015800801007387 */ /* 0x0005e40000100a00 */
[----:B--2---:R-:W-:-:S02]  /*23b40*/  IMAD.MOV.U32 R9, RZ, RZ, R21 ;  /* 0x000000ffff097224 */ /* 0x004fc400078e0015 */
[----:B------:R-:W-:Y:S02]  /*23b50*/  IMAD.MOV.U32 R10, RZ, RZ, R20 ;  /* 0x000000ffff0a7224 */ /* 0x000fe400078e0014 */
[----:B----4-:R-:W-:Y:S01]  /*23b60*/  HMMA.16816.F32.BF16 R20, R12, R22, R16 ;  /* 0x000000160c14723c */ /* 0x010fe20000041810 */
[----:B------:R-:W2:Y:S04]  /*23b70*/  LDL.LU.64 R18, [R1+0x15c0] ;  /* 0x0015c00001127983 */ /* 0x000ea80000300a00 */
[----:B------:R-:W4:-:S15]  /*23b80*/  LDL.LU.64 R16, [R1+0x15b8] ;  /* 0x0015b80001107983 */ /* 0x000f1e0000300a00 */
[----:B------:R-:W-:-:S03]  /*23b90*/  NOP ;  /* 0x0000000000007918 */ /* 0x000fc60000000000 */
[----:B------:R-:W-:Y:S04]  /*23ba0*/  STL.64 [R1+0x10], R20 ;  /* 0x0000101401007387 */ /* 0x000fe80000100a00 */
[----:B------:R0:W-:Y:S04]  /*23bb0*/  STL.64 [R1+0x18], R22 ;  /* 0x0000181601007387 */ /* 0x0001e80000100a00 */
[----:B0-----:R-:W3:Y:S04]  /*23bc0*/  LDL.LU.64 R22, [R1+0x15b0] ;  /* 0x0015b00001167983 */ /* 0x001ee80000300a00 */
[----:B------:R-:W3:Y:S01]  /*23bd0*/  LDL.LU.64 R20, [R1+0x15a8] ;  /* 0x0015a80001147983 */ /* 0x000ee20000300a00 */
[----:B------:R-:W-:-:S02]  /*23be0*/  IMAD.MOV.U32 R8, RZ, RZ, R24 ;  /* 0x000000ffff087224 */ /* 0x000fc400078e0018 */
[----:B------:R-:W-:Y:S01]  /*23bf0*/  IMAD.MOV.U32 R11, RZ, RZ, R3 ;  /* 0x000000ffff0b7224 */ /* 0x000fe200078e0003 */
[----:B---3--:R-:W-:Y:S01]  /*23c00*/  HMMA.16816.F32.BF16 R20, R12, R26, R20 ;  /* 0x0000001a0c14723c */ /* 0x008fe20000041814 */
[----:B------:R-:W3:Y:S04]  /*23c10*/  LDL.LU.64 R26, [R1+0x15a0] ;  /* 0x0015a000011a7983 */ /* 0x000ee80000300a00 */
[----:B------:R-:W3:-:S15]  /*23c20*/  LDL.LU.64 R24, [R1+0x1598] ;  /* 0x0015980001187983 */ /* 0x000ede0000300a00 */
[----:B------:R-:W-:-:S03]  /*23c30*/  NOP ;  /* 0x0000000000007918 */ /* 0x000fc60000000000 */
[----:B------:R-:W-:Y:S04]  /*23c40*/  STL.64 [R1], R20 ;  /* 0x0000001401007387 */ /* 0x000fe80000100a00 */
[----:B------:R-:W-:Y:S01]  /*23c50*/  STL [R1+0x8], R22 ;  /* 0x0000081601007387 */ /* 0x000fe20000100800 */
[----:B------:R-:W-:-:S03]  /*23c60*/  IMAD.MOV.U32 R3, RZ, RZ, R23 ;  /* 0x000000ffff037224 */ /* 0x000fc600078e0017 */
[----:B------:R-:W0:Y:S01]  /*23c70*/  LDSM.16.MT88.4 R20, [R29+UR4+0x11400] ;  /* 0x011400041d14783b */ /* 0x000e220008004200 */
[----:B---3--:R-:W-:Y:S03]  /*23c80*/  HMMA.16816.F32.BF16 R4, R12, R6, R24 ;  /* 0x000000060c04723c */ /* 0x008fe60000041818 */
[----:B------:R-:W1:-:S15]  /*23c90*/  LDSM.16.MT88.4 R12, [R28+UR4+0x11400] ;  /* 0x011400041c0c783b */ /* 0x000e5e0008004200 */
[----:B------:R-:W-:-:S05]  /*23ca0*/  NOP ;  /* 0x0000000000007918 */ /* 0x000fca0000000000 */
[----:B------:R-:W-:Y:S04]  /*23cb0*/  STL.64 [R1+0x1528], R6 ;  /* 0x0015280601007387 */ /* 0x000fe80000100a00 */
[----:B------:R2:W-:Y:S02]  /*23cc0*/  STL.64 [R1+0x1520], R4 ;  /* 0x0015200401007387 */ /* 0x0005e40000100a00 */
[----:B--2---:R-:W-:Y:S02]  /*23cd0*/  IMAD.MOV.U32 R4, RZ, RZ, R18 ;  /* 0x000000ffff047224 */ /* 0x004fe400078e0012 */
[----:B------:R-:W-:Y:S01]  /*23ce0*/  IMAD.MOV.U32 R5, RZ, RZ, R19 ;  /* 0x000000ffff057224 */ /* 0x000fe200078e0013 */
[----:B------:R-:W4:Y:S04]  /*23cf0*/  LDL.LU R18, [R1+0x1594] ;  /* 0x0015940001127983 */ /* 0x000f280000300800 */
[----:B------:R-:W4:Y:S04]  /*23d00*/  LDL.LU R19, [R1+0x1590] ;  /* 0x0015900001137983 */ /* 0x000f280000300800 */
[----:B0-----:R-:W-:Y:S04]  /*23d10*/  STL [R1+0x1514], R20 ;  /* 0x0015141401007387 */ /* 0x001fe80000100800 */
[----:B------:R0:W-:Y:S04]  /*23d20*/  STL [R1+0x1510], R21 ;  /* 0x0015101501007387 */ /* 0x0001e80000100800 */
[----:B------:R-:W-:Y:S04]  /*23d30*/  STL [R1+0x150c], R22 ;  /* 0x00150c1601007387 */ /* 0x000fe80000100800 */
[----:B------:R-:W-:Y:S04]  /*23d40*/  STL [R1+0x1508], R23 ;  /* 0x0015081701007387 */ /* 0x000fe80000100800 */
[----:B0-----:R-:W4:Y:S04]  /*23d50*/  LDL.LU.64 R20, [R1+0x80] ;  /* 0x0000800001147983 */ /* 0x001f280000300a00 */
[----:B------:R-:W-:Y:S04]  /*23d60*/  STL [R1+0x1518], R28 ;  /* 0x0015181c01007387 */ /* 0x000fe80000100800 */
[----:B-1----:R-:W-:Y:S04]  /*23d70*/  STL.64 [R1+0x14e0], R14 ;  /* 0x0014e00e01007387 */ /* 0x002fe80000100a00 */
[----:B------:R0:W-:Y:S04]  /*23d80*/  STL.64 [R1+0x14d8], R12 ;  /* 0x0014d80c01007387 */ /* 0x0001e80000100a00 */
[----:B0-----:R-:W2:Y:S04]  /*23d90*/  LDL.LU.64 R12, [R1+0x110] ;  /* 0x00011000010c7983 */ /* 0x001ea80000300a00 */
[----:B------:R-:W3:Y:S01]  /*23da0*/  LDL.LU.64 R14, [R1+0x118] ;  /* 0x00011800010e7983 */ /* 0x000ee20000300a00 */
[----:B----4-:R-:W-:-:S15]  /*23db0*/  HMMA.16816.F32.BF16 R8, R16, R20, R8 ;  /* 0x000000141008723c */ /* 0x010fde0000041808 */
[----:B------:R-:W-:-:S08]  /*23dc0*/  NOP ;  /* 0x0000000000007918 */ /* 0x000fd00000000000 */
[----:B------:R-:W-:Y:S04]  /*23dd0*/  STL.64 [R1+0x60], R8 ;  /* 0x0000600801007387 */ /* 0x000fe80000100a00 */
[----:B------:R0:W-:Y:S04]  /*23de0*/  STL.64 [R1+0x68], R10 ;  /* 0x0000680a01007387 */ /* 0x0001e80000100a00 */
[----:B0-----:R-:W4:Y:S04]  /*23df0*/  LDL.LU.64 R10, [R1+0x1588] ;  /* 0x00158800010a7983 */ /* 0x001f280000300a00 */
[----:B------:R-:W4:Y:S01]  /*23e00*/  LDL.LU.64 R8, [R1+0x1580] ;  /* 0x0015800001087983 */ /* 0x000f220000300a00 */
[----:B------:R-:W-:-:S02]  /*23e10*/  IMAD.MOV.U32 R24, RZ, RZ, R2 ;  /* 0x000000ffff187224 */ /* 0x000fc400078e0002 */
[----:B------:R-:W-:Y:S01]  /*23e20*/  IMAD.MOV.U32 R25, RZ, RZ, R0 ;  /* 0x000000ffff197224 */ /* 0x000fe200078e0000 */
[----:B----4-:R-:W-:-:S15]  /*23e30*/  HMMA.16816.F32.BF16 R8, R16, R4, R8 ;  /* 0x000000041008723c */ /* 0x010fde0000041808 */
[----:B------:R-:W-:-:S09]  /*23e40*/  NOP ;  /* 0x0000000000007918 */ /* 0x000fd20000000000 */
[----:B------:R-:W-:Y:S02]  /*23e50*/  IMAD.MOV.U32 R2, RZ, RZ, R10 ;  /* 0x000000ffff027224 */ /* 0x000fe400078e000a */
[----:B------:R-:W-:Y:S02]  /*23e60*/  IMAD.MOV.U32 R0, RZ, RZ, R11 ;  /* 0x000000ffff007224 */ /* 0x000fe400078e000b */
[----:B------:R-:W-:Y:S02]  /*23e70*/  IMAD.MOV.U32 R22, RZ, RZ, R8 ;  /* 0x000000ffff167224 */ /* 0x000fe400078e0008 */
[----:B------:R-:W-:Y:S01]  /*23e80*/  IMAD.MOV.U32 R23, RZ, RZ, R9 ;  /* 0x000000ffff177224 */ /* 0x000fe200078e0009 */
[----:B------:R-:W4:Y:S04]  /*23e90*/  LDL.LU.64 R10, [R1+0x1578] ;  /* 0x00157800010a7983 */ /* 0x000f280000300a00 */
[----:B------:R-:W4:Y:S01]  /*23ea0*/  LDL.LU.64 R8, [R1+0x1570] ;  /* 0x0015700001087983 */ /* 0x000f220000300a00 */
[----:B------:R-:W-:-:S02]  /*23eb0*/  IMAD.MOV.U32 R7, RZ, RZ, R20 ;  /* 0x000000ffff077224 */ /* 0x000fc400078e0014 */
[----:B------:R-:W-:Y:S01]  /*23ec0*/  IMAD.MOV.U32 R6, RZ, RZ, R21 ;  /* 0x000000ffff067224 */ /* 0x000fe200078e0015 */
[----:B------:R-:W-:Y:S01]  /*23ed0*/  STL.64 [R1+0x1538], R4 ;  /* 0x0015380401007387 */ /* 0x000fe20000100a00 */
[----:B----4-:R-:W-:-:S15]  /*23ee0*/  HMMA.16816.F32.BF16 R8, R16, R24, R8 ;  /* 0x000000181008723c */ /* 0x010fde0000041808 */
[----:B------:R-:W-:-:S08]  /*23ef0*/  NOP ;  /* 0x0000000000007918 */ /* 0x000fd00000000000 */
[----:B------:R0:W-:Y:S01]  /*23f00*/  STL [R1+0x50], R8 ;  /* 0x0000500801007387 */ /* 0x0001e20000100800 */
[----:B------:R-:W-:Y:S02]  /*23f10*/  IMAD.MOV.U32 R20, RZ, RZ, R10 ;  /* 0x000000ffff147224 */ /* 0x000fe400078e000a */
[----:B------:R-:W-:Y:S02]  /*23f20*/  IMAD.MOV.U32 R21, RZ, RZ, R11 ;  /* 0x000000ffff157224 */ /* 0x000fe400078e000b */
[----:B------:R-:W-:Y:S01]  /*23f30*/  IMAD.MOV.U32 R28, RZ, RZ, R9 ;  /* 0x000000ffff1c7224 */ /* 0x000fe200078e0009 */
[----:B------:R-:W2:Y:S04]  /*23f40*/  LDL.LU.64 R10, [R1+0x1568] ;  /* 0x00156800010a7983 */ /* 0x000ea80000300a00 */
[----:B0-----:R-:W2:Y:S04]  /*23f50*/  LDL.LU.64 R8, [R1+0x1560] ;  /* 0x0015600001087983 */ /* 0x001ea80000300a00 */
[----:B------:R-:W-:Y:S04]  /*23f60*/  STL.64 [R1+0x1548], R22 ;  /* 0x0015481601007387 */ /* 0x000fe80000100a00 */
[----:B------:R0:W-:Y:S04]  /*23f70*/  STL.64 [R1+0x1540], R20 ;  /* 0x0015401401007387 */ /* 0x0001e80000100a00 */
[----:B0-----:R-:W4:Y:S04]  /*23f80*/  LDL.LU R20, [R1+0x30] ;  /* 0x0000300001147983 */ /* 0x001f280000300800 */
[----:B------:R-:W4:Y:S04]  /*23f90*/  LDL.LU R21, [R1+0x34] ;  /* 0x0000340001157983 */ /* 0x000f280000300800 */
[----:B------:R-:W4:Y:S04]  /*23fa0*/  LDL.LU R22, [R1+0x38] ;  /* 0x0000380001167983 */ /* 0x000f280000300800 */
[----:B------:R-:W4:Y:S04]  /*23fb0*/  LDL.LU R23, [R1+0x3c] ;  /* 0x00003c0001177983 */ /* 0x000f280000300800 */
[----:B------:R0:W-:Y:S04]  /*23fc0*/  STL.64 [R1+0x1530], R24 ;  /* 0x0015301801007387 */ /* 0x0001e80000100a00 */
[----:B0-----:R-:W3:Y:S04]  /*23fd0*/  LDL.LU R24, [R1+0x10] ;  /* 0x0000100001187983 */ /* 0x001ee80000300800 */
[----:B------:R-:W3:Y:S04]  /*23fe0*/  LDL.LU R25, [R1+0x14] ;  /* 0x0000140001197983 */ /* 0x000ee80000300800 */
[----:B------:R-:W3:Y:S04]  /*23ff0*/  LDL.LU R26, [R1+0x18] ;  /* 0x00001800011a7983 */ /* 0x000ee80000300800 */
[----:B------:R-:W3:Y:S01]  /*24000*/  LDL.LU R27, [R1+0x1c] ;  /* 0x00001c00011b7983 */ /* 0x000ee20000300800 */
[----:B--2---:R-:W-:Y:S03]  /*24010*/  HMMA.16816.F32.BF16 R16, R16, R12, R8 ;  /* 0x0000000c1010723c */ /* 0x004fe60000041808 */
[----:B------:R-:W4:Y:S04]  /*24020*/  LDL.LU.64 R10, [R1+0x1558] ;  /* 0x00155800010a7983 */ /* 0x000f280000300a00 */
[----:B------:R-:W4:Y:S01]  /*24030*/  LDL.LU.64 R8, [R1+0x1550] ;  /* 0x0015500001087983 */ /* 0x000f220000300a00 */
[----:B------:R-:W-:-:S02]  /*24040*/  IMAD.MOV.U32 R4, RZ, RZ, R7 ;  /* 0x000000ffff047224 */ /* 0x000fc400078e0007 */
[----:B------:R-:W-:-:S13]  /*24050*/  IMAD.MOV.U32 R5, RZ, RZ, R6 ;  /* 0x000000ffff057224 */ /* 0x000fda00078e0006 */
[----:B------:R0:W-:Y:S04]  /*24060*/  STL.64 [R1+0x20], R16 ;  /* 0x0000201001007387 */ /* 0x0001e80000100a00 */
[----:B------:R1:W-:Y:S04]  /*24070*/  STL.64 [R1+0x28], R18 ;  /* 0x0000281201007387 */ /* 0x0003e80000100a00 */
[----:B0-----:R-:W2:Y:S04]  /*24080*/  LDL.LU R16, [R1] ;  /* 0x0000000001107983 */ /* 0x001ea80000300800 */
[----:B------:R-:W2:Y:S04]  /*24090*/  LDL.LU R17, [R1+0x4] ;  /* 0x0000040001117983 */ /* 0x000ea80000300800 */
[----:B-1----:R-:W2:Y:S01]  /*240a0*/  LDL.LU R18, [R1+0x8] ;  /* 0x0000080001127983 */ /* 0x002ea20000300800 */
[----:B----4-:R-:W-:Y:S03]  /*240b0*/  HMMA.16816.F32.BF16 R4, R8, R4, R20 ;  /* 0x000000040804723c */ /* 0x010fe60000041814 */
[----:B------:R-:W4:Y:S04]  /*240c0*/  LDL.LU.64 R22, [R1+0x1548] ;  /* 0x0015480001167983 */ /* 0x000f280000300a00 */
[----:B------:R-:W4:-:S15]  /*240d0*/  LDL.LU.64 R20, [R1+0x1540] ;  /* 0x0015400001147983 */ /* 0x000f1e0000300a00 */
[----:B------:R-:W-:-:S01]  /*240e0*/  NOP ;  /* 0x0000000000007918 */ /* 0x000fc20000000000 */
[----:B------:R0:W-:Y:S04]  /*240f0*/  STL.64 [R1+0x30], R4 ;  /* 0x0000300401007387 */ /* 0x0001e80000100a00 */
[----:B------:R3:W-:Y:S04]  /*24100*/  STL.64 [R1+0x38], R6 ;  /* 0x0000380601007387 */ /* 0x0007e80000100a00 */
[----:B0-----:R-:W3:Y:S01]  /*24110*/  LDL.LU.64 R4, [R1+0x1538] ;  /* 0x0015380001047983 */ /* 0x001ee20000300a00 */
[----:B------:R-:W-:Y:S01]  /*24120*/  IMAD.MOV.U32 R19, RZ, RZ, R3 ;  /* 0x000000ffff137224 */ /* 0x000fe200078e0003 */
[----:B---3--:R-:W-:Y:S02]  /*24130*/  HMMA.16816.F32.BF16 R4, R8, R4, R24 ;  /* 0x000000040804723c */ /* 0x008fe40000041818 */
[----:B------:R-:W2:-:S15]  /*24140*/  LDL.LU.64 R24, [R1+0x1530] ;  /* 0x0015300001187983 */ /* 0x000e9e0000300a00 */
[----:B------:R-:W-:-:S06]  /*24150*/  NOP ;  /* 0x0000000000007918 */ /* 0x000fcc0000000000 */
[----:B------:R-:W-:Y:S04]  /*24160*/  STL.64 [R1+0x10], R4 ;  /* 0x0000100401007387 */ /* 0x000fe80000100a00 */
[----:B------:R0:W-:Y:S01]  /*24170*/  STL [R1+0x18], R6 ;  /* 0x0000180601007387 */ /* 0x0001e20000100800 */
[----:B------:R-:W-:-:S03]  /*24180*/  IMAD.MOV.U32 R3, RZ, RZ, R7 ;  /* 0x000000ffff037224 */ /* 0x000fc600078e0007 */
[----:B0-----:R-:W3:Y:S04]  /*24190*/  LDL.LU.64 R6, [R1+0x1528] ;  /* 0x0015280001067983 */ /* 0x001ee80000300a00 */
[----:B------:R-:W3:Y:S01]  /*241a0*/  LDL.LU.64 R4, [R1+0x1520] ;  /* 0x0015200001047983 */ /* 0x000ee20000300a00 */
[----:B--2---:R-:W-:Y:S03]  /*241b0*/  HMMA.16816.F32.BF16 R24, R8, R24, R16 ;  /* 0x000000180818723c */ /* 0x004fe60000041810 */
[----:B------:R-:W0:-:S15]  /*241c0*/  LDSM.16.MT88.4 R16, [R29+UR4+0x11800] ;  /* 0x011800041d10783b */ /* 0x000e1e0008004200 */
[----:B------:R-:W-:-:S05]  /*241d0*/  NOP ;  /* 0x0000000000007918 */ /* 0x000fca0000000000 */
[----:B------:R1:W-:Y:S04]  /*241e0*/  STL.64 [R1+0x14c0], R26 ;  /* 0x0014c01a01007387 */ /* 0x0003e80000100a00 */
[----:B------:R2:W-:Y:S04]  /*241f0*/  STL.64 [R1+0x14b8], R24 ;  /* 0x0014b81801007387 */ /* 0x0005e80000100a00 */
[----:B-1----:R-:W4:Y:S04]  /*24200*/  LDL.LU R26, [R1+0xb8] ;  /* 0x0000b800011a7983 */ /* 0x002f280000300800 */
[----:B------:R-:W4:Y:S01]  /*24210*/  LDL.LU R27, [R1+0xbc] ;  /* 0x0000bc00011b7983 */ /* 0x000f220000300800 */
[----:B---3--:R-:W-:Y:S03]  /*24220*/  HMMA.16816.F32.BF16 R8, R8, R12, R4 ;  /* 0x0000000c0808723c */ /* 0x008fe60000041804 */
[----:B----4-:R1:W-:Y:S04]  /*24230*/  STL.64 [R1+0x1500], R26 ;  /* 0x0015001a01007387 */ /* 0x0103e80000100a00 */
[----:B--2---:R-:W2:Y:S04]  /*24240*/  LDL.LU R24, [R1+0x60] ;  /* 0x0000600001187983 */ /* 0x004ea80000300800 */
[----:B------:R-:W2:Y:S04]  /*24250*/  LDL.LU R25, [R1+0x64] ;  /* 0x0000640001197983 */ /* 0x000ea80000300800 */
[----:B-1----:R-:W2:Y:S04]  /*24260*/  LDL.LU R26, [R1+0x68] ;  /* 0x00006800011a7983 */ /* 0x002ea80000300800 */
[----:B------:R-:W2:Y:S04]  /*24270*/  LDL.LU R27, [R1+0x6c] ;  /* 0x00006c00011b7983 */ /* 0x000ea80000300800 */
[----:B------:R-:W3:Y:S04]  /*24280*/  LDL R7, [R1+0xdb8] ;  /* 0x000db80001077983 */ /* 0x000ee80000100800 */
[----:B------:R-:W-:Y:S04]  /*24290*/  STL.64 [R1+0x14e8], R14 ;  /* 0x0014e80e01007387 */ /* 0x000fe80000100a00 */
[----:B------:R-:W-:Y:S04]  /*242a0*/  STL [R1+0x148c], R8 ;  /* 0x00148c0801007387 */ /* 0x000fe80000100800 */
[----:B------:R-:W-:Y:S04]  /*242b0*/  STL [R1+0x1488], R9 ;  /* 0x0014880901007387 */ /* 0x000fe80000100800 */
[----:B------:R-:W-:Y:S04]  /*242c0*/  STL [R1+0x1484], R10 ;  /* 0x0014840a01007387 */ /* 0x000fe80000100800 */
[----:B------:R1:W-:Y:S04]  /*242d0*/  STL [R1+0x1480], R11 ;  /* 0x0014800b01007387 */ /* 0x0003e80000100800 */
[----:B-1----:R-:W2:Y:S04]  /*242e0*/  LDL.LU.64 R10, [R1+0x88] ;  /* 0x00008800010a7983 */ /* 0x002ea80000300a00 */
[----:B0-----:R-:W-:Y:S04]  /*242f0*/  STL [R1+0x1498], R16 ;  /* 0x0014981001007387 */ /* 0x001fe80000100800 */
[----:B------:R-:W-:Y:S04]  /*24300*/  STL [R1+0x1494], R17 ;  /* 0x0014941101007387 */ /* 0x000fe80000100800 */
[----:B------:R-:W-:Y:S04]  /*24310*/  STL [R1+0x1490], R18 ;  /* 0x0014901201007387 */ /* 0x000fe80000100800 */
[----:B------:R-:W-:Y:S04]  /*24320*/  STL [R1+0x147c], R19 ;  /* 0x00147c1301007387 */ /* 0x000fe80000100800 */
[----:B------:R-:W-:Y:S04]  /*24330*/  STL [R1+0x1478], R29 ;  /* 0x0014781d01007387 */ /* 0x000fe80000100800 */
[----:B---3--:R-:W0:Y:S04]  /*24340*/  LDSM.16.M88.4 R12, [R7+UR4+0x80] ;  /* 0x00008004070c783b */ /* 0x008e280008000200 */
[----:B------:R-:W1:Y:S04]  /*24350*/  LDSM.16.M88.4 R16, [R7+UR4+0x4080] ;  /* 0x004080040710783b */ /* 0x000e680008000200 */
[----:B0-----:R0:W-:Y:S04]  /*24360*/  STL.64 [R1+0x70], R12 ;  /* 0x0000700c01007387 */ /* 0x0011e80000100a00 */
[----:B------:R3:W-:Y:S04]  /*24370*/  STL.64 [R1+0x78], R14 ;  /* 0x0000780e01007387 */ /* 0x0007e80000100a00 */
[----:B0-----:R-:W4:Y:S04]  /*24380*/  LDL.LU R12, [R1+0x50] ;  /* 0x00005000010c7983 */ /* 0x001f280000300800 */
[----:B-1----:R-:W-:Y:S04]  /*24390*/  STL.64 [R1+0x90], R16 ;  /* 0x0000901001007387 */ /* 0x002fe80000100a00 */
[----:B------:R-:W-:Y:S01]  /*243a0*/  STL.64 [R1+0x98], R18 ;  /* 0x0000981201007387 */ /* 0x000fe20000100a00 */
[----:B------:R-:W-:-:S02]  /*243b0*/  IMAD.MOV.U32 R13, RZ, RZ, R28 ;  /* 0x000000ffff0d7224 */ /* 0x000fc400078e001c */
[----:B---3--:R-:W-:Y:S01]  /*243c0*/  IMAD.MOV.U32 R14, RZ, RZ, R20 ;  /* 0x000000ffff0e7224 */ /* 0x008fe200078e0014 */
[----:B------:R-:W3:Y:S01]  /*243d0*/  LDL.LU R28, [R1+0x1518] ;  /* 0x00151800011c7983 */ /* 0x000ee20000300800 */
[----:B------:R-:W-:-:S03]  /*243e0*/  IMAD.MOV.U32 R15, RZ, RZ, R21 ;  /* 0x000000ffff0f7224 */ /* 0x000fc600078e0015 */
[----:B------:R-:W2:Y:S04]  /*243f0*/  LDL.LU R20, [R1+0x1514] ;  /* 0x0015140001147983 */ /* 0x000ea80000300800 */
[----:B------:R-:W2:Y:S04]  /*24400*/  LDL.LU R21, [R1+0x1510] ;  /* 0x0015100001157983 */ /* 0x000ea80000300800 */
[----:B------:R-:W0:Y:S04]  /*24410*/  LDSM.16.M88.4 R16, [R7+UR4+0x8080] ;  /* 0x008080040710783b */ /* 0x000e280008000200 */
[----:B------:R1:W-:Y:S02]  /*24420*/  STL.64 [R1+0x14f8], R14 ;  /* 0x0014f80e01007387 */ /* 0x0003e40000100a00 */
[----:B-1----:R-:W-:-:S02]  /*24430*/  IMAD.MOV.U32 R14, RZ, RZ, R2 ;  /* 0x000000ffff0e7224 */ /* 0x002fc400078e0002 */
[----:B----4-:R1:W-:Y:S02]  /*24440*/  STL.64 [R1+0x14f0], R12 ;  /* 0x0014f00c01007387 */ /* 0x0103e40000100a00 */
[----:B-1----:R-:W-:Y:S02]  /*24450*/  IMAD.MOV.U32 R12, RZ, RZ, R22 ;  /* 0x000000ffff0c7224 */ /* 0x002fe400078e0016 */
[----:B------:R-:W-:Y:S01]  /*24460*/  IMAD.MOV.U32 R13, RZ, RZ, R23 ;  /* 0x000000ffff0d7224 */ /* 0x000fe200078e0017 */
[----:B------:R-:W2:Y:S04]  /*24470*/  LDL.LU R22, [R1+0x150c] ;  /* 0x00150c0001167983 */ /* 0x000ea80000300800 */
[----:B------:R-:W2:Y:S01]  /*24480*/  LDL.LU R23, [R1+0x1508] ;  /* 0x0015080001177983 */ /* 0x000ea20000300800 */
[----:B------:R-:W-:-:S02]  /*24490*/  IMAD.MOV.U32 R15, RZ, RZ, R0 ;  /* 0x000000ffff0f7224 */ /* 0x000fc400078e0000 */
[----:B0-----:R-:W-:Y:S01]  /*244a0*/  IMAD.MOV.U32 R2, RZ, RZ, R16 ;  /* 0x000000ffff027224 */ /* 0x001fe200078e0010 */
[----:B------:R-:W-:Y:S01]  /*244b0*/  STL.64 [R1+0xa8], R18 ;  /* 0x0000a81201007387 */ /* 0x000fe20000100a00 */
[----:B------:R-:W-:-:S03]  /*244c0*/  IMAD.MOV.U32 R0, RZ, RZ, R17 ;  /* 0x000000ffff007224 */ /* 0x000fc600078e0011 */
[----:B------:R-:W0:Y:S04]  /*244d0*/  LDSM.16.M88.4 R16, [R7+UR4+0xc080] ;  /* 0x00c080040710783b */ /* 0x000e280008000200 */
[----:B---3--:R-:W1:Y:S04]  /*244e0*/  LDSM.16.MT88.4 R4, [R28+UR4+0x11800] ;  /* 0x011800041c04783b */ /* 0x008e680008004200 */
[----:B------:R-:W-:Y:S04]  /*244f0*/  STL [R1+0x14a0], R0 ;  /* 0x0014a00001007387 */ /* 0x000fe80000100800 */
[----:B------:R-:W-:Y:S04]  /*24500*/  STL [R1+0x149c], R2 ;  /* 0x00149c0201007387 */ /* 0x000fe80000100800 */
[----:B------:R-:W-:Y:S04]  /*24510*/  STL [R1+0x14a4], R28 ;  /* 0x0014a41c01007387 */ /* 0x000fe80000100800 */
[----:B0-----:R-:W-:Y:S04]  /*24520*/  STL.64 [R1+0xd0], R16 ;  /* 0x0000d01001007387 */ /* 0x001fe80000100a00 */
[----:B------:R-:W-:Y:S04]  /*24530*/  STL.64 [R1+0xd8], R18 ;  /* 0x0000d81201007387 */ /* 0x000fe80000100a00 */
[----:B-1----:R-:W-:Y:S04]  /*24540*/  STL.64 [R1+0x1440], R6 ;  /* 0x0014400601007387 */ /* 0x002fe80000100a00 */
[----:B------:R0:W-:Y:S04]  /*24550*/  STL.64 [R1+0x1438], R4 ;  /* 0x0014380401007387 */ /* 0x0001e80000100a00 */
[----:B0-----:R-:W3:Y:S04]  /*24560*/  LDL.LU R4, [R1+0x20] ;  /* 0x0000200001047983 */ /* 0x001ee80000300800 */
[----:B------:R-:W3:Y:S04]  /*24570*/  LDL.LU R5, [R1+0x24] ;  /* 0x0000240001057983 */ /* 0x000ee80000300800 */
[----:B------:R-:W3:Y:S04]  /*24580*/  LDL.LU R6, [R1+0x28] ;  /* 0x0000280001067983 */ /* 0x000ee80000300800 */
[----:B------:R-:W3:Y:S01]  /*24590*/  LDL.LU R7, [R1+0x2c] ;  /* 0x00002c0001077983 */ /* 0x000ee20000300800 */
[----:B--2---:R-:W-:-:S15]  /*245a0*/  HMMA.16816.F32.BF16 R24, R20, R10, R24 ;  /* 0x0000000a1418723c */ /* 0x004fde0000041818 */
[----:B------:R-:W-:-:S09]  /*245b0*/  NOP ;  /* 0x0000000000007918 */ /* 0x000fd20000000000 */
[----:B------:R-:W-:Y:S02]  /*245c0*/  IMAD.MOV.U32 R19, RZ, RZ, R26 ;  /* 0x000000ffff137224 */ /* 0x000fe400078e001a */
[----:B------:R-:W-:Y:S02]  /*245d0*/  IMAD.MOV.U32 R29, RZ, RZ, R27 ;  /* 0x000000ffff1d7224 */ /* 0x000fe400078e001b */
[----:B------:R-:W2:Y:S01]  /*245e0*/  LDL.LU.64 R26, [R1+0x1500] ;  /* 0x00150000011a7983 */ /* 0x000ea20000300a00 */
[----:B------:R-:W-:Y:S02]  /*245f0*/  IMAD.MOV.U32 R2, RZ, RZ, R10 ;  /* 0x000000ffff027224 */ /* 0x000fe400078e000a */
[----:B------:R-:W-:Y:S02]  /*24600*/  IMAD.MOV.U32 R0, RZ, RZ, R11 ;  /* 0x000000ffff007224 */ /* 0x000fe400078e000b */
        /* <DEDUP_REMOVED lines=11> */
[----:B------:R0:W-:Y:S04]  /*246c0*/  STL.64 [R1+0x14b0], R10 ;  /* 0x0014b00a01007387 */ /* 0x0001e80000100a00 */
[----:B------:R1:W-:Y:S04]  /*246d0*/  STL.64 [R1+0x14a8], R8 ;  /* 0x0014a80801007387 */ /* 0x0003e80000100a00 */
[----:B0-----:R-:W2:Y:S04]  /*246e0*/  LDL.LU R10, [R1+0xf8] ;  /* 0x0000f800010a7983 */ /* 0x001ea80000300800 */
[----:B------:R-:W2:Y:S01]  /*246f0*/  LDL.LU R11, [R1+0xfc] ;  /* 0x0000fc00010b7983 */ /* 0x000ea20000300800 */
[----:B------:R-:W-:Y:S01]  /*24700*/  IMAD.MOV.U32 R26, RZ, RZ, R2 ;  /* 0x000000ffff1a7224 */ /* 0x000fe200078e0002 */
[----:B--2---:R-:W-:-:S15]  /*24710*/  HMMA.16816.F32.BF16 R12, R20, R10, R12 ;  /* 0x0000000a140c723c */ /* 0x004fde000004180c */
[----:B------:R-:W-:-:S09]  /*24720*/  NOP ;  /* 0x0000000000007918 */ /* 0x000fd20000000000 */
[----:B------:R-:W-:Y:S02]  /*24730*/  IMAD.MOV.U32 R2, RZ, RZ, R14 ;  /* 0x000000ffff027224 */ /* 0x000fe400078e000e */
[----:B------:R-:W-:Y:S02]  /*24740*/  IMAD.MOV.U32 R16, RZ, RZ, R15 ;  /* 0x000000ffff107224 */ /* 0x000fe400078e000f */
[----:B------:R-:W3:Y:S04]  /*24750*/  LDL.LU.64 R14, [R1+0x14e8] ;  /* 0x0014e800010e7983 */ /* 0x000ee80000300a00 */
[----:B------:R0:W-:Y:S04]  /*24760*/  STL.64 [R1+0x14d0], R10 ;  /* 0x0014d00a01007387 */ /* 0x0001e80000100a00 */
[----:B-1----:R-:W2:Y:S04]  /*24770*/  LDL.LU R8, [R1+0x30] ;  /* 0x0000300001087983 */ /* 0x002ea80000300800 */
[----:B------:R-:W2:Y:S01]  /*24780*/  LDL.LU R9, [R1+0x34] ;  /* 0x0000340001097983 */ /* 0x000ea20000300800 */
[----:B------:R-:W-:-:S02]  /*24790*/  IMAD.MOV.U32 R27, RZ, RZ, R0 ;  /* 0x000000ffff1b7224 */ /* 0x000fc400078e0000 */
[----:B------:R-:W-:Y:S02]  /*247a0*/  IMAD.MOV.U32 R28, RZ, RZ, R12 ;  /* 0x000000ffff1c7224 */ /* 0x000fe400078e000c */
[----:B------:R-:W-:Y:S01]  /*247b0*/  IMAD.MOV.U32 R0, RZ, RZ, R13 ;  /* 0x000000ffff007224 */ /* 0x000fe200078e000d */
[----:B0-----:R-:W2:Y:S04]  /*247c0*/  LDL.LU R10, [R1+0x38] ;  /* 0x00003800010a7983 */ /* 0x001ea80000300800 */
[----:B------:R-:W2:Y:S01]  /*247d0*/  LDL.LU R11, [R1+0x3c] ;  /* 0x00003c00010b7983 */ /* 0x000ea20000300800 */
[----:B---3--:R-:W-:Y:S06]  /*247e0*/  HMMA.16816.F32.BF16 R4, R20, R14, R4 ;  /* 0x0000000e1404723c */ /* 0x008fec0000041804 */
[----:B------:R-:W-:-:S02]  /*247f0*/  IMAD.MOV.U32 R25, RZ, RZ, R14 ;  /* 0x000000ffff197224 */ /* 0x000fc400078e000e */
[----:B------:R-:W-:Y:S02]  /*24800*/  IMAD.MOV.U32 R24, RZ, RZ, R15 ;  /* 0x000000ffff187224 */ /* 0x000fe400078e000f */
[----:B------:R-:W2:Y:S04]  /*24810*/  LDL.LU.64 R14, [R1+0x14e0] ;  /* 0x0014e000010e7983 */ /* 0x000ea80000300a00 */
[----:B------:R-:W2:Y:S01]  /*24820*/  LDL.LU.64 R12, [R1+0x14d8] ;  /* 0x0014d800010c7983 */ /* 0x000ea20000300a00 */
[----:B------:R-:W-:Y:S02]  /*24830*/  IMAD.MOV.U32 R22, RZ, RZ, R25 ;  /* 0x000000ffff167224 */ /* 0x000fe400078e0019 */
[----:B------:R-:W-:-:S06]  /*24840*/  IMAD.MOV.U32 R23, RZ, RZ, R24 ;  /* 0x000000ffff177224 */ /* 0x000fcc00078e0018 */
[----:B------:R-:W-:Y:S04]  /*24850*/  STL.64 [R1+0x1450], R6 ;  /* 0x0014500601007387 */ /* 0x000fe80000100a00 */
[----:B------:R0:W-:Y:S04]  /*24860*/  STL.64 [R1+0x1448], R4 ;  /* 0x0014480401007387 */ /* 0x0001e80000100a00 */
[----:B0-----:R-:W3:Y:S04]  /*24870*/  LDL.LU R4, [R1+0x10] ;  /* 0x0000100001047983 */ /* 0x001ee80000300800 */
[----:B------:R-:W3:Y:S04]  /*24880*/  LDL.LU R5, [R1+0x14] ;  /* 0x0000140001057983 */ /* 0x000ee80000300800 */
[----:B------:R-:W3:Y:S01]  /*24890*/  LDL.LU R6, [R1+0x18] ;  /* 0x0000180001067983 */ /* 0x000ee20000300800 */
[----:B------:R-:W-:Y:S01]  /*248a0*/  IMAD.MOV.U32 R7, RZ, RZ, R3 ;  /* 0x000000ffff077224 */ /* 0x000fe200078e0003 */
[----:B--2---:R-:W-:Y:S02]  /*248b0*/  HMMA.16816.F32.BF16 R24, R12, R26, R8 ;  /* 0x0000001a0c18723c */ /* 0x004fe40000041808 */
[----:B------:R-:W2:-:S15]  /*248c0*/  LDL.LU.64 R10, [R1+0x14d0] ;  /* 0x0014d000010a7983 */ /* 0x000e9e0000300a00 */
[----:B------:R-:W-:-:S06]  /*248d0*/  NOP ;  /* 0x0000000000007918 */ /* 0x000fcc0000000000 */
[----:B------:R-:W-:Y:S04]  /*248e0*/  STL.64 [R1+0x30], R24 ;  /* 0x0000301801007387 */ /* 0x000fe80000100a00 */
[----:B------:R0:W-:Y:S01]  /*248f0*/  STL [R1+0x38], R26 ;  /* 0x0000381a01007387 */ /* 0x0001e20000100800 */
[----:B------:R-:W-:-:S03]  /*24900*/  IMAD.MOV.U32 R3, RZ, RZ, R27 ;  /* 0x000000ffff037224 */ /* 0x000fc600078e001b */
[----:B0-----:R-:W3:Y:S02]  /*24910*/  LDL.LU.64 R26, [R1+0x14c8] ;  /* 0x0014c800011a7983 */ /* 0x001ee40000300a00 */
[----:B---3--:R-:W-:-:S15]  /*24920*/  HMMA.16816.F32.BF16 R24, R12, R26, R4 ;  /* 0x0000001a0c18723c */ /* 0x008fde0000041804 */
[----:B------:R-:W-:-:S09]  /*24930*/  NOP ;  /* 0x0000000000007918 */ /* 0x000fd20000000000 */
[----:B------:R-:W-:Y:S02]  /*24940*/  IMAD.MOV.U32 R5, RZ, RZ, R26 ;  /* 0x000000ffff057224 */ /* 0x000fe400078e001a */
[----:B------:R-:W-:Y:S02]  /*24950*/  IMAD.MOV.U32 R4, RZ, RZ, R27 ;  /* 0x000000ffff047224 */ /* 0x000fe400078e001b */
[----:B------:R-:W-:Y:S02]  /*24960*/  IMAD.MOV.U32 R7, RZ, RZ, R24 ;  /* 0x000000ffff077224 */ /* 0x000fe400078e0018 */
[----:B------:R-:W-:Y:S01]  /*24970*/  IMAD.MOV.U32 R6, RZ, RZ, R25 ;  /* 0x000000ffff067224 */ /* 0x000fe200078e0019 */
[----:B------:R-:W2:Y:S04]  /*24980*/  LDL.LU.64 R26, [R1+0x14c0] ;  /* 0x0014c000011a7983 */ /* 0x000ea80000300a00 */
[----:B------:R-:W2:Y:S02]  /*24990*/  LDL.LU.64 R24, [R1+0x14b8] ;  /* 0x0014b80001187983 */ /* 0x000ea40000300a00 */
[----:B--2---:R-:W-:Y:S02]  /*249a0*/  HMMA.16816.F32.BF16 R24, R12, R10, R24 ;  /* 0x0000000a0c18723c */ /* 0x004fe40000041818 */
[----:B------:R-:W2:Y:S04]  /*249b0*/  LDL.LU.64 R10, [R1+0x14b0] ;  /* 0x0014b000010a7983 */ /* 0x000ea80000300a00 */
[----:B------:R-:W3:-:S15]  /*249c0*/  LDL.LU.64 R8, [R1+0x14a8] ;  /* 0x0014a80001087983 */ /* 0x000ede0000300a00 */
[----:B------:R-:W-:-:S02]  /*249d0*/  NOP ;  /* 0x0000000000007918 */ /* 0x000fc40000000000 */
[----:B------:R0:W-:Y:S04]  /*249e0*/  STL.64 [R1+0x1410], R26 ;  /* 0x0014101a01007387 */ /* 0x0001e80000100a00 */
[----:B------:R1:W-:Y:S01]  /*249f0*/  STL.64 [R1+0x1408], R24 ;  /* 0x0014081801007387 */ /* 0x0003e20000100a00 */
[----:B0-----:R-:W-:Y:S02]  /*24a00*/  IMAD.MOV.U32 R27, RZ, RZ, R4 ;  /* 0x000000ffff1b7224 */ /* 0x001fe400078e0004 */
[----:B-1----:R-:W-:Y:S02]  /*24a10*/  IMAD.MOV.U32 R24, RZ, RZ, R7 ;  /* 0x000000ffff187224 */ /* 0x002fe400078e0007 */
[----:B------:R-:W-:Y:S02]  /*24a20*/  IMAD.MOV.U32 R25, RZ, RZ, R6 ;  /* 0x000000ffff197224 */ /* 0x000fe400078e0006 */
[----:B------:R-:W-:-:S02]  /*24a30*/  IMAD.MOV.U32 R26, RZ, RZ, R5 ;  /* 0x000000ffff1a7224 */ /* 0x000fc400078e0005 */
[----:B------:R-:W-:Y:S02]  /*24a40*/  IMAD.MOV.U32 R4, RZ, RZ, R28 ;  /* 0x000000ffff047224 */ /* 0x000fe400078e001c */
[----:B------:R-:W-:Y:S02]  /*24a50*/  IMAD.MOV.U32 R6, RZ, RZ, R2 ;  /* 0x000000ffff067224 */ /* 0x000fe400078e0002 */
[----:B------:R-:W-:Y:S01]  /*24a60*/  IMAD.MOV.U32 R7, RZ, RZ, R16 ;  /* 0x000000ffff077224 */ /* 0x000fe200078e0010 */
[----:B------:R-:W4:Y:S01]  /*24a70*/  LDL.LU R28, [R1+0x14a4] ;  /* 0x0014a400011c7983 */ /* 0x000f220000300800 */
[----:B------:R-:W-:-:S03]  /*24a80*/  IMAD.MOV.U32 R5, RZ, RZ, R0 ;  /* 0x000000ffff057224 */ /* 0x000fc600078e0000 */
[----:B------:R-:W4:Y:S04]  /*24a90*/  LDL.LU R0, [R1+0x14a0] ;  /* 0x0014a00001007983 */ /* 0x000f280000300800 */
[----:B------:R-:W4:Y:S04]  /*24aa0*/  LDL.LU R2, [R1+0x149c] ;  /* 0x00149c0001027983 */ /* 0x000f280000300800 */
[----:B------:R-:W4:Y:S04]  /*24ab0*/  LDL.LU R16, [R1+0x1498] ;  /* 0x0014980001107983 */ /* 0x000f280000300800 */
[----:B------:R-:W-:Y:S04]  /*24ac0*/  STL.64 [R1+0x1460], R6 ;  /* 0x0014600601007387 */ /* 0x000fe80000100a00 */
[----:B------:R0:W-:Y:S02]  /*24ad0*/  STL.64 [R1+0x1458], R4 ;  /* 0x0014580401007387 */ /* 0x0001e40000100a00 */
[----:B0-----:R-:W-:-:S02]  /*24ae0*/  IMAD.MOV.U32 R4, RZ, RZ, R17 ;  /* 0x000000ffff047224 */ /* 0x001fc400078e0011 */
[----:B------:R-:W-:Y:S01]  /*24af0*/  IMAD.MOV.U32 R5, RZ, RZ, R18 ;  /* 0x000000ffff057224 */ /* 0x000fe200078e0012 */
[----:B------:R-:W4:Y:S04]  /*24b00*/  LDL.LU R17, [R1+0x1494] ;  /* 0x0014940001117983 */ /* 0x000f280000300800 */
[----:B------:R-:W4:Y:S01]  /*24b10*/  LDL.LU R18, [R1+0x1490] ;  /* 0x0014900001127983 */ /* 0x000f220000300800 */
[----:B---3--:R-:W-:Y:S02]  /*24b20*/  IMAD.MOV.U32 R6, RZ, RZ, R8 ;  /* 0x000000ffff067224 */ /* 0x008fe400078e0008 */
[----:B------:R-:W-:Y:S01]  /*24b30*/  IMAD.MOV.U32 R7, RZ, RZ, R9 ;  /* 0x000000ffff077224 */ /* 0x000fe200078e0009 */
[----:B------:R-:W3:Y:S04]  /*24b40*/  LDL.LU R8, [R1+0x148c] ;  /* 0x00148c0001087983 */ /* 0x000ee80000300800 */
[----:B------:R-:W3:Y:S04]  /*24b50*/  LDL.LU R9, [R1+0x1488] ;  /* 0x0014880001097983 */ /* 0x000ee80000300800 */
[----:B------:R-:W-:Y:S04]  /*24b60*/  STL.64 [R1+0x1470], R6 ;  /* 0x0014700601007387 */ /* 0x000fe80000100a00 */
[----:B------:R2:W-:Y:S02]  /*24b70*/  STL.64 [R1+0x1468], R4 ;  /* 0x0014680401007387 */ /* 0x0005e40000100a00 */
[----:B--2---:R-:W-:-:S02]  /*24b80*/  IMAD.MOV.U32 R4, RZ, RZ, R10 ;  /* 0x000000ffff047224 */ /* 0x004fc400078e000a */
[----:B------:R-:W-:Y:S01]  /*24b90*/  IMAD.MOV.U32 R5, RZ, RZ, R11 ;  /* 0x000000ffff057224 */ /* 0x000fe200078e000b */
[----:B------:R-:W3:Y:S04]  /*24ba0*/  LDL.LU R10, [R1+0x1484] ;  /* 0x00148400010a7983 */ /* 0x000ee80000300800 */
[----:B------:R-:W3:Y:S01]  /*24bb0*/  LDL.LU R11, [R1+0x1480] ;  /* 0x00148000010b7983 */ /* 0x000ee20000300800 */
[----:B------:R-:W-:Y:S02]  /*24bc0*/  IMAD.MOV.U32 R6, RZ, RZ, R19 ;  /* 0x000000ffff067224 */ /* 0x000fe400078e0013 */
[----:B------:R-:W-:Y:S01]  /*24bd0*/  IMAD.MOV.U32 R7, RZ, RZ, R29 ;  /* 0x000000ffff077224 */ /* 0x000fe200078e001d */
[----:B------:R-:W2:Y:S04]  /*24be0*/  LDL.LU R19, [R1+0x147c] ;  /* 0x00147c0001137983 */ /* 0x000ea80000300800 */
[----:B------:R-:W2:Y:S04]  /*24bf0*/  LDL.LU R29, [R1+0x1478] ;  /* 0x00147800011d7983 */ /* 0x000ea80000300800 */
[----:B------:R-:W-:Y:S04]  /*24c00*/  STL.64 [R1+0x1420], R26 ;  /* 0x0014201a01007387 */ /* 0x000fe80000100a00 */
[----:B------:R0:W-:Y:S04]  /*24c10*/  STL.64 [R1+0x1418], R24 ;  /* 0x0014181801007387 */ /* 0x0001e80000100a00 */
[----:B0-----:R-:W2:Y:S04]  /*24c20*/  LDL.LU R24, [R1+0x70] ;  /* 0x0000700001187983 */ /* 0x001ea80000300800 */
[----:B------:R-:W2:Y:S01]  /*24c30*/  LDL.LU R25, [R1+0x74] ;  /* 0x0000740001197983 */ /* 0x000ea20000300800 */
[----:B---3--:R-:W-:Y:S03]  /*24c40*/  HMMA.16816.F32.BF16 R12, R12, R22, R8 ;  /* 0x000000160c0c723c */ /* 0x008fe60000041808 */
[----:B----4-:R-:W-:Y:S04]  /*24c50*/  LDSM.16.MT88.4 R20, [R28+UR4+0x11c00] ;  /* 0x011c00041c14783b */ /* 0x010fe80008004200 */
[----:B--2---:R-:W0:Y:S01]  /*24c60*/  LDSM.16.MT88.4 R8, [R29+UR4+0x11c00] ;  /* 0x011c00041d08783b */ /* 0x004e220008004200 */
[----:B------:R-:W-:-:S15]  /*24c70*/  HMMA.16816.F32.BF16 R4, R16, R24, R4 ;  /* 0x000000181004723c */ /* 0x000fde0000041804 */
[----:B------:R-:W-:Y:S04]  /*24c80*/  STL.64 [R1+0x1400], R14 ;  /* 0x0014000e01007387 */ /* 0x000fe80000100a00 */
[----:B------:R-:W-:Y:S04]  /*24c90*/  STL.64 [R1+0x13f8], R12 ;  /* 0x0013f80c01007387 */ /* 0x000fe80000100a00 */
[----:B------:R-:W-:Y:S04]  /*24ca0*/  STL [R1+0x13f0], R29 ;  /* 0x0013f01d01007387 */ /* 0x000fe80000100800 */
[----:B0-----:R-:W-:Y:S04]  /*24cb0*/  STL.64 [R1+0x13e8], R10 ;  /* 0x0013e80a01007387 */ /* 0x001fe80000100a00 */
[----:B------:R0:W-:Y:S04]  /*24cc0*/  STL.64 [R1+0x13e0], R8 ;  /* 0x0013e00801007387 */ /* 0x0001e80000100a00 */
[----:B0-----:R-:W2:Y:S04]  /*24cd0*/  LDL.LU.64 R8, [R1+0x90] ;  /* 0x0000900001087983 */ /* 0x001ea80000300a00 */
[----:B------:R-:W-:Y:S04]  /*24ce0*/  STL [R1+0x13f4], R28 ;  /* 0x0013f41c01007387 */ /* 0x000fe80000100800 */
[----:B------:R-:W-:Y:S04]  /*24cf0*/  STL.64 [R1+0x13b8], R22 ;  /* 0x0013b81601007387 */ /* 0x000fe80000100a00 */
[----:B------:R0:W-:Y:S04]  /*24d00*/  STL.64 [R1+0x13b0], R20 ;  /* 0x0013b01401007387 */ /* 0x0001e80000100a00 */
[----:B0-----:R-:W3:Y:S04]  /*24d10*/  LDL.LU.64 R20, [R1+0xd0] ;  /* 0x0000d00001147983 */ /* 0x001ee80000300a00 */
[----:B------:R-:W4:Y:S04]  /*24d20*/  LDL.LU.64 R22, [R1+0xd8] ;  /* 0x0000d80001167983 */ /* 0x000f280000300a00 */
[----:B------:R-:W-:Y:S04]  /*24d30*/  STL.64 [R1+0x60], R4 ;  /* 0x0000600401007387 */ /* 0x000fe80000100a00 */
[----:B------:R0:W-:Y:S04]  /*24d40*/  STL.64 [R1+0x68], R6 ;  /* 0x0000680601007387 */ /* 0x0001e80000100a00 */
[----:B0-----:R-:W3:Y:S04]  /*24d50*/  LDL.LU.64 R6, [R1+0x1470] ;  /* 0x0014700001067983 */ /* 0x001ee80000300a00 */
[----:B------:R-:W3:Y:S01]  /*24d60*/  LDL.LU.64 R4, [R1+0x1468] ;  /* 0x0014680001047983 */ /* 0x000ee20000300a00 */
[----:B------:R-:W-:-:S02]  /*24d70*/  IMAD.MOV.U32 R12, RZ, RZ, R2 ;  /* 0x000000ffff0c7224 */ /* 0x000fc400078e0002 */
[----:B------:R-:W-:Y:S02]  /*24d80*/  IMAD.MOV.U32 R13, RZ, RZ, R0 ;  /* 0x000000ffff0d7224 */ /* 0x000fe400078e0000 */
[----:B--2---:R-:W-:Y:S02]  /*24d90*/  IMAD.MOV.U32 R2, RZ, RZ, R8 ;  /* 0x000000ffff027224 */ /* 0x004fe400078e0008 */
[----:B------:R-:W-:Y:S01]  /*24da0*/  IMAD.MOV.U32 R0, RZ, RZ, R9 ;  /* 0x000000ffff007224 */ /* 0x000fe200078e0009 */
[----:B---3--:R-:W-:-:S15]  /*24db0*/  HMMA.16816.F32.BF16 R4, R16, R8, R4 ;  /* 0x000000081004723c */ /* 0x008fde0000041804 */
        /* <DEDUP_REMOVED lines=9> */
[----:B0-----:R-:W3:Y:S04]  /*24e50*/  LDL.LU R8, [R1+0x30] ;  /* 0x0000300001087983 */ /* 0x001ee80000300800 */
[----:B------:R-:W3:Y:S04]  /*24e60*/  LDL.LU R9, [R1+0x34] ;  /* 0x0000340001097983 */ /* 0x000ee80000300800 */
[----:B------:R-:W3:Y:S01]  /*24e70*/  LDL.LU R10, [R1+0x38] ;  /* 0x00003800010a7983 */ /* 0x000ee20000300800 */
[----:B--2---:R-:W-:-:S15]  /*24e80*/  HMMA.16816.F32.BF16 R4, R16, R12, R4 ;  /* 0x0000000c1004723c */ /* 0x004fde0000041804 */
[----:B------:R-:W-:-:S08]  /*24e90*/  NOP ;  /* 0x0000000000007918 */ /* 0x000fd00000000000 */
[----:B------:R0:W-:Y:S01]  /*24ea0*/  STL.64 [R1+0x50], R4 ;  /* 0x0000500401007387 */ /* 0x0001e20000100a00 */
[----:B------:R-:W-:Y:S02]  /*24eb0*/  IMAD.MOV.U32 R28, RZ, RZ, R6 ;  /* 0x000000ffff1c7224 */ /* 0x000fe400078e0006 */
[----:B------:R-:W-:Y:S02]  /*24ec0*/  IMAD.MOV.U32 R29, RZ, RZ, R7 ;  /* 0x000000ffff1d7224 */ /* 0x000fe400078e0007 */
[----:B------:R-:W2:Y:S04]  /*24ed0*/  LDL.LU.64 R6, [R1+0x1450] ;  /* 0x0014500001067983 */ /* 0x000ea80000300a00 */
[----:B0-----:R-:W2:Y:S01]  /*24ee0*/  LDL.LU.64 R4, [R1+0x1448] ;  /* 0x0014480001047983 */ /* 0x001ea20000300a00 */
[----:B------:R-:W-:Y:S01]  /*24ef0*/  IMAD.MOV.U32 R11, RZ, RZ, R3 ;  /* 0x000000ffff0b7224 */ /* 0x000fe200078e0003 */
[----:B--2---:R-:W-:Y:S02]  /*24f00*/  HMMA.16816.F32.BF16 R16, R16, R20, R4 ;  /* 0x000000141010723c */ /* 0x004fe40000041804 */
[----:B------:R-:W3:Y:S04]  /*24f10*/  LDL.LU.64 R6, [R1+0x1440] ;  /* 0x0014400001067983 */ /* 0x000ee80000300a00 */
[----:B------:R-:W3:-:S15]  /*24f20*/  LDL.LU.64 R4, [R1+0x1438] ;  /* 0x0014380001047983 */ /* 0x000ede0000300a00 */
[----:B------:R-:W-:-:S02]  /*24f30*/  NOP ;  /* 0x0000000000007918 */ /* 0x000fc40000000000 */
[----:B------:R0:W-:Y:S04]  /*24f40*/  STL.64 [R1+0x10], R16 ;  /* 0x0000101001007387 */ /* 0x0001e80000100a00 */
[----:B------:R-:W-:Y:S01]  /*24f50*/  STL.64 [R1+0x18], R18 ;  /* 0x0000181201007387 */ /* 0x000fe20000100a00 */
[----:B0-----:R-:W-:Y:S02]  /*24f60*/  IMAD.MOV.U32 R16, RZ, RZ, R2 ;  /* 0x000000ffff107224 */ /* 0x001fe400078e0002 */
[----:B------:R-:W-:Y:S01]  /*24f70*/  IMAD.MOV.U32 R17, RZ, RZ, R0 ;  /* 0x000000ffff117224 */ /* 0x000fe200078e0000 */
[----:B---3--:R-:W-:Y:S01]  /*24f80*/  HMMA.16816.F32.BF16 R24, R4, R24, R8 ;  /* 0x000000180418723c */ /* 0x008fe20000041808 */
[----:B------:R-:W2:Y:S04]  /*24f90*/  LDL.LU.64 R10, [R1+0x1430] ;  /* 0x00143000010a7983 */ /* 0x000ea80000300a00 */
[----:B------:R-:W3:-:S15]  /*24fa0*/  LDL.LU.64 R8, [R1+0x1428] ;  /* 0x0014280001087983 */ /* 0x000ede0000300a00 */
[----:B------:R-:W-:-:S03]  /*24fb0*/  NOP ;  /* 0x0000000000007918 */ /* 0x000fc60000000000 */
[----:B------:R0:W-:Y:S01]  /*24fc0*/  STL.64 [R1+0x20], R24 ;  /* 0x0000201801007387 */ /* 0x0001e20000100a00 */
[----:B------:R-:W-:Y:S02]  /*24fd0*/  IMAD.MOV.U32 R2, RZ, RZ, R26 ;  /* 0x000000ffff027224 */ /* 0x000fe400078e001a */
[----:B------:R-:W-:Y:S02]  /*24fe0*/  IMAD.MOV.U32 R0, RZ, RZ, R27 ;  /* 0x000000ffff007224 */ /* 0x000fe400078e001b */
[----:B------:R-:W4:Y:S04]  /*24ff0*/  LDL.LU.64 R26, [R1+0x1420] ;  /* 0x00142000011a7983 */ /* 0x000f280000300a00 */
[----:B0-----:R-:W4:Y:S02]  /*25000*/  LDL.LU.64 R24, [R1+0x1418] ;  /* 0x0014180001187983 */ /* 0x001f240000300a00 */
[----:B----4-:R-:W-:Y:S02]  /*25010*/  HMMA.16816.F32.BF16 R16, R4, R16, R24 ;  /* 0x000000100410723c */ /* 0x010fe40000041818 */
[----:B------:R-:W4:Y:S04]  /*25020*/  LDL.LU.64 R26, [R1+0x1410] ;  /* 0x00141000011a7983 */ /* 0x000f280000300a00 */
[----:B------:R-:W4:-:S15]  /*25030*/  LDL.LU.64 R24, [R1+0x1408] ;  /* 0x0014080001187983 */ /* 0x000f1e0000300a00 */
[----:B------:R-:W-:-:S02]  /*25040*/  NOP ;  /* 0x0000000000007918 */ /* 0x000fc40000000000 */
[----:B------:R-:W-:Y:S04]  /*25050*/  STL.64 [R1], R16 ;  /* 0x0000001001007387 */ /* 0x000fe80000100a00 */
[----:B------:R-:W-:Y:S01]  /*25060*/  STL [R1+0x8], R18 ;  /* 0x0000081201007387 */ /* 0x000fe20000100800 */
[----:B------:R-:W-:-:S03]  /*25070*/  IMAD.MOV.U32 R3, RZ, RZ, R19 ;  /* 0x000000ffff037224 */ /* 0x000fc600078e0013 */
[----:B------:R-:W2:Y:S04]  /*25080*/  LDL R19, [R1+0x148] ;  /* 0x0001480001137983 */ /* 0x000ea80000100800 */
[----:B------:R-:W3:Y:S01]  /*25090*/  LDL.LU.64 R14, [R1+0x1400] ;  /* 0x00140000010e7983 */ /* 0x000ee20000300a00 */
[----:B----4-:R-:W-:Y:S03]  /*250a0*/  HMMA.16816.F32.BF16 R24, R4, R12, R24 ;  /* 0x0000000c0418723c */ /* 0x010fe60000041818 */
[----:B------:R-:W3:-:S15]  /*250b0*/  LDL.LU.64 R12, [R1+0x13f8] ;  /* 0x0013f800010c7983 */ /* 0x000ede0000300a00 */
[----:B------:R-:W-:-:S05]  /*250c0*/  NOP ;  /* 0x0000000000007918 */ /* 0x000fca0000000000 */
[----:B------:R0:W-:Y:S04]  /*250d0*/  STL.64 [R1+0x1398], R26 ;  /* 0x0013981a01007387 */ /* 0x0001e80000100a00 */
[----:B------:R1:W-:Y:S04]  /*250e0*/  STL.64 [R1+0x1390], R24 ;  /* 0x0013901801007387 */ /* 0x0003e80000100a00 */
[----:B0-----:R-:W4:Y:S04]  /*250f0*/  LDL.LU R26, [R1+0x98] ;  /* 0x00009800011a7983 */ /* 0x001f280000300800 */
[----:B------:R-:W4:Y:S01]  /*25100*/  LDL.LU R27, [R1+0x9c] ;  /* 0x00009c00011b7983 */ /* 0x000f220000300800 */
[----:B---3--:R-:W-:Y:S03]  /*25110*/  HMMA.16816.F32.BF16 R4, R4, R20, R12 ;  /* 0x000000140404723c */ /* 0x008fe6000004180c */
[----:B----4-:R0:W-:Y:S04]  /*25120*/  STL.64 [R1+0x13d8], R26 ;  /* 0x0013d81a01007387 */ /* 0x0101e80000100a00 */
[----:B-1----:R-:W3:Y:S04]  /*25130*/  LDL.LU R24, [R1+0x60] ;  /* 0x0000600001187983 */ /* 0x002ee80000300800 */
[----:B------:R-:W3:Y:S04]  /*25140*/  LDL.LU R25, [R1+0x64] ;  /* 0x0000640001197983 */ /* 0x000ee80000300800 */
[----:B0-----:R-:W3:Y:S04]  /*25150*/  LDL.LU R26, [R1+0x68] ;  /* 0x00006800011a7983 */ /* 0x001ee80000300800 */
[----:B------:R-:W3:Y:S04]  /*25160*/  LDL.LU R27, [R1+0x6c] ;  /* 0x00006c00011b7983 */ /* 0x000ee80000300800 */
[----:B------:R0:W-:Y:S04]  /*25170*/  STL.64 [R1+0x13c0], R22 ;  /* 0x0013c01601007387 */ /* 0x0001e80000100a00 */
[----:B------:R-:W4:Y:S04]  /*25180*/  LDL.LU R20, [R1+0x50] ;  /* 0x0000500001147983 */ /* 0x000f280000300800 */
[----:B------:R-:W4:Y:S01]  /*25190*/  LDL.LU R21, [R1+0x54] ;  /* 0x0000540001157983 */ /* 0x000f220000300800 */
[----:B0-----:R-:W-:-:S02]  /*251a0*/  IMAD.MOV.U32 R22, RZ, RZ, R28 ;  /* 0x000000ffff167224 */ /* 0x001fc400078e001c */
[----:B------:R-:W-:Y:S01]  /*251b0*/  IMAD.MOV.U32 R23, RZ, RZ, R29 ;  /* 0x000000ffff177224 */ /* 0x000fe200078e001d */
[----:B------:R-:W3:Y:S04]  /*251c0*/  LDL.LU R28, [R1+0x13f4] ;  /* 0x0013f400011c7983 */ /* 0x000ee80000300800 */
[----:B------:R-:W2:Y:S04]  /*251d0*/  LDL.LU R29, [R1+0x13f0] ;  /* 0x0013f000011d7983 */ /* 0x000ea80000300800 */
[----:B------:R0:W-:Y:S02]  /*251e0*/  STL.64 [R1+0x13d0], R22 ;  /* 0x0013d01601007387 */ /* 0x0001e40000100a00 */
[----:B0-----:R-:W-:-:S02]  /*251f0*/  IMAD.MOV.U32 R22, RZ, RZ, R9 ;  /* 0x000000ffff167224 */ /* 0x001fc400078e0009 */
[----:B------:R-:W-:Y:S01]  /*25200*/  IMAD.MOV.U32 R23, RZ, RZ, R8 ;  /* 0x000000ffff177224 */ /* 0x000fe200078e0008 */
[----:B----4-:R0:W-:Y:S04]  /*25210*/  STL.64 [R1+0x13c8], R20 ;  /* 0x0013c81401007387 */ /* 0x0101e80000100a00 */
[----:B--2---:R-:W1:Y:S01]  /*25220*/  LDSM.16.MT88.4 R12, [R29+UR4+0x12000] ;  /* 0x012000041d0c783b */ /* 0x004e620008004200 */
[----:B0-----:R-:W-:Y:S02]  /*25230*/  IMAD.MOV.U32 R20, RZ, RZ, R11 ;  /* 0x000000ffff147224 */ /* 0x001fe400078e000b */
[----:B------:R-:W-:Y:S02]  /*25240*/  IMAD.MOV.U32 R21, RZ, RZ, R10 ;  /* 0x000000ffff157224 */ /* 0x000fe400078e000a */
[----:B------:R-:W0:Y:S04]  /*25250*/  LDSM.16.M88.4 R8, [R19+UR4+0x100] ;  /* 0x000100041308783b */ /* 0x000e280008000200 */
[----:B------:R2:W-:Y:S04]  /*25260*/  STL.64 [R1+0x1388], R6 ;  /* 0x0013880601007387 */ /* 0x0005e80000100a00 */
[----:B------:R-:W-:Y:S04]  /*25270*/  STL.64 [R1+0x1380], R4 ;  /* 0x0013800401007387 */ /* 0x000fe80000100a00 */
[----:B--2---:R-:W2:Y:S04]  /*25280*/  LDL.LU R6, [R1+0xa8] ;  /* 0x0000a80001067983 */ /* 0x004ea80000300800 */
[----:B------:R-:W2:Y:S04]  /*25290*/  LDL.LU R7, [R1+0xac] ;  /* 0x0000ac0001077983 */ /* 0x000ea80000300800 */
[----:B-1----:R-:W-:Y:S04]  /*252a0*/  STL [R1+0x1378], R12 ;  /* 0x0013780c01007387 */ /* 0x002fe80000100800 */
[----:B------:R-:W-:Y:S04]  /*252b0*/  STL [R1+0x1374], R13 ;  /* 0x0013740d01007387 */ /* 0x000fe80000100800 */
[----:B------:R-:W-:Y:S04]  /*252c0*/  STL [R1+0x1370], R14 ;  /* 0x0013700e01007387 */ /* 0x000fe80000100800 */
[----:B------:R1:W-:Y:S04]  /*252d0*/  STL [R1+0x136c], R15 ;  /* 0x00136c0f01007387 */ /* 0x0003e80000100800 */
[----:B-1----:R-:W4:Y:S04]  /*252e0*/  LDL.LU.64 R14, [R1+0x78] ;  /* 0x00007800010e7983 */ /* 0x002f280000300a00 */
[----:B------:R-:W-:Y:S04]  /*252f0*/  STL [R1+0x1368], R29 ;  /* 0x0013681d01007387 */ /* 0x000fe80000100800 */
[----:B0-----:R-:W-:Y:S04]  /*25300*/  STL.64 [R1+0xc0], R8 ;  /* 0x0000c00801007387 */ /* 0x001fe80000100a00 */
[----:B------:R-:W-:Y:S04]  /*25310*/  STL.64 [R1+0xc8], R10 ;  /* 0x0000c80a01007387 */ /* 0x000fe80000100a00 */
[----:B------:R-:W0:Y:S04]  /*25320*/  LDSM.16.M88.4 R8, [R19+UR4+0x4100] ;  /* 0x004100041308783b */ /* 0x000e280008000200 */
[----:B0-----:R-:W-:Y:S04]  /*25330*/  STL.64 [R1+0xe0], R8 ;  /* 0x0000e00801007387 */ /* 0x001fe80000100a00 */
[----:B------:R-:W-:Y:S04]  /*25340*/  STL.64 [R1+0xe8], R10 ;  /* 0x0000e80a01007387 */ /* 0x000fe80000100a00 */
[----:B------:R-:W0:Y:S04]  /*25350*/  LDSM.16.M88.4 R8, [R19+UR4+0x8100] ;  /* 0x008100041308783b */ /* 0x000e280008000200 */
[----:B------:R-:W1:Y:S04]  /*25360*/  LDSM.16.M88.4 R16, [R19+UR4+0xc100] ;  /* 0x00c100041310783b */ /* 0x000e680008000200 */
[----:B0-----:R-:W-:Y:S04]  /*25370*/  STL.64 [R1+0xf0], R8 ;  /* 0x0000f00801007387 */ /* 0x001fe80000100a00 */
[----:B------:R0:W-:Y:S04]  /*25380*/  STL.64 [R1+0xf8], R10 ;  /* 0x0000f80a01007387 */ /* 0x0001e80000100a00 */
[----:B0-----:R-:W4:Y:S04]  /*25390*/  LDL.LU.64 R10, [R1+0x13e8] ;  /* 0x0013e800010a7983 */ /* 0x001f280000300a00 */
[----:B------:R-:W4:Y:S04]  /*253a0*/  LDL.LU.64 R8, [R1+0x13e0] ;  /* 0x0013e00001087983 */ /* 0x000f280000300a00 */
[----:B-1----:R-:W-:Y:S04]  /*253b0*/  STL.64 [R1+0x100], R16 ;  /* 0x0001001001007387 */ /* 0x002fe80000100a00 */
[----:B------:R-:W-:Y:S04]  /*253c0*/  STL.64 [R1+0x108], R18 ;  /* 0x0001081201007387 */ /* 0x000fe80000100a00 */
[----:B---3--:R-:W0:Y:S04]  /*253d0*/  LDSM.16.MT88.4 R16, [R28+UR4+0x12000] ;  /* 0x012000041c10783b */ /* 0x008e280008004200 */
[----:B------:R-:W-:Y:S04]  /*253e0*/  STL [R1+0x137c], R28 ;  /* 0x00137c1c01007387 */ /* 0x000fe80000100800 */
[----:B0-----:R-:W-:Y:S04]  /*253f0*/  STL.64 [R1+0x1338], R18 ;  /* 0x0013381201007387 */ /* 0x001fe80000100a00 */
[----:B------:R0:W-:Y:S04]  /*25400*/  STL.64 [R1+0x1330], R16 ;  /* 0x0013301001007387 */ /* 0x0001e80000100a00 */
[----:B0-----:R-:W3:Y:S04]  /*25410*/  LDL.LU R16, [R1+0x10] ;  /* 0x0000100001107983 */ /* 0x001ee80000300800 */
[----:B------:R-:W3:Y:S04]  /*25420*/  LDL.LU R17, [R1+0x14] ;  /* 0x0000140001117983 */ /* 0x000ee80000300800 */
[----:B------:R-:W3:Y:S04]  /*25430*/  LDL.LU R18, [R1+0x18] ;  /* 0x0000180001127983 */ /* 0x000ee80000300800 */
[----:B------:R-:W3:Y:S01]  /*25440*/  LDL.LU R19, [R1+0x1c] ;  /* 0x00001c0001137983 */ /* 0x000ee20000300800 */
[----:B----4-:R-:W-:-:S15]  /*25450*/  HMMA.16816.F32.BF16 R24, R8, R14, R24 ;  /* 0x0000000e0818723c */ /* 0x010fde0000041818 */
[----:B------:R-:W-:-:S08]  /*25460*/  NOP ;  /* 0x0000000000007918 */ /* 0x000fd00000000000 */
[----:B------:R-:W-:Y:S04]  /*25470*/  STL.64 [R1+0x60], R24 ;  /* 0x0000601801007387 */ /* 0x000fe80000100a00 */
[----:B------:R0:W-:Y:S04]  /*25480*/  STL.64 [R1+0x68], R26 ;  /* 0x0000681a01007387 */ /* 0x0001e80000100a00 */
[----:B0-----:R-:W4:Y:S01]  /*25490*/  LDL.LU.64 R26, [R1+0x13d8] ;  /* 0x0013d800011a7983 */ /* 0x001f220000300a00 */
[----:B------:R-:W-:Y:S02]  /*254a0*/  IMAD.MOV.U32 R4, RZ, RZ, R15 ;  /* 0x000000ffff047224 */ /* 0x000fe400078e000f */
[----:B------:R-:W-:Y:S01]  /*254b0*/  IMAD.MOV.U32 R5, RZ, RZ, R14 ;  /* 0x000000ffff057224 */ /* 0x000fe200078e000e */
[----:B----4-:R-:W-:-:S15]  /*254c0*/  HMMA.16816.F32.BF16 R20, R8, R26, R20 ;  /* 0x0000001a0814723c */ /* 0x010fde0000041814 */
[----:B------:R-:W-:-:S09]  /*254d0*/  NOP ;  /* 0x0000000000007918 */ /* 0x000fd20000000000 */
[----:B------:R-:W-:Y:S02]  /*254e0*/  IMAD.MOV.U32 R15, RZ, RZ, R22 ;  /* 0x000000ffff0f7224 */ /* 0x000fe400078e0016 */
[----:B------:R-:W-:Y:S02]  /*254f0*/  IMAD.MOV.U32 R29, RZ, RZ, R23 ;  /* 0x000000ffff1d7224 */ /* 0x000fe400078e0017 */
[----:B------:R-:W-:Y:S02]  /*25500*/  IMAD.MOV.U32 R13, RZ, RZ, R20 ;  /* 0x000000ffff0d7224 */ /* 0x000fe400078e0014 */
[----:B------:R-:W-:Y:S01]  /*25510*/  IMAD.MOV.U32 R14, RZ, RZ, R21 ;  /* 0x000000ffff0e7224 */ /* 0x000fe200078e0015 */
[----:B------:R-:W2:Y:S04]  /*25520*/  LDL.LU.64 R22, [R1+0x13d0] ;  /* 0x0013d00001167983 */ /* 0x000ea80000300a00 */
[----:B------:R-:W2:Y:S04]  /*25530*/  LDL.LU.64 R20, [R1+0x13c8] ;  /* 0x0013c80001147983 */ /* 0x000ea80000300a00 */
[----:B------:R0:W-:Y:S01]  /*25540*/  STL.64 [R1+0x13a0], R26 ;  /* 0x0013a01a01007387 */ /* 0x0001e20000100a00 */
[----:B--2---:R-:W-:-:S15]  /*25550*/  HMMA.16816.F32.BF16 R20, R8, R6, R20 ;  /* 0x000000060814723c */ /* 0x004fde0000041814 */
[----:B------:R-:W-:-:S08]  /*25560*/  NOP ;  /* 0x0000000000007918 */ /* 0x000fd00000000000 */
[----:B------:R-:W-:Y:S01]  /*25570*/  STL.64 [R1+0x40], R20 ;  /* 0x0000401401007387 */ /* 0x000fe20000100a00 */
[----:B------:R-:W-:Y:S02]  /*25580*/  IMAD.MOV.U32 R28, RZ, RZ, R22 ;  /* 0x000000ffff1c7224 */ /* 0x000fe400078e0016 */
[----:B------:R-:W-:Y:S02]  /*25590*/  IMAD.MOV.U32 R12, RZ, RZ, R23 ;  /* 0x000000ffff0c7224 */ /* 0x000fe400078e0017 */
[----:B------:R-:W3:Y:S01]  /*255a0*/  LDL.LU.64 R22, [R1+0x13c0] ;  /* 0x0013c00001167983 */ /* 0x000ee20000300a00 */
[----:B0-----:R-:W-:-:S03]  /*255b0*/  IMAD.MOV.U32 R27, RZ, RZ, R4 ;  /* 0x000000ffff1b7224 */ /* 0x001fc600078e0004 */
[----:B------:R0:W-:Y:S01]  /*255c0*/  STL.64 [R1+0x13a8], R6 ;  /* 0x0013a80601007387 */ /* 0x0001e20000100a00 */
[----:B------:R-:W-:-:S03]  /*255d0*/  IMAD.MOV.U32 R26, RZ, RZ, R5 ;  /* 0x000000ffff1a7224 */ /* 0x000fc600078e0005 */
[----:B------:R-:W2:Y:S04]  /*255e0*/  LDL.LU R4, [R1+0x20] ;  /* 0x0000200001047983 */ /* 0x000ea80000300800 */
[----:B------:R-:W2:Y:S01]  /*255f0*/  LDL.LU R5, [R1+0x24] ;  /* 0x0000240001057983 */ /* 0x000ea20000300800 */
[----:B0-----:R-:W-:Y:S02]  /*25600*/  IMAD.MOV.U32 R6, RZ, RZ, R2 ;  /* 0x000000ffff067224 */ /* 0x001fe400078e0002 */
[----:B------:R-:W-:Y:S01]  /*25610*/  IMAD.MOV.U32 R7, RZ, RZ, R0 ;  /* 0x000000ffff077224 */ /* 0x000fe200078e0000 */
[----:B---3--:R-:W-:Y:S06]  /*25620*/  HMMA.16816.F32.BF16 R16, R8, R22, R16 ;  /* 0x000000160810723c */ /* 0x008fec0000041810 */
[----:B------:R-:W-:-:S02]  /*25630*/  IMAD.MOV.U32 R2, RZ, RZ, R22 ;  /* 0x000000ffff027224 */ /* 0x000fc400078e0016 */
[----:B------:R-:W-:Y:S02]  /*25640*/  IMAD.MOV.U32 R0, RZ, RZ, R23 ;  /* 0x000000ffff007224 */ /* 0x000fe400078e0017 */
[----:B------:R-:W2:Y:S04]  /*25650*/  LDL.LU.64 R22, [R1+0x13b8] ;  /* 0x0013b80001167983 */ /* 0x000ea80000300a00 */
[----:B------:R-:W2:Y:S04]  /*25660*/  LDL.LU.64 R20, [R1+0x13b0] ;  /* 0x0013b00001147983 */ /* 0x000ea80000300a00 */
[----:B------:R-:W3:Y:S04]  /*25670*/  LDL.LU R8, [R1] ;  /* 0x0000000001087983 */ /* 0x000ee80000300800 */
[----:B------:R-:W3:Y:S04]  /*25680*/  LDL.LU R9, [R1+0x4] ;  /* 0x0000040001097983 */ /* 0x000ee80000300800 */
[----:B------:R-:W3:Y:S04]  /*25690*/  LDL.LU R10, [R1+0x8] ;  /* 0x00000800010a7983 */ /* 0x000ee80000300800 */
[----:B------:R0:W-:Y:S04]  /*256a0*/  STL.64 [R1+0x1348], R18 ;  /* 0x0013481201007387 */ /* 0x0001e80000100a00 */
[----:B------:R-:W-:Y:S01]  /*256b0*/  STL.64 [R1+0x1340], R16 ;  /* 0x0013401001007387 */ /* 0x000fe20000100a00 */
[----:B0-----:R-:W-:-:S02]  /*256c0*/  IMAD.MOV.U32 R18, RZ, RZ, R2 ;  /* 0x000000ffff127224 */ /* 0x001fc400078e0002 */
[----:B------:R-:W-:Y:S01]  /*256d0*/  IMAD.MOV.U32 R19, RZ, RZ, R0 ;  /* 0x000000ffff137224 */ /* 0x000fe200078e0000 */
[----:B--2---:R-:W-:Y:S01]  /*256e0*/  HMMA.16816.F32.BF16 R24, R20, R26, R4 ;  /* 0x0000001a1418723c */ /* 0x004fe20000041804 */
[----:B------:R-:W2:-:S15]  /*256f0*/  LDL.LU.64 R6, [R1+0x13a8] ;  /* 0x0013a80001067983 */ /* 0x000e9e0000300a00 */
[----:B------:R-:W-:-:S07]  /*25700*/  NOP ;  /* 0x0000000000007918 */ /* 0x000fce0000000000 */
[----:B------:R3:W-:Y:S01]  /*25710*/  STL [R1+0x20], R24 ;  /* 0x0000201801007387 */ /* 0x0007e20000100800 */
[----:B------:R-:W-:Y:S02]  /*25720*/  IMAD.MOV.U32 R2, RZ, RZ, R26 ;  /* 0x000000ffff027224 */ /* 0x000fe400078e001a */
[----:B------:R-:W-:Y:S02]  /*25730*/  IMAD.MOV.U32 R0, RZ, RZ, R27 ;  /* 0x000000ffff007224 */ /* 0x000fe400078e001b */
[----:B------:R-:W3:Y:S01]  /*25740*/  LDL.LU.64 R26, [R1+0x13a0] ;  /* 0x0013a000011a7983 */ /* 0x000ee20000300a00 */
[----:B------:R-:W-:Y:S02]  /*25750*/  IMAD.MOV.U32 R11, RZ, RZ, R3 ;  /* 0x000000ffff0b7224 */ /* 0x000fe400078e0003 */
[----:B------:R-:W-:-:S05]  /*25760*/  IMAD.MOV.U32 R3, RZ, RZ, R25 ;  /* 0x000000ffff037224 */ /* 0x000fca00078e0019 */
        /* <DEDUP_REMOVED lines=10> */
[----:B------:R-:W2:-:S15]  /*25810*/  LDL.LU.64 R4, [R1+0x1380] ;  /* 0x0013800001047983 */ /* 0x000e9e0000300a00 */
[----:B------:R-:W-:-:S02]  /*25820*/  NOP ;  /* 0x0000000000007918 */ /* 0x000fc40000000000 */
[----:B------:R-:W-:Y:S04]  /*25830*/  STL.64 [R1+0x1300], R26 ;  /* 0x0013001a01007387 */ /* 0x000fe80000100a00 */
[----:B------:R0:W-:Y:S04]  /*25840*/  STL.64 [R1+0x12f8], R24 ;  /* 0x0012f81801007387 */ /* 0x0001e80000100a00 */
[----:B0-----:R-:W3:Y:S04]  /*25850*/  LDL.LU R24, [R1+0xe0] ;  /* 0x0000e00001187983 */ /* 0x001ee80000300800 */
[----:B------:R-:W3:Y:S04]  /*25860*/  LDL.LU R25, [R1+0xe4] ;  /* 0x0000e40001197983 */ /* 0x000ee80000300800 */
[----:B---3--:R0:W-:Y:S04]  /*25870*/  STL.64 [R1+0x1360], R24 ;  /* 0x0013601801007387 */ /* 0x0081e80000100a00 */
[----:B0-----:R-:W3:Y:S04]  /*25880*/  LDL.LU R24, [R1+0x60] ;  /* 0x0000600001187983 */ /* 0x001ee80000300800 */
[----:B------:R-:W3:Y:S04]  /*25890*/  LDL.LU R25, [R1+0x64] ;  /* 0x0000640001197983 */ /* 0x000ee80000300800 */
[----:B------:R-:W3:Y:S04]  /*258a0*/  LDL.LU R26, [R1+0x68] ;  /* 0x00006800011a7983 */ /* 0x000ee80000300800 */
[----:B------:R-:W3:Y:S04]  /*258b0*/  LDL.LU R27, [R1+0x6c] ;  /* 0x00006c00011b7983 */ /* 0x000ee80000300800 */
[----:B------:R-:W4:Y:S04]  /*258c0*/  LDL.LU R16, [R1+0x40] ;  /* 0x0000400001107983 */ /* 0x000f280000300800 */
[----:B------:R-:W4:Y:S01]  /*258d0*/  LDL.LU R17, [R1+0x44] ;  /* 0x0000440001117983 */ /* 0x000f220000300800 */
[----:B--2---:R-:W-:Y:S07]  /*258e0*/  HMMA.16816.F32.BF16 R20, R20, R18, R4 ;  /* 0x000000121414723c */ /* 0x004fee0000041804 */
[----:B------:R-:W-:-:S02]  /*258f0*/  IMAD.MOV.U32 R18, RZ, RZ, R28 ;  /* 0x000000ffff127224 */ /* 0x000fc400078e001c */
[----:B------:R-:W-:Y:S01]  /*25900*/  IMAD.MOV.U32 R19, RZ, RZ, R12 ;  /* 0x000000ffff137224 */ /* 0x000fe200078e000c */
[----:B------:R-:W2:Y:S04]  /*25910*/  LDL.LU R28, [R1+0x137c] ;  /* 0x00137c00011c7983 */ /* 0x000ea80000300800 */
[----:B------:R-:W3:Y:S04]  /*25920*/  LDL.LU R12, [R1+0x1378] ;  /* 0x00137800010c7983 */ /* 0x000ee80000300800 */
[----:B------:R0:W-:Y:S02]  /*25930*/  STL.64 [R1+0x1358], R18 ;  /* 0x0013581201007387 */ /* 0x0001e40000100a00 */
[----:B0-----:R-:W-:-:S02]  /*25940*/  IMAD.MOV.U32 R18, RZ, RZ, R15 ;  /* 0x000000ffff127224 */ /* 0x001fc400078e000f */
[----:B------:R-:W-:Y:S01]  /*25950*/  IMAD.MOV.U32 R19, RZ, RZ, R29 ;  /* 0x000000ffff137224 */ /* 0x000fe200078e001d */
[----:B----4-:R0:W-:Y:S02]  /*25960*/  STL.64 [R1+0x1350], R16 ;  /* 0x0013501001007387 */ /* 0x0101e40000100a00 */
[----:B0-----:R-:W-:Y:S02]  /*25970*/  IMAD.MOV.U32 R16, RZ, RZ, R13 ;  /* 0x000000ffff107224 */ /* 0x001fe400078e000d */
[----:B------:R-:W-:Y:S01]  /*25980*/  IMAD.MOV.U32 R17, RZ, RZ, R14 ;  /* 0x000000ffff117224 */ /* 0x000fe200078e000e */
[----:B------:R-:W3:Y:S04]  /*25990*/  LDL.LU R13, [R1+0x1374] ;  /* 0x00137400010d7983 */ /* 0x000ee80000300800 */
[----:B------:R-:W3:Y:S04]  /*259a0*/  LDL.LU R14, [R1+0x1370] ;  /* 0x00137000010e7983 */ /* 0x000ee80000300800 */
[----:B------:R-:W3:Y:S04]  /*259b0*/  LDL.LU R15, [R1+0x136c] ;  /* 0x00136c00010f7983 */ /* 0x000ee80000300800 */
[----:B------:R-:W4:Y:S04]  /*259c0*/  LDL.LU R29, [R1+0x1368] ;  /* 0x00136800011d7983 */ /* 0x000f280000300800 */
[----:B------:R0:W-:Y:S04]  /*259d0*/  STL.64 [R1+0x1310], R22 ;  /* 0x0013101601007387 */ /* 0x0001e80000100a00 */
[----:B------:R1:W-:Y:S01]  /*259e0*/  STL.64 [R1+0x1308], R20 ;  /* 0x0013081401007387 */ /* 0x0003e20000100a00 */
[----:B0-----:R-:W-:-:S02]  /*259f0*/  IMAD.MOV.U32 R22, RZ, RZ, R9 ;  /* 0x000000ffff167224 */ /* 0x001fc400078e0009 */
[----:B-1----:R-:W-:Y:S02]  /*25a00*/  IMAD.MOV.U32 R20, RZ, RZ, R11 ;  /* 0x000000ffff147224 */ /* 0x002fe400078e000b */
[----:B------:R-:W-:Y:S02]  /*25a10*/  IMAD.MOV.U32 R21, RZ, RZ, R10 ;  /* 0x000000ffff157224 */ /* 0x000fe400078e000a */
[----:B------:R-:W-:Y:S02]  /*25a20*/  IMAD.MOV.U32 R23, RZ, RZ, R8 ;  /* 0x000000ffff177224 */ /* 0x000fe400078e0008 */
[----:B--2---:R-:W-:Y:S04]  /*25a30*/  LDSM.16.MT88.4 R8, [R28+UR4+0x12400] ;  /* 0x012400041c08783b */ /* 0x004fe80008004200 */
[----:B------:R-:W-:Y:S04]  /*25a40*/  STL.64 [R1+0x1320], R22 ;  /* 0x0013201601007387 */ /* 0x000fe80000100a00 */
[----:B------:R0:W-:Y:S04]  /*25a50*/  STL.64 [R1+0x1318], R20 ;  /* 0x0013181401007387 */ /* 0x0001e80000100a00 */
[----:B0-----:R-:W3:Y:S04]  /*25a60*/  LDL.LU R20, [R1+0xc0] ;  /* 0x0000c00001147983 */ /* 0x001ee80000300800 */
[----:B------:R-:W3:Y:S04]  /*25a70*/  LDL.LU R21, [R1+0xc4] ;  /* 0x0000c40001157983 */ /* 0x000ee80000300800 */
[----:B----4-:R-:W0:Y:S04]  /*25a80*/  LDSM.16.MT88.4 R4, [R29+UR4+0x12400] ;  /* 0x012400041d04783b */ /* 0x010e280008004200 */
[----:B0-----:R-:W-:Y:S04]  /*25a90*/  STL [R1+0x12f4], R4 ;  /* 0x0012f40401007387 */ /* 0x001fe80000100800 */
[----:B------:R0:W-:Y:S04]  /*25aa0*/  STL [R1+0x12f0], R5 ;  /* 0x0012f00501007387 */ /* 0x0001e80000100800 */
[----:B------:R-:W-:Y:S04]  /*25ab0*/  STL [R1+0x12ec], R6 ;  /* 0x0012ec0601007387 */ /* 0x000fe80000100800 */
[----:B------:R-:W-:Y:S04]  /*25ac0*/  STL [R1+0x12e8], R7 ;  /* 0x0012e80701007387 */ /* 0x000fe80000100800 */
[----:B0-----:R-:W2:Y:S04]  /*25ad0*/  LDL.LU.64 R4, [R1+0xf0] ;  /* 0x0000f00001047983 */ /* 0x001ea80000300a00 */
[----:B------:R-:W-:Y:S04]  /*25ae0*/  STL.64 [R1+0x12c0], R10 ;  /* 0x0012c00a01007387 */ /* 0x000fe80000100a00 */
[----:B------:R0:W-:Y:S04]  /*25af0*/  STL.64 [R1+0x12b8], R8 ;  /* 0x0012b80801007387 */ /* 0x0001e80000100a00 */
[----:B0-----:R-:W4:Y:S04]  /*25b00*/  LDL.LU.64 R8, [R1+0x100] ;  /* 0x0001000001087983 */ /* 0x001f280000300a00 */
[----:B------:R-:W2:Y:S01]  /*25b10*/  LDL.LU.64 R10, [R1+0x108] ;  /* 0x00010800010a7983 */ /* 0x000ea20000300a00 */
[----:B---3--:R-:W-:Y:S03]  /*25b20*/  HMMA.16816.F32.BF16 R24, R12, R20, R24 ;  /* 0x000000140c18723c */ /* 0x008fe60000041818 */
[----:B--2---:R-:W-:Y:S04]  /*25b30*/  STL [R1+0x12d4], R10 ;  /* 0x0012d40a01007387 */ /* 0x004fe80000100800 */
[----:B------:R-:W-:-:S15]  /*25b40*/  STL [R1+0x12d0], R11 ;  /* 0x0012d00b01007387 */ /* 0x000fde0000100800 */
[----:B------:R-:W-:-:S01]  /*25b50*/  NOP ;  /* 0x0000000000007918 */ /* 0x000fc20000000000 */
[----:B------:R0:W-:Y:S04]  /*25b60*/  STL.64 [R1+0x50], R24 ;  /* 0x0000501801007387 */ /* 0x0001e80000100a00 */
[----:B------:R-:W-:Y:S04]  /*25b70*/  STL.64 [R1+0x58], R26 ;  /* 0x0000581a01007387 */ /* 0x000fe80000100a00 */
[----:B0-----:R-:W2:Y:S02]  /*25b80*/  LDL.LU.64 R24, [R1+0x1360] ;  /* 0x0013600001187983 */ /* 0x001ea40000300a00 */
[----:B--2---:R-:W-:-:S15]  /*25b90*/  HMMA.16816.F32.BF16 R16, R12, R24, R16 ;  /* 0x000000180c10723c */ /* 0x004fde0000041810 */
[----:B------:R-:W-:-:S08]  /*25ba0*/  NOP ;  /* 0x0000000000007918 */ /* 0x000fd00000000000 */
[----:B------:R-:W-:Y:S04]  /*25bb0*/  STL.64 [R1+0x30], R16 ;  /* 0x0000301001007387 */ /* 0x000fe80000100a00 */
[----:B------:R0:W-:Y:S04]  /*25bc0*/  STL.64 [R1+0x38], R18 ;  /* 0x0000381201007387 */ /* 0x0001e80000100a00 */
[----:B0-----:R-:W2:Y:S04]  /*25bd0*/  LDL.LU.64 R18, [R1+0x1358] ;  /* 0x0013580001127983 */ /* 0x001ea80000300a00 */
[----:B------:R-:W2:Y:S04]  /*25be0*/  LDL.LU.64 R16, [R1+0x1350] ;  /* 0x0013500001107983 */ /* 0x000ea80000300a00 */
[----:B------:R0:W-:Y:S01]  /*25bf0*/  STL.64 [R1+0x1328], R24 ;  /* 0x0013281801007387 */ /* 0x0001e20000100a00 */
[----:B------:R-:W-:-:S02]  /*25c00*/  IMAD.MOV.U32 R26, RZ, RZ, R2 ;  /* 0x000000ffff1a7224 */ /* 0x000fc400078e0002 */
[----:B------:R-:W-:Y:S02]  /*25c10*/  IMAD.MOV.U32 R27, RZ, RZ, R0 ;  /* 0x000000ffff1b7224 */ /* 0x000fe400078e0000 */
[----:B------:R-:W-:Y:S02]  /*25c20*/  IMAD.MOV.U32 R2, RZ, RZ, R4 ;  /* 0x000000ffff027224 */ /* 0x000fe400078e0004 */
[----:B------:R-:W-:Y:S01]  /*25c30*/  IMAD.MOV.U32 R0, RZ, RZ, R5 ;  /* 0x000000ffff007224 */ /* 0x000fe200078e0005 */
[----:B0-----:R-:W3:Y:S01]  /*25c40*/  LDL.LU R24, [R1+0x20] ;  /* 0x0000200001187983 */ /* 0x001ee20000300800 */
[----:B--2---:R-:W-:-:S15]  /*25c50*/  HMMA.16816.F32.BF16 R16, R12, R4, R16 ;  /* 0x000000040c10723c */ /* 0x004fde0000041810 */
[----:B------:R-:W-:-:S09]  /*25c60*/  NOP ;  /* 0x0000000000007918 */ /* 0x000fd20000000000 */
[----:B------:R-:W-:Y:S02]  /*25c70*/  IMAD.MOV.U32 R6, RZ, RZ, R18 ;  /* 0x000000ffff067224 */ /* 0x000fe400078e0012 */
[----:B------:R-:W-:Y:S02]  /*25c80*/  IMAD.MOV.U32 R7, RZ, RZ, R19 ;  /* 0x000000ffff077224 */ /* 0x000fe400078e0013 */
[----:B------:R-:W-:Y:S02]  /*25c90*/  IMAD.MOV.U32 R4, RZ, RZ, R16 ;  /* 0x000000ffff047224 */ /* 0x000fe400078e0010 */
[----:B------:R-:W-:Y:S01]  /*25ca0*/  IMAD.MOV.U32 R5, RZ, RZ, R17 ;  /* 0x000000ffff057224 */ /* 0x000fe200078e0011 */
[----:B------:R-:W4:Y:S04]  /*25cb0*/  LDL.LU.64 R18, [R1+0x1348] ;  /* 0x0013480001127983 */ /* 0x000f280000300a00 */
[----:B------:R-:W4:Y:S01]  /*25cc0*/  LDL.LU.64 R16, [R1+0x1340] ;  /* 0x0013400001107983 */ /* 0x000f220000300a00 */
[----:B------:R-:W-:Y:S01]  /*25cd0*/  IMAD.MOV.U32 R25, RZ, RZ, R3 ;  /* 0x000000ffff197224 */ /* 0x000fe200078e0003 */
[----:B----4-:R-:W-:Y:S02]  /*25ce0*/  HMMA.16816.F32.BF16 R12, R12, R8, R16 ;  /* 0x000000080c0c723c */ /* 0x010fe40000041810 */
[----:B------:R-:W3:Y:S04]  /*25cf0*/  LDL.LU.64 R18, [R1+0x1338] ;  /* 0x0013380001127983 */ /* 0x000ee80000300a00 */
[----:B------:R-:W3:-:S15]  /*25d00*/  LDL.LU.64 R16, [R1+0x1330] ;  /* 0x0013300001107983 */ /* 0x000ede0000300a00 */
[----:B------:R-:W-:-:S02]  /*25d10*/  NOP ;  /* 0x0000000000007918 */ /* 0x000fc40000000000 */
[----:B------:R-:W-:Y:S04]  /*25d20*/  STL.64 [R1+0x10], R12 ;  /* 0x0000100c01007387 */ /* 0x000fe80000100a00 */
[----:B------:R-:W-:Y:S01]  /*25d30*/  STL.64 [R1+0x18], R14 ;  /* 0x0000180e01007387 */ /* 0x000fe20000100a00 */
[----:B---3--:R-:W-:Y:S03]  /*25d40*/  HMMA.16816.F32.BF16 R20, R16, R20, R24 ;  /* 0x000000141014723c */ /* 0x008fe60000041818 */
[----:B------:R-:W2:-:S15]  /*25d50*/  LDL.LU.64 R24, [R1+0x1328] ;  /* 0x0013280001187983 */ /* 0x000e9e0000300a00 */
[----:B------:R-:W-:-:S05]  /*25d60*/  NOP ;  /* 0x0000000000007918 */ /* 0x000fca0000000000 */
[----:B------:R0:W-:Y:S01]  /*25d70*/  STL.64 [R1+0x28], R22 ;  /* 0x0000281601007387 */ /* 0x0001e20000100a00 */
[----:B------:R-:W-:Y:S02]  /*25d80*/  IMAD.MOV.U32 R10, RZ, RZ, R20 ;  /* 0x000000ffff0a7224 */ /* 0x000fe400078e0014 */
[----:B------:R-:W-:Y:S01]  /*25d90*/  IMAD.MOV.U32 R11, RZ, RZ, R21 ;  /* 0x000000ffff0b7224 */ /* 0x000fe200078e0015 */
[----:B0-----:R-:W2:Y:S04]  /*25da0*/  LDL.LU.64 R22, [R1+0x1320] ;  /* 0x0013200001167983 */ /* 0x001ea80000300a00 */
[----:B------:R-:W2:Y:S01]  /*25db0*/  LDL.LU.64 R20, [R1+0x1318] ;  /* 0x0013180001147983 */ /* 0x000ea20000300a00 */
[----:B------:R-:W-:Y:S02]  /*25dc0*/  IMAD.MOV.U32 R12, RZ, RZ, R2 ;  /* 0x000000ffff0c7224 */ /* 0x000fe400078e0002 */
[----:B------:R-:W-:Y:S01]  /*25dd0*/  IMAD.MOV.U32 R13, RZ, RZ, R0 ;  /* 0x000000ffff0d7224 */ /* 0x000fe200078e0000 */
[----:B--2---:R-:W-:Y:S01]  /*25de0*/  HMMA.16816.F32.BF16 R24, R16, R24, R20 ;  /* 0x000000181018723c */ /* 0x004fe20000041814 */
[----:B------:R-:W2:Y:S04]  /*25df0*/  LDL.LU.64 R22, [R1+0x1310] ;  /* 0x0013100001167983 */ /* 0x000ea80000300a00 */
[----:B------:R-:W2:-:S15]  /*25e00*/  LDL.LU.64 R20, [R1+0x1308] ;  /* 0x0013080001147983 */ /* 0x000e9e0000300a00 */
[----:B------:R-:W-:-:S03]  /*25e10*/  NOP ;  /* 0x0000000000007918 */ /* 0x000fc60000000000 */
[----:B------:R0:W-:Y:S01]  /*25e20*/  STL [R1], R24 ;  /* 0x0000001801007387 */ /* 0x0001e20000100800 */
[----:B------:R-:W-:Y:S02]  /*25e30*/  IMAD.MOV.U32 R2, RZ, RZ, R26 ;  /* 0x000000ffff027224 */ /* 0x000fe400078e001a */
[----:B------:R-:W-:Y:S02]  /*25e40*/  IMAD.MOV.U32 R0, RZ, RZ, R27 ;  /* 0x000000ffff007224 */ /* 0x000fe400078e001b */
[----:B------:R-:W-:Y:S01]  /*25e50*/  IMAD.MOV.U32 R3, RZ, RZ, R25 ;  /* 0x000000ffff037224 */ /* 0x000fe200078e0019 */
[----:B------:R-:W3:Y:S04]  /*25e60*/  LDL.LU.64 R26, [R1+0x1300] ;  /* 0x00130000011a7983 */ /* 0x000ee80000300a00 */
[----:B0-----:R-:W3:Y:S02]  /*25e70*/  LDL.LU.64 R24, [R1+0x12f8] ;  /* 0x0012f80001187983 */ /* 0x001ee40000300a00 */
[C---:B---3--:R-:W-:Y:S06]  /*25e80*/  HMMA.16816.F32.BF16 R12, R16.reuse, R12, R24 ;  /* 0x0000000c100c723c */ /* 0x048fec0000041818 */
[----:B--2---:R-:W-:Y:S01]  /*25e90*/  HMMA.16816.F32.BF16 R16, R16, R8, R20 ;  /* 0x000000081010723c */ /* 0x004fe20000041814 */
[----:B------:R-:W0:-:S15]  /*25ea0*/  LDSM.16.MT88.4 R24, [R29+UR4+0x12800] ;  /* 0x012800041d18783b */ /* 0x000e1e0008004200 */
[----:B------:R-:W-:-:S01]  /*25eb0*/  NOP ;  /* 0x0000000000007918 */ /* 0x000fc20000000000 */
[----:B------:R-:W-:Y:S04]  /*25ec0*/  STL.64 [R1+0x1290], R14 ;  /* 0x0012900e01007387 */ /* 0x000fe80000100a00 */
[----:B------:R1:W-:Y:S04]  /*25ed0*/  STL.64 [R1+0x1288], R12 ;  /* 0x0012880c01007387 */ /* 0x0003e80000100a00 */
[----:B-1----:R-:W2:Y:S04]  /*25ee0*/  LDL R13, [R1+0xdb8] ;  /* 0x000db800010d7983 */ /* 0x002ea80000100800 */
[----:B------:R-:W3:Y:S04]  /*25ef0*/  LDL.LU R14, [R1+0xe8] ;  /* 0x0000e800010e7983 */ /* 0x000ee80000300800 */
[----:B------:R-:W3:Y:S04]  /*25f00*/  LDL.LU R15, [R1+0xec] ;  /* 0x0000ec00010f7983 */ /* 0x000ee80000300800 */
[----:B------:R-:W-:Y:S04]  /*25f10*/  STL.64 [R1+0x12d8], R10 ;  /* 0x0012d80a01007387 */ /* 0x000fe80000100a00 */
[----:B------:R1:W-:Y:S04]  /*25f20*/  STL.64 [R1+0x1280], R18 ;  /* 0x0012801201007387 */ /* 0x0003e80000100a00 */
[----:B------:R4:W-:Y:S04]  /*25f30*/  STL.64 [R1+0x1278], R16 ;  /* 0x0012781001007387 */ /* 0x0009e80000100a00 */
[----:B-1----:R-:W4:Y:S04]  /*25f40*/  LDL.LU R18, [R1+0xf8] ;  /* 0x0000f80001127983 */ /* 0x002f280000300800 */
[----:B------:R-:W4:Y:S01]  /*25f50*/  LDL.LU R19, [R1+0xfc] ;  /* 0x0000fc0001137983 */ /* 0x000f220000300800 */
[----:B------:R-:W-:-:S02]  /*25f60*/  IMAD.MOV.U32 R8, RZ, RZ, R4 ;  /* 0x000000ffff087224 */ /* 0x000fc400078e0004 */
[----:B------:R-:W-:Y:S02]  /*25f70*/  IMAD.MOV.U32 R9, RZ, RZ, R5 ;  /* 0x000000ffff097224 */ /* 0x000fe400078e0005 */
[----:B------:R-:W-:Y:S02]  /*25f80*/  IMAD.MOV.U32 R10, RZ, RZ, R6 ;  /* 0x000000ffff0a7224 */ /* 0x000fe400078e0006 */
[----:B------:R-:W-:Y:S01]  /*25f90*/  IMAD.MOV.U32 R11, RZ, RZ, R7 ;  /* 0x000000ffff0b7224 */ /* 0x000fe200078e0007 */
[----:B--2---:R-:W-:Y:S04]  /*25fa0*/  LDSM.16.M88.4 R20, [R13+UR4+0x4100] ;  /* 0x004100040d14783b */ /* 0x004fe80008000200 */
[----:B----4-:R1:W-:Y:S04]  /*25fb0*/  STL.64 [R1+0x12e0], R18 ;  /* 0x0012e01201007387 */ /* 0x0103e80000100a00 */
[----:B------:R-:W2:Y:S04]  /*25fc0*/  LDL.LU R16, [R1+0x50] ;  /* 0x0000500001107983 */ /* 0x000ea80000300800 */
[----:B------:R-:W2:Y:S04]  /*25fd0*/  LDL.LU R17, [R1+0x54] ;  /* 0x0000540001117983 */ /* 0x000ea80000300800 */
[----:B-1----:R-:W2:Y:S04]  /*25fe0*/  LDL.LU R18, [R1+0x58] ;  /* 0x0000580001127983 */ /* 0x002ea80000300800 */
[----:B------:R-:W2:Y:S04]  /*25ff0*/  LDL.LU R19, [R1+0x5c] ;  /* 0x00005c0001137983 */ /* 0x000ea80000300800 */
[----:B------:R-:W2:Y:S04]  /*26000*/  LDL.LU R4, [R1+0x12f4] ;  /* 0x0012f40001047983 */ /* 0x000ea80000300800 */
[----:B------:R-:W2:Y:S04]  /*26010*/  LDL.LU R5, [R1+0x12f0] ;  /* 0x0012f00001057983 */ /* 0x000ea80000300800 */
[----:B------:R-:W2:Y:S04]  /*26020*/  LDL.LU R6, [R1+0x12ec] ;  /* 0x0012ec0001067983 */ /* 0x000ea80000300800 */
[----:B------:R-:W2:Y:S04]  /*26030*/  LDL.LU R7, [R1+0x12e8] ;  /* 0x0012e80001077983 */ /* 0x000ea80000300800 */
[----:B------:R-:W-:Y:S04]  /*26040*/  STL [R1+0x1264], R29 ;  /* 0x0012641d01007387 */ /* 0x000fe80000100800 */
[----:B0-----:R-:W-:Y:S04]  /*26050*/  STL [R1+0x125c], R24 ;  /* 0x00125c1801007387 */ /* 0x001fe80000100800 */
[----:B------:R-:W-:Y:S04]  /*26060*/  STL [R1+0x1258], R25 ;  /* 0x0012581901007387 */ /* 0x000fe80000100800 */
[----:B------:R-:W-:Y:S04]  /*26070*/  STL [R1+0x1254], R26 ;  /* 0x0012541a01007387 */ /* 0x000fe80000100800 */
[----:B------:R-:W-:Y:S04]  /*26080*/  STL [R1+0x1250], R27 ;  /* 0x0012501b01007387 */ /* 0x000fe80000100800 */
[----:B------:R-:W0:Y:S04]  /*26090*/  LDSM.16.M88.4 R24, [R13+UR4+0x100] ;  /* 0x000100040d18783b */ /* 0x000e280008000200 */
[----:B0-----:R0:W-:Y:S04]  /*260a0*/  STL.64 [R1+0x80], R24 ;  /* 0x0000801801007387 */ /* 0x0011e80000100a00 */
[----:B------:R1:W-:Y:S04]  /*260b0*/  STL.64 [R1+0x88], R26 ;  /* 0x0000881a01007387 */ /* 0x0003e80000100a00 */
[----:B------:R-:W-:Y:S01]  /*260c0*/  STL.64 [R1+0x98], R22 ;  /* 0x0000981601007387 */ /* 0x000fe20000100a00 */
[----:B0-----:R-:W-:-:S02]  /*260d0*/  IMAD.MOV.U32 R24, RZ, RZ, R20 ;  /* 0x000000ffff187224 */ /* 0x001fc400078e0014 */
[----:B------:R-:W-:Y:S02]  /*260e0*/  IMAD.MOV.U32 R25, RZ, RZ, R21 ;  /* 0x000000ffff197224 */ /* 0x000fe400078e0015 */
[----:B------:R-:W0:Y:S04]  /*260f0*/  LDSM.16.M88.4 R20, [R13+UR4+0x8100] ;  /* 0x008100040d14783b */ /* 0x000e280008000200 */
[----:B------:R-:W-:Y:S04]  /*26100*/  STL [R1+0x126c], R24 ;  /* 0x00126c1801007387 */ /* 0x000fe80000100800 */
[----:B------:R-:W-:Y:S04]  /*26110*/  STL [R1+0x1268], R25 ;  /* 0x0012681901007387 */ /* 0x000fe80000100800 */
[----:B-1----:R-:W2:Y:S04]  /*26120*/  LDL.LU.64 R26, [R1+0xc8] ;  /* 0x0000c800011a7983 */ /* 0x002ea80000300a00 */
[----:B0-----:R-:W-:Y:S04]  /*26130*/  STL.64 [R1+0xa0], R20 ;  /* 0x0000a01401007387 */ /* 0x001fe80000100a00 */
[----:B------:R-:W-:Y:S04]  /*26140*/  STL.64 [R1+0xa8], R22 ;  /* 0x0000a81601007387 */ /* 0x000fe80000100a00 */
[----:B------:R-:W0:Y:S04]  /*26150*/  LDSM.16.M88.4 R20, [R13+UR4+0xc100] ;  /* 0x00c100040d14783b */ /* 0x000e280008000200 */
[----:B0-----:R-:W-:Y:S04]  /*26160*/  STL.64 [R1+0xb0], R20 ;  /* 0x0000b01401007387 */ /* 0x001fe80000100a00 */
[----:B------:R-:W-:Y:S04]  /*26170*/  STL.64 [R1+0xb8], R22 ;  /* 0x0000b81601007387 */ /* 0x000fe80000100a00 */
[----:B------:R-:W0:Y:S04]  /*26180*/  LDSM.16.MT88.4 R20, [R28+UR4+0x12800] ;  /* 0x012800041c14783b */ /* 0x000e280008004200 */
[----:B------:R-:W-:Y:S04]  /*26190*/  STL [R1+0x1260], R28 ;  /* 0x0012601c01007387 */ /* 0x000fe80000100800 */
[----:B0-----:R-:W-:Y:S04]  /*261a0*/  STL.64 [R1+0x1228], R22 ;  /* 0x0012281601007387 */ /* 0x001fe80000100a00 */
[----:B------:R0:W-:Y:S04]  /*261b0*/  STL.64 [R1+0x1220], R20 ;  /* 0x0012201401007387 */ /* 0x0001e80000100a00 */
[----:B0-----:R-:W3:Y:S04]  /*261c0*/  LDL.LU R20, [R1+0x30] ;  /* 0x0000300001147983 */ /* 0x001ee80000300800 */
[----:B------:R-:W3:Y:S04]  /*261d0*/  LDL.LU R21, [R1+0x34] ;  /* 0x0000340001157983 */ /* 0x000ee80000300800 */
[----:B------:R-:W3:Y:S04]  /*261e0*/  LDL.LU R22, [R1+0x38] ;  /* 0x0000380001167983 */ /* 0x000ee80000300800 */
[----:B------:R-:W3:Y:S01]  /*261f0*/  LDL.LU R23, [R1+0x3c] ;  /* 0x00003c0001177983 */ /* 0x000ee20000300800 */
[----:B--2---:R-:W-:-:S15]  /*26200*/  HMMA.16816.F32.BF16 R16, R4, R26, R16 ;  /* 0x0000001a0410723c */ /* 0x004fde0000041810 */
[----:B------:R-:W-:-:S08]  /*26210*/  NOP ;  /* 0x0000000000007918 */ /* 0x000fd00000000000 */
[----:B------:R0:W-:Y:S04]  /*26220*/  STL.64 [R1+0x68], R18 ;  /* 0x0000681201007387 */ /* 0x0001e80000100a00 */
[----:B0-----:R-:W2:Y:S01]  /*26230*/  LDL.LU.64 R18, [R1+0x12e0] ;  /* 0x0012e00001127983 */ /* 0x001ea20000300a00 */
[----:B------:R-:W-:Y:S02]  /*26240*/  IMAD.MOV.U32 R13, RZ, RZ, R26 ;  /* 0x000000ffff0d7224 */ /* 0x000fe400078e001a */
[----:B------:R-:W-:Y:S02]  /*26250*/  IMAD.MOV.U32 R26, RZ, RZ, R16 ;  /* 0x000000ffff1a7224 */ /* 0x000fe400078e0010 */
[----:B------:R-:W-:-:S03]  /*26260*/  IMAD.MOV.U32 R12, RZ, RZ, R27 ;  /* 0x000000ffff0c7224 */ /* 0x000fc600078e001b */
[----:B------:R-:W-:Y:S01]  /*26270*/  STL [R1+0x1270], R26 ;  /* 0x0012701a01007387 */ /* 0x000fe20000100800 */
[----:B---3--:R-:W-:-:S15]  /*26280*/  HMMA.16816.F32.BF16 R20, R4, R14, R20 ;  /* 0x0000000e0414723c */ /* 0x008fde0000041814 */
[----:B------:R-:W-:-:S08]  /*26290*/  NOP ;  /* 0x0000000000007918 */ /* 0x000fd00000000000 */
[----:B------:R-:W-:Y:S04]  /*262a0*/  STL [R1+0x38], R22 ;  /* 0x0000381601007387 */ /* 0x000fe80000100800 */
[----:B------:R0:W-:Y:S01]  /*262b0*/  STL.64 [R1+0x12a0], R14 ;  /* 0x0012a00e01007387 */ /* 0x0001e20000100a00 */
[----:B------:R-:W-:Y:S02]  /*262c0*/  IMAD.MOV.U32 R28, RZ, RZ, R23 ;  /* 0x000000ffff1c7224 */ /* 0x000fe400078e0017 */
[----:B0-----:R-:W-:Y:S02]  /*262d0*/  IMAD.MOV.U32 R14, RZ, RZ, R13 ;  /* 0x000000ffff0e7224 */ /* 0x001fe400078e000d */
[----:B------:R-:W-:-:S05]  /*262e0*/  IMAD.MOV.U32 R15, RZ, RZ, R12 ;  /* 0x000000ffff0f7224 */ /* 0x000fca00078e000c */
[----:B------:R0:W-:Y:S04]  /*262f0*/  STL.64 [R1+0x12c8], R14 ;  /* 0x0012c80e01007387 */ /* 0x0001e80000100a00 */
[----:B------:R-:W3:Y:S04]  /*26300*/  LDL.LU R12, [R1+0x10] ;  /* 0x00001000010c7983 */ /* 0x000ee80000300800 */
[----:B------:R-:W3:Y:S04]  /*26310*/  LDL.LU R13, [R1+0x14] ;  /* 0x00001400010d7983 */ /* 0x000ee80000300800 */
[----:B0-----:R-:W3:Y:S04]  /*26320*/  LDL.LU R14, [R1+0x18] ;  /* 0x00001800010e7983 */ /* 0x001ee80000300800 */
        /* <DEDUP_REMOVED lines=10> */
[----:B------:R-:W-:Y:S04]  /*263d0*/  STL.64 [R1+0x12b0], R26 ;  /* 0x0012b01a01007387 */ /* 0x000fe80000100a00 */
[----:B------:R2:W-:Y:S02]  /*263e0*/  STL.64 [R1+0x12a8], R24 ;  /* 0x0012a81801007387 */ /* 0x0005e40000100a00 */
[----:B--2---:R-:W-:-:S02]  /*263f0*/  IMAD.MOV.U32 R24, RZ, RZ, R10 ;  /* 0x000000ffff187224 */ /* 0x004fc400078e000a */
[----:B------:R-:W-:Y:S01]  /*26400*/  IMAD.MOV.U32 R25, RZ, RZ, R11 ;  /* 0x000000ffff197224 */ /* 0x000fe200078e000b */
[----:B------:R-:W3:Y:S04]  /*26410*/  LDL.LU R10, [R1+0x12d4] ;  /* 0x0012d400010a7983 */ /* 0x000ee80000300800 */
[----:B------:R-:W3:Y:S04]  /*26420*/  LDL.LU R11, [R1+0x12d0] ;  /* 0x0012d000010b7983 */ /* 0x000ee80000300800 */
[----:B------:R-:W2:Y:S04]  /*26430*/  LDL.LU R26, [R1+0x28] ;  /* 0x00002800011a7983 */ /* 0x000ea80000300800 */
[----:B------:R-:W2:Y:S04]  /*26440*/  LDL.LU R27, [R1+0x2c] ;  /* 0x00002c00011b7983 */ /* 0x000ea80000300800 */
[----:B------:R0:W-:Y:S04]  /*26450*/  STL.64 [R1+0x1298], R18 ;  /* 0x0012981201007387 */ /* 0x0001e80000100a00 */
[----:B------:R-:W4:Y:S01]  /*26460*/  LDL.LU R16, [R1] ;  /* 0x0000000001107983 */ /* 0x000f220000300800 */
[----:B0-----:R-:W-:-:S02]  /*26470*/  IMAD.MOV.U32 R18, RZ, RZ, R2 ;  /* 0x000000ffff127224 */ /* 0x001fc400078e0002 */
[----:B------:R-:W-:Y:S01]  /*26480*/  IMAD.MOV.U32 R19, RZ, RZ, R0 ;  /* 0x000000ffff137224 */ /* 0x000fe200078e0000 */
[----:B---3--:R-:W-:Y:S01]  /*26490*/  HMMA.16816.F32.BF16 R4, R4, R10, R12 ;  /* 0x0000000a0404723c */ /* 0x008fe2000004180c */
[----:B------:R-:W2:Y:S05]  /*264a0*/  LDL.LU.64 R14, [R1+0x12c8] ;  /* 0x0012c800010e7983 */ /* 0x000eaa0000300a00 */
[----:B------:R-:W-:Y:S02]  /*264b0*/  IMAD.MOV.U32 R2, RZ, RZ, R10 ;  /* 0x000000ffff027224 */ /* 0x000fe400078e000a */
[----:B------:R-:W-:-:S15]  /*264c0*/  IMAD.MOV.U32 R0, RZ, RZ, R11 ;  /* 0x000000ffff007224 */ /* 0x000fde00078e000b */
[----:B------:R-:W-:Y:S04]  /*264d0*/  STL.64 [R1+0x10], R4 ;  /* 0x0000100401007387 */ /* 0x000fe80000100a00 */
[----:B------:R0:W-:Y:S04]  /*264e0*/  STL.64 [R1+0x18], R6 ;  /* 0x0000180601007387 */ /* 0x0001e80000100a00 */
[----:B------:R-:W2:Y:S04]  /*264f0*/  LDL.LU.64 R10, [R1+0x12c0] ;  /* 0x0012c000010a7983 */ /* 0x000ea80000300a00 */
[----:B------:R-:W2:Y:S01]  /*26500*/  LDL.LU.64 R8, [R1+0x12b8] ;  /* 0x0012b80001087983 */ /* 0x000ea20000300a00 */
[----:B0-----:R-:W-:-:S02]  /*26510*/  IMAD.MOV.U32 R6, RZ, RZ, R2 ;  /* 0x000000ffff067224 */ /* 0x001fc400078e0002 */
[----:B------:R-:W-:Y:S01]  /*26520*/  IMAD.MOV.U32 R7, RZ, RZ, R0 ;  /* 0x000000ffff077224 */ /* 0x000fe200078e0000 */
[----:B--2---:R-:W-:Y:S01]  /*26530*/  HMMA.16816.F32.BF16 R12, R8, R14, R24 ;  /* 0x0000000e080c723c */ /* 0x004fe20000041818 */
[----:B------:R-:W2:Y:S04]  /*26540*/  LDL.LU.64 R26, [R1+0x12b0] ;  /* 0x0012b000011a7983 */ /* 0x000ea80000300a00 */
[----:B------:R-:W3:-:S15]  /*26550*/  LDL.LU.64 R24, [R1+0x12a8] ;  /* 0x0012a80001187983 */ /* 0x000ede0000300a00 */
[----:B------:R-:W-:-:S03]  /*26560*/  NOP ;  /* 0x0000000000007918 */ /* 0x000fc60000000000 */
[----:B------:R4:W-:Y:S01]  /*26570*/  STL [R1+0x20], R12 ;  /* 0x0000200c01007387 */ /* 0x0009e20000100800 */
[----:B------:R-:W-:Y:S02]  /*26580*/  IMAD.MOV.U32 R2, RZ, RZ, R14 ;  /* 0x000000ffff027224 */ /* 0x000fe400078e000e */
[----:B------:R-:W-:Y:S02]  /*26590*/  IMAD.MOV.U32 R0, RZ, RZ, R15 ;  /* 0x000000ffff007224 */ /* 0x000fe400078e000f */
[----:B------:R-:W4:Y:S01]  /*265a0*/  LDL.LU.64 R14, [R1+0x12a0] ;  /* 0x0012a000010e7983 */ /* 0x000f220000300a00 */
[----:B------:R-:W-:Y:S02]  /*265b0*/  IMAD.MOV.U32 R17, RZ, RZ, R3 ;  /* 0x000000ffff117224 */ /* 0x000fe400078e0003 */
[----:B------:R-:W-:Y:S02]  /*265c0*/  IMAD.MOV.U32 R3, RZ, RZ, R13 ;  /* 0x000000ffff037224 */ /* 0x000fe400078e000d */
[----:B------:R-:W-:-:S03]  /*265d0*/  IMAD.MOV.U32 R29, RZ, RZ, R21 ;  /* 0x000000ffff1d7224 */ /* 0x000fc600078e0015 */
[----:B----4-:R-:W-:Y:S01]  /*265e0*/  HMMA.16816.F32.BF16 R12, R8, R14, R16 ;  /* 0x0000000e080c723c */ /* 0x010fe20000041810 */
[----:B------:R-:W4:-:S15]  /*265f0*/  LDL.LU.64 R18, [R1+0x1298] ;  /* 0x0012980001127983 */ /* 0x000f1e0000300a00 */
[----:B------:R-:W-:-:S08]  /*26600*/  NOP ;  /* 0x0000000000007918 */ /* 0x000fd00000000000 */
[----:B------:R-:W-:Y:S02]  /*26610*/  IMAD.MOV.U32 R5, RZ, RZ, R14 ;  /* 0x000000ffff057224 */ /* 0x000fe400078e000e */
[----:B------:R-:W-:Y:S02]  /*26620*/  IMAD.MOV.U32 R4, RZ, RZ, R15 ;  /* 0x000000ffff047224 */ /* 0x000fe400078e000f */
[----:B------:R-:W-:Y:S02]  /*26630*/  IMAD.MOV.U32 R21, RZ, RZ, R12 ;  /* 0x000000ffff157224 */ /* 0x000fe400078e000c */
[----:B------:R-:W-:Y:S01]  /*26640*/  IMAD.MOV.U32 R20, RZ, RZ, R13 ;  /* 0x000000ffff147224 */ /* 0x000fe200078e000d */
[----:B------:R-:W4:Y:S04]  /*26650*/  LDL.LU.64 R14, [R1+0x1290] ;  /* 0x00129000010e7983 */ /* 0x000f280000300a00 */
[----:B------:R-:W4:Y:S02]  /*26660*/  LDL.LU.64 R12, [R1+0x1288] ;  /* 0x00128800010c7983 */ /* 0x000f240000300a00 */
[----:B----4-:R-:W-:Y:S02]  /*26670*/  HMMA.16816.F32.BF16 R12, R8, R18, R12 ;  /* 0x00000012080c723c */ /* 0x010fe4000004180c */
[----:B------:R-:W4:Y:S04]  /*26680*/  LDL.LU.64 R18, [R1+0x1280] ;  /* 0x0012800001127983 */ /* 0x000f280000300a00 */
[----:B------:R-:W4:-:S15]  /*26690*/  LDL.LU.64 R16, [R1+0x1278] ;  /* 0x0012780001107983 */ /* 0x000f1e0000300a00 */
[----:B------:R-:W-:-:S02]  /*266a0*/  NOP ;  /* 0x0000000000007918 */ /* 0x000fc40000000000 */
[----:B------:R-:W-:Y:S04]  /*266b0*/  STL.64 [R1+0x1200], R14 ;  /* 0x0012000e01007387 */ /* 0x000fe80000100a00 */
[----:B------:R0:W-:Y:S02]  /*266c0*/  STL.64 [R1+0x11f8], R12 ;  /* 0x0011f80c01007387 */ /* 0x0001e40000100a00 */
[----:B0-----:R-:W-:Y:S02]  /*266d0*/  IMAD.MOV.U32 R12, RZ, RZ, R21 ;  /* 0x000000ffff0c7224 */ /* 0x001fe400078e0015 */
[----:B------:R-:W-:Y:S02]  /*266e0*/  IMAD.MOV.U32 R13, RZ, RZ, R20 ;  /* 0x000000ffff0d7224 */ /* 0x000fe400078e0014 */
[----:B------:R-:W2:Y:S01]  /*266f0*/  LDL.LU.64 R20, [R1+0xb0] ;  /* 0x0000b00001147983 */ /* 0x000ea20000300a00 */
[----:B------:R-:W-:-:S02]  /*26700*/  IMAD.MOV.U32 R14, RZ, RZ, R5 ;  /* 0x000000ffff0e7224 */ /* 0x000fc400078e0005 */
[----:B------:R-:W-:Y:S01]  /*26710*/  IMAD.MOV.U32 R15, RZ, RZ, R4 ;  /* 0x000000ffff0f7224 */ /* 0x000fe200078e0004 */
[----:B--2---:R0:W-:Y:S04]  /*26720*/  STL.64 [R1+0x1238], R20 ;  /* 0x0012381401007387 */ /* 0x0041e80000100a00 */
[----:B------:R-:W-:Y:S04]  /*26730*/  STL.64 [R1+0x1210], R14 ;  /* 0x0012100e01007387 */ /* 0x000fe80000100a00 */
[----:B------:R1:W-:Y:S01]  /*26740*/  STL.64 [R1+0x1208], R12 ;  /* 0x0012080c01007387 */ /* 0x0003e20000100a00 */
[----:B0-----:R-:W-:-:S02]  /*26750*/  IMAD.MOV.U32 R20, RZ, RZ, R26 ;  /* 0x000000ffff147224 */ /* 0x001fc400078e001a */
[----:B---3--:R-:W-:Y:S01]  /*26760*/  IMAD.MOV.U32 R21, RZ, RZ, R24 ;  /* 0x000000ffff157224 */ /* 0x008fe200078e0018 */
[----:B-1----:R-:W2:Y:S04]  /*26770*/  LDL.LU R12, [R1+0x80] ;  /* 0x00008000010c7983 */ /* 0x002ea80000300800 */
[----:B------:R-:W2:Y:S04]  /*26780*/  LDL.LU R13, [R1+0x84] ;  /* 0x00008400010d7983 */ /* 0x000ea80000300800 */
[----:B------:R-:W3:Y:S04]  /*26790*/  LDL.LU R26, [R1+0x1270] ;  /* 0x00127000011a7983 */ /* 0x000ee80000300800 */
[----:B------:R-:W2:Y:S04]  /*267a0*/  LDL.LU R24, [R1+0x126c] ;  /* 0x00126c0001187983 */ /* 0x000ea80000300800 */
[----:B------:R-:W-:Y:S04]  /*267b0*/  STL.64 [R1+0x1248], R22 ;  /* 0x0012481601007387 */ /* 0x000fe80000100a00 */
[----:B------:R0:W-:Y:S02]  /*267c0*/  STL.64 [R1+0x1240], R20 ;  /* 0x0012401401007387 */ /* 0x0001e40000100a00 */
[----:B0-----:R-:W-:-:S02]  /*267d0*/  IMAD.MOV.U32 R20, RZ, RZ, R25 ;  /* 0x000000ffff147224 */ /* 0x001fc400078e0019 */
[----:B------:R-:W-:Y:S01]  /*267e0*/  IMAD.MOV.U32 R21, RZ, RZ, R29 ;  /* 0x000000ffff157224 */ /* 0x000fe200078e001d */
[----:B------:R-:W3:Y:S04]  /*267f0*/  LDL.LU R25, [R1+0x1268] ;  /* 0x0012680001197983 */ /* 0x000ee80000300800 */
[----:B------:R-:W2:Y:S04]  /*26800*/  LDL.LU R29, [R1+0x1264] ;  /* 0x00126400011d7983 */ /* 0x000ea80000300800 */
[----:B------:R-:W3:Y:S01]  /*26810*/  LDL.LU R22, [R1+0x38] ;  /* 0x0000380001167983 */ /* 0x000ee20000300800 */
[----:B------:R-:W-:-:S03]  /*26820*/  IMAD.MOV.U32 R23, RZ, RZ, R28 ;  /* 0x000000ffff177224 */ /* 0x000fc600078e001c */
[----:B------:R-:W3:Y:S01]  /*26830*/  LDL.LU R28, [R1+0x1260] ;  /* 0x00126000011c7983 */ /* 0x000ee20000300800 */
[----:B----4-:R-:W-:-:S15]  /*26840*/  HMMA.16816.F32.BF16 R8, R8, R6, R16 ;  /* 0x000000060808723c */ /* 0x010fde0000041810 */
[----:B------:R-:W-:-:S08]  /*26850*/  NOP ;  /* 0x0000000000007918 */ /* 0x000fd00000000000 */
[----:B------:R-:W-:Y:S04]  /*26860*/  STL.64 [R1+0x11f0], R10 ;  /* 0x0011f00a01007387 */ /* 0x000fe80000100a00 */
[----:B------:R0:W-:Y:S04]  /*26870*/  STL.64 [R1+0x11e8], R8 ;  /* 0x0011e80801007387 */ /* 0x0001e80000100a00 */
[----:B--2---:R-:W1:Y:S04]  /*26880*/  LDSM.16.MT88.4 R16, [R29+UR4+0x12c00] ;  /* 0x012c00041d10783b */ /* 0x004e680008004200 */
[----:B---3--:R-:W2:Y:S01]  /*26890*/  LDSM.16.MT88.4 R4, [R28+UR4+0x12c00] ;  /* 0x012c00041c04783b */ /* 0x008ea20008004200 */
[----:B0-----:R-:W-:-:S03]  /*268a0*/  IMAD.MOV.U32 R8, RZ, RZ, R24 ;  /* 0x000000ffff087224 */ /* 0x001fc600078e0018 */
[----:B------:R-:W3:Y:S01]  /*268b0*/  LDL.LU R24, [R1+0x125c] ;  /* 0x00125c0001187983 */ /* 0x000ee20000300800 */
[----:B------:R-:W-:-:S03]  /*268c0*/  IMAD.MOV.U32 R9, RZ, RZ, R25 ;  /* 0x000000ffff097224 */ /* 0x000fc600078e0019 */
[----:B------:R-:W3:Y:S04]  /*268d0*/  LDL.LU R25, [R1+0x1258] ;  /* 0x0012580001197983 */ /* 0x000ee80000300800 */
[----:B-1----:R0:W-:Y:S04]  /*268e0*/  STL [R1+0x11e4], R16 ;  /* 0x0011e41001007387 */ /* 0x0021e80000100800 */
[----:B------:R1:W-:Y:S04]  /*268f0*/  STL [R1+0x11e0], R17 ;  /* 0x0011e01101007387 */ /* 0x0003e80000100800 */
[----:B------:R4:W-:Y:S04]  /*26900*/  STL [R1+0x11dc], R18 ;  /* 0x0011dc1201007387 */ /* 0x0009e80000100800 */
[----:B------:R2:W-:Y:S01]  /*26910*/  STL [R1+0x11d8], R19 ;  /* 0x0011d81301007387 */ /* 0x0005e20000100800 */
[----:B0-----:R-:W-:-:S02]  /*26920*/  IMAD.MOV.U32 R16, RZ, RZ, R26 ;  /* 0x000000ffff107224 */ /* 0x001fc400078e001a */
[----:B-1----:R-:W-:Y:S01]  /*26930*/  IMAD.MOV.U32 R17, RZ, RZ, R27 ;  /* 0x000000ffff117224 */ /* 0x002fe200078e001b */
[----:B------:R-:W3:Y:S04]  /*26940*/  LDL.LU R26, [R1+0x1254] ;  /* 0x00125400011a7983 */ /* 0x000ee80000300800 */
[----:B------:R-:W3:Y:S04]  /*26950*/  LDL.LU R27, [R1+0x1250] ;  /* 0x00125000011b7983 */ /* 0x000ee80000300800 */
[----:B----4-:R-:W3:Y:S04]  /*26960*/  LDL.LU R18, [R1+0x68] ;  /* 0x0000680001127983 */ /* 0x010ee80000300800 */
[----:B--2---:R-:W3:Y:S04]  /*26970*/  LDL.LU R19, [R1+0x6c] ;  /* 0x00006c0001137983 */ /* 0x004ee80000300800 */
[----:B------:R-:W-:Y:S04]  /*26980*/  STL [R1+0x1180], R7 ;  /* 0x0011800701007387 */ /* 0x000fe80000100800 */
[----:B------:R-:W-:Y:S04]  /*26990*/  STL [R1+0x11a0], R6 ;  /* 0x0011a00601007387 */ /* 0x000fe80000100800 */
[----:B------:R0:W-:Y:S04]  /*269a0*/  STL.64 [R1+0x1198], R4 ;  /* 0x0011980401007387 */ /* 0x0001e80000100a00 */
[----:B0-----:R-:W2:Y:S04]  /*269b0*/  LDL.LU.64 R4, [R1+0xa0] ;  /* 0x0000a00001047983 */ /* 0x001ea80000300a00 */
[----:B------:R-:W4:Y:S01]  /*269c0*/  LDL.64 R6, [R1+0xa8] ;  /* 0x0000a80001067983 */ /* 0x000f220000100a00 */
[C---:B---3--:R-:W-:Y:S06]  /*269d0*/  HMMA.16816.F32.BF16 R16, R24.reuse, R12, R16 ;  /* 0x0000000c1810723c */ /* 0x048fec0000041810 */
[----:B------:R-:W-:Y:S01]  /*269e0*/  HMMA.16816.F32.BF16 R20, R24, R8, R20 ;  /* 0x000000081814723c */ /* 0x000fe20000041814 */
[----:B----4-:R-:W-:Y:S04]  /*269f0*/  STL [R1+0x11b8], R7 ;  /* 0x0011b80701007387 */ /* 0x010fe80000100800 */
[----:B------:R0:W-:Y:S04]  /*26a00*/  STL.64 [R1+0x1230], R12 ;  /* 0x0012300c01007387 */ /* 0x0001e80000100a00 */
[----:B0-----:R-:W3:Y:S08]  /*26a10*/  LDL.LU R12, [R1+0x10] ;  /* 0x00001000010c7983 */ /* 0x001ef00000300800 */
[----:B------:R0:W-:Y:S04]  /*26a20*/  STL.64 [R1+0x70], R16 ;  /* 0x0000701001007387 */ /* 0x0001e80000100a00 */
[----:B------:R1:W-:Y:S04]  /*26a30*/  STL.64 [R1+0x78], R18 ;  /* 0x0000781201007387 */ /* 0x0003e80000100a00 */
[----:B------:R-:W3:Y:S04]  /*26a40*/  LDL.LU R13, [R1+0x14] ;  /* 0x00001400010d7983 */ /* 0x000ee80000300800 */
[----:B------:R-:W3:Y:S04]  /*26a50*/  LDL.LU R14, [R1+0x18] ;  /* 0x00001800010e7983 */ /* 0x000ee80000300800 */
[----:B------:R-:W3:Y:S01]  /*26a60*/  LDL.LU R15, [R1+0x1c] ;  /* 0x00001c00010f7983 */ /* 0x000ee20000300800 */
[----:B0-----:R-:W-:-:S02]  /*26a70*/  IMAD.MOV.U32 R16, RZ, RZ, R20 ;  /* 0x000000ffff107224 */ /* 0x001fc400078e0014 */
[----:B-1----:R-:W-:Y:S02]  /*26a80*/  IMAD.MOV.U32 R18, RZ, RZ, R22 ;  /* 0x000000ffff127224 */ /* 0x002fe400078e0016 */
[----:B------:R-:W-:Y:S02]  /*26a90*/  IMAD.MOV.U32 R19, RZ, RZ, R23 ;  /* 0x000000ffff137224 */ /* 0x000fe400078e0017 */
[----:B------:R-:W-:Y:S01]  /*26aa0*/  IMAD.MOV.U32 R17, RZ, RZ, R21 ;  /* 0x000000ffff117224 */ /* 0x000fe200078e0015 */
[----:B------:R-:W2:Y:S04]  /*26ab0*/  LDL.LU.64 R22, [R1+0x1248] ;  /* 0x0012480001167983 */ /* 0x000ea80000300a00 */
[----:B------:R-:W2:Y:S04]  /*26ac0*/  LDL.LU.64 R20, [R1+0x1240] ;  /* 0x0012400001147983 */ /* 0x000ea80000300a00 */
[----:B------:R0:W-:Y:S04]  /*26ad0*/  STL.64 [R1+0x1218], R8 ;  /* 0x0012180801007387 */ /* 0x0001e80000100a00 */
[----:B0-----:R-:W4:Y:S01]  /*26ae0*/  LDL.LU R8, [R1+0x20] ;  /* 0x0000200001087983 */ /* 0x001f220000300800 */
[----:B--2---:R-:W-:-:S15]  /*26af0*/  HMMA.16816.F32.BF16 R20, R24, R4, R20 ;  /* 0x000000041814723c */ /* 0x004fde0000041814 */
[----:B------:R-:W-:-:S08]  /*26b00*/  NOP ;  /* 0x0000000000007918 */ /* 0x000fd00000000000 */
[----:B------:R0:W-:Y:S04]  /*26b10*/  STL.64 [R1+0x60], R20 ;  /* 0x0000601401007387 */ /* 0x0001e80000100a00 */
[----:B------:R1:W-:Y:S04]  /*26b20*/  STL.64 [R1+0x68], R22 ;  /* 0x0000681601007387 */ /* 0x0003e80000100a00 */
[----:B0-----:R-:W3:Y:S01]  /*26b30*/  LDL.LU.64 R20, [R1+0x1238] ;  /* 0x0012380001147983 */ /* 0x001ee20000300a00 */
[----:B------:R-:W-:Y:S02]  /*26b40*/  IMAD.MOV.U32 R10, RZ, RZ, R2 ;  /* 0x000000ffff0a7224 */ /* 0x000fe400078e0002 */
[----:B------:R-:W-:-:S02]  /*26b50*/  IMAD.MOV.U32 R11, RZ, RZ, R0 ;  /* 0x000000ffff0b7224 */ /* 0x000fc400078e0000 */
[----:B------:R-:W-:Y:S01]  /*26b60*/  IMAD.MOV.U32 R9, RZ, RZ, R3 ;  /* 0x000000ffff097224 */ /* 0x000fe200078e0003 */
[----:B---3--:R-:W-:Y:S01]  /*26b70*/  HMMA.16816.F32.BF16 R24, R24, R20, R12 ;  /* 0x000000141818723c */ /* 0x008fe2000004180c */
[----:B------:R-:W4:Y:S05]  /*26b80*/  LDL.LU.64 R12, [R1+0x1230] ;  /* 0x00123000010c7983 */ /* 0x000f2a0000300a00 */
[----:B------:R-:W-:Y:S02]  /*26b90*/  IMAD.MOV.U32 R2, RZ, RZ, R20 ;  /* 0x000000ffff027224 */ /* 0x000fe400078e0014 */
[----:B------:R-:W-:Y:S01]  /*26ba0*/  IMAD.MOV.U32 R0, RZ, RZ, R21 ;  /* 0x000000ffff007224 */ /* 0x000fe200078e0015 */
[----:B-1----:R-:W4:Y:S04]  /*26bb0*/  LDL.LU.64 R22, [R1+0x1228] ;  /* 0x0012280001167983 */ /* 0x002f280000300a00 */
[----:B------:R-:W4:Y:S10]  /*26bc0*/  LDL.LU.64 R20, [R1+0x1220] ;  /* 0x0012200001147983 */ /* 0x000f340000300a00 */
[----:B------:R-:W-:Y:S04]  /*26bd0*/  STL.64 [R1+0x11b0], R26 ;  /* 0x0011b01a01007387 */ /* 0x000fe80000100a00 */
[----:B------:R-:W-:Y:S01]  /*26be0*/  STL.64 [R1+0x11a8], R24 ;  /* 0x0011a81801007387 */ /* 0x000fe20000100a00 */
[----:B----4-:R-:W-:Y:S03]  /*26bf0*/  HMMA.16816.F32.BF16 R12, R20, R12, R8 ;  /* 0x0000000c140c723c */ /* 0x010fe60000041808 */
[----:B------:R-:W2:-:S15]  /*26c00*/  LDL.LU.64 R8, [R1+0x1218] ;  /* 0x0012180001087983 */ /* 0x000e9e0000300a00 */
[----:B------:R-:W-:-:S05]  /*26c10*/  NOP ;  /* 0x0000000000007918 */ /* 0x000fca0000000000 */
[----:B------:R-:W-:Y:S04]  /*26c20*/  STL.64 [R1+0x10], R12 ;  /* 0x0000100c01007387 */ /* 0x000fe80000100a00 */
[----:B------:R0:W-:Y:S04]  /*26c30*/  STL.64 [R1+0x18], R14 ;  /* 0x0000180e01007387 */ /* 0x0001e80000100a00 */
[----:B0-----:R-:W2:Y:S04]  /*26c40*/  LDL.LU.64 R14, [R1+0x1210] ;  /* 0x00121000010e7983 */ /* 0x001ea80000300a00 */
[----:B------:R-:W2:Y:S02]  /*26c50*/  LDL.LU.64 R12, [R1+0x1208] ;  /* 0x00120800010c7983 */ /* 0x000ea40000300a00 */
[----:B--2---:R-:W-:Y:S02]  /*26c60*/  HMMA.16816.F32.BF16 R8, R20, R8, R12 ;  /* 0x000000081408723c */ /* 0x004fe4000004180c */
[----:B------:R-:W2:Y:S04]  /*26c70*/  LDL.LU.64 R14, [R1+0x1200] ;  /* 0x00120000010e7983 */ /* 0x000ea80000300a00 */
[----:B------:R-:W2:Y:S01]  /*26c80*/  LDL.LU.64 R12, [R1+0x11f8] ;  /* 0x0011f800010c7983 */ /* 0x000ea20000300a00 */
[----:B------:R-:W-:-:S02]  /*26c90*/  IMAD.MOV.U32 R24, RZ, RZ, R2 ;  /* 0x000000ffff187224 */ /* 0x000fc400078e0002 */
[----:B------:R-:W-:-:S15]  /*26ca0*/  IMAD.MOV.U32 R25, RZ, RZ, R0 ;  /* 0x000000ffff197224 */ /* 0x000fde00078e0000 */
[----:B------:R-:W-:Y:S02]  /*26cb0*/  IMAD.MOV.U32 R7, RZ, RZ, R8 ;  /* 0x000000ffff077224 */ /* 0x000fe400078e0008 */
[----:B------:R-:W-:Y:S02]  /*26cc0*/  IMAD.MOV.U32 R3, RZ, RZ, R9 ;  /* 0x000000ffff037224 */ /* 0x000fe400078e0009 */
[----:B------:R-:W-:Y:S02]  /*26cd0*/  IMAD.MOV.U32 R2, RZ, RZ, R10 ;  /* 0x000000ffff027224 */ /* 0x000fe400078e000a */
[----:B------:R-:W-:Y:S02]  /*26ce0*/  IMAD.MOV.U32 R0, RZ, RZ, R11 ;  /* 0x000000ffff007224 */ /* 0x000fe400078e000b */
        /* <DEDUP_REMOVED lines=8> */
[----:B------:R-:W3:Y:S04]  /*26d70*/  LDL R15, [R1+0x148] ;  /* 0x00014800010f7983 */ /* 0x000ee80000100800 */
[----:B------:R0:W-:Y:S04]  /*26d80*/  STL.64 [R1+0x11c0], R6 ;  /* 0x0011c00601007387 */ /* 0x0001e80000100a00 */
[----:B0-----:R-:W4:Y:S04]  /*26d90*/  LDL R6, [R1+0x88] ;  /* 0x0000880001067983 */ /* 0x001f280000100800 */
[----:B------:R-:W4:Y:S01]  /*26da0*/  LDL R7, [R1+0x8c] ;  /* 0x00008c0001077983 */ /* 0x000f220000100800 */
[----:B--2---:R-:W-:Y:S03]  /*26db0*/  HMMA.16816.F32.BF16 R20, R20, R24, R8 ;  /* 0x000000181414723c */ /* 0x004fe60000041808 */
[----:B------:R-:W0:Y:S04]  /*26dc0*/  LDSM.16.MT88.4 R8, [R29+UR4+0x13000] ;  /* 0x013000041d08783b */ /* 0x000e280008004200 */
[----:B---3--:R-:W-:-:S15]  /*26dd0*/  LDSM.16.M88.4 R24, [R15+UR4+0x180] ;  /* 0x000180040f18783b */ /* 0x008fde0008000200 */
[----:B------:R-:W-:-:S01]  /*26de0*/  NOP ;  /* 0x0000000000007918 */ /* 0x000fc20000000000 */
[----:B------:R-:W-:Y:S04]  /*26df0*/  STL [R1+0x1128], R23 ;  /* 0x0011281701007387 */ /* 0x000fe80000100800 */
[----:B------:R-:W-:Y:S04]  /*26e00*/  STL [R1+0x1120], R29 ;  /* 0x0011201d01007387 */ /* 0x000fe80000100800 */
[----:B0-----:R-:W-:Y:S04]  /*26e10*/  STL [R1+0x111c], R8 ;  /* 0x00111c0801007387 */ /* 0x001fe80000100800 */
[----:B------:R-:W-:Y:S04]  /*26e20*/  STL [R1+0x1118], R9 ;  /* 0x0011180901007387 */ /* 0x000fe80000100800 */
[----:B------:R-:W-:Y:S04]  /*26e30*/  STL [R1+0x1114], R10 ;  /* 0x0011140a01007387 */ /* 0x000fe80000100800 */
[----:B------:R-:W-:Y:S04]  /*26e40*/  STL [R1+0x1110], R11 ;  /* 0x0011100b01007387 */ /* 0x000fe80000100800 */
[----:B------:R-:W0:Y:S04]  /*26e50*/  LDSM.16.M88.4 R8, [R15+UR4+0x4180] ;  /* 0x004180040f08783b */ /* 0x000e280008000200 */
[----:B0-----:R-:W-:Y:S04]  /*26e60*/  STL [R1+0x114], R9 ;  /* 0x0001140901007387 */ /* 0x001fe80000100800 */
[----:B------:R-:W-:Y:S04]  /*26e70*/  STL.64 [R1+0x100], R24 ;  /* 0x0001001801007387 */ /* 0x000fe80000100a00 */
[----:B------:R-:W-:Y:S04]  /*26e80*/  STL.64 [R1+0x108], R26 ;  /* 0x0001081a01007387 */ /* 0x000fe80000100a00 */
[----:B------:R-:W0:Y:S01]  /*26e90*/  LDSM.16.M88.4 R24, [R15+UR4+0x8180] ;  /* 0x008180040f18783b */ /* 0x000e220008000200 */
[----:B------:R-:W-:-:S03]  /*26ea0*/  IMAD.MOV.U32 R23, RZ, RZ, R8 ;  /* 0x000000ffff177224 */ /* 0x000fc600078e0008 */
[----:B------:R0:W-:Y:S04]  /*26eb0*/  STL.64 [R1+0x118], R10 ;  /* 0x0001180a01007387 */ /* 0x0001e80000100a00 */
[----:B------:R-:W-:Y:S04]  /*26ec0*/  STL.64 [R1+0x1138], R22 ;  /* 0x0011381601007387 */ /* 0x000fe80000100a00 */
[----:B------:R-:W-:Y:S04]  /*26ed0*/  STL.64 [R1+0x1130], R20 ;  /* 0x0011301401007387 */ /* 0x000fe80000100a00 */
[----:B------:R-:W1:Y:S01]  /*26ee0*/  LDSM.16.M88.4 R20, [R15+UR4+0xc180] ;  /* 0x00c180040f14783b */ /* 0x000e620008000200 */
[----:B0-----:R-:W-:-:S03]  /*26ef0*/  IMAD.MOV.U32 R10, RZ, RZ, R24 ;  /* 0x000000ffff0a7224 */ /* 0x001fc600078e0018 */
[----:B------:R0:W-:Y:S01]  /*26f00*/  STL.64 [R1+0x128], R26 ;  /* 0x0001281a01007387 */ /* 0x0001e20000100a00 */
[----:B------:R-:W-:Y:S02]  /*26f10*/  IMAD.MOV.U32 R11, RZ, RZ, R25 ;  /* 0x000000ffff0b7224 */ /* 0x000fe400078e0019 */
[----:B------:R-:W-:Y:S02]  /*26f20*/  IMAD.MOV.U32 R24, RZ, RZ, R16 ;  /* 0x000000ffff187224 */ /* 0x000fe400078e0010 */
[----:B------:R-:W-:Y:S01]  /*26f30*/  IMAD.MOV.U32 R25, RZ, RZ, R17 ;  /* 0x000000ffff197224 */ /* 0x000fe200078e0011 */
[----:B------:R-:W4:Y:S04]  /*26f40*/  LDL.LU R16, [R1+0x11e4] ;  /* 0x0011e40001107983 */ /* 0x000f280000300800 */
[----:B------:R-:W4:Y:S01]  /*26f50*/  LDL.LU R17, [R1+0x11e0] ;  /* 0x0011e00001117983 */ /* 0x000f220000300800 */
[----:B0-----:R-:W-:-:S02]  /*26f60*/  IMAD.MOV.U32 R26, RZ, RZ, R18 ;  /* 0x000000ffff1a7224 */ /* 0x001fc400078e0012 */
[----:B------:R-:W-:Y:S01]  /*26f70*/  IMAD.MOV.U32 R27, RZ, RZ, R19 ;  /* 0x000000ffff1b7224 */ /* 0x000fe200078e0013 */
[----:B------:R-:W4:Y:S04]  /*26f80*/  LDL.LU R18, [R1+0x11dc] ;  /* 0x0011dc0001127983 */ /* 0x000f280000300800 */
[----:B------:R-:W4:Y:S04]  /*26f90*/  LDL.LU R19, [R1+0x11d8] ;  /* 0x0011d80001137983 */ /* 0x000f280000300800 */
[----:B------:R-:W-:Y:S04]  /*26fa0*/  STL.64 [R1+0x11d0], R26 ;  /* 0x0011d01a01007387 */ /* 0x000fe80000100a00 */
[----:B------:R0:W-:Y:S04]  /*26fb0*/  STL.64 [R1+0x11c8], R24 ;  /* 0x0011c81801007387 */ /* 0x0001e80000100a00 */
[----:B0-----:R-:W4:Y:S04]  /*26fc0*/  LDL.LU R24, [R1+0x70] ;  /* 0x0000700001187983 */ /* 0x001f280000300800 */
[----:B------:R-:W4:Y:S04]  /*26fd0*/  LDL.LU R25, [R1+0x74] ;  /* 0x0000740001197983 */ /* 0x000f280000300800 */
[----:B------:R-:W4:Y:S04]  /*26fe0*/  LDL.LU R26, [R1+0x78] ;  /* 0x00007800011a7983 */ /* 0x000f280000300800 */
[----:B------:R-:W4:Y:S04]  /*26ff0*/  LDL.LU R27, [R1+0x7c] ;  /* 0x00007c00011b7983 */ /* 0x000f280000300800 */
[----:B------:R-:W-:Y:S04]  /*27000*/  STL [R1+0x1124], R11 ;  /* 0x0011240b01007387 */ /* 0x000fe80000100800 */
[----:B-1----:R0:W-:Y:S02]  /*27010*/  STL.64 [R1+0x130], R20 ;  /* 0x0001301401007387 */ /* 0x0021e40000100a00 */
[----:B0-----:R-:W-:-:S02]  /*27020*/  IMAD.MOV.U32 R20, RZ, RZ, R13 ;  /* 0x000000ffff147224 */ /* 0x001fc400078e000d */
[----:B------:R-:W-:Y:S02]  /*27030*/  IMAD.MOV.U32 R21, RZ, RZ, R12 ;  /* 0x000000ffff157224 */ /* 0x000fe400078e000c */
[----:B------:R-:W0:Y:S04]  /*27040*/  LDSM.16.MT88.4 R12, [R28+UR4+0x13000] ;  /* 0x013000041c0c783b */ /* 0x000e280008004200 */
[----:B------:R1:W-:Y:S02]  /*27050*/  STL.64 [R1+0x138], R22 ;  /* 0x0001381601007387 */ /* 0x0003e40000100a00 */
[----:B-1----:R-:W-:Y:S02]  /*27060*/  IMAD.MOV.U32 R22, RZ, RZ, R5 ;  /* 0x000000ffff167224 */ /* 0x002fe400078e0005 */
[----:B------:R-:W-:-:S05]  /*27070*/  IMAD.MOV.U32 R23, RZ, RZ, R4 ;  /* 0x000000ffff177224 */ /* 0x000fca00078e0004 */
[----:B------:R1:W-:Y:S04]  /*27080*/  STL.64 [R1+0x1148], R22 ;  /* 0x0011481601007387 */ /* 0x0003e80000100a00 */
[----:B------:R-:W-:Y:S04]  /*27090*/  STL.64 [R1+0x1140], R20 ;  /* 0x0011401401007387 */ /* 0x000fe80000100a00 */
[----:B-1----:R-:W2:Y:S04]  /*270a0*/  LDL.LU R22, [R1+0x98] ;  /* 0x0000980001167983 */ /* 0x002ea80000300800 */
[----:B------:R-:W2:Y:S04]  /*270b0*/  LDL.LU R23, [R1+0x9c] ;  /* 0x00009c0001177983 */ /* 0x000ea80000300800 */
[----:B------:R-:W-:Y:S04]  /*270c0*/  STL [R1+0x1160], R28 ;  /* 0x0011601c01007387 */ /* 0x000fe80000100800 */
[----:B0-----:R-:W-:Y:S04]  /*270d0*/  STL.64 [R1+0x10d0], R14 ;  /* 0x0010d00e01007387 */ /* 0x001fe80000100a00 */
[----:B------:R0:W-:Y:S04]  /*270e0*/  STL.64 [R1+0x10c8], R12 ;  /* 0x0010c80c01007387 */ /* 0x0001e80000100a00 */
[----:B0-----:R-:W3:Y:S04]  /*270f0*/  LDL.LU R12, [R1+0x60] ;  /* 0x00006000010c7983 */ /* 0x001ee80000300800 */
[----:B------:R-:W3:Y:S04]  /*27100*/  LDL.LU R13, [R1+0x64] ;  /* 0x00006400010d7983 */ /* 0x000ee80000300800 */
[----:B------:R-:W3:Y:S04]  /*27110*/  LDL.LU R14, [R1+0x68] ;  /* 0x00006800010e7983 */ /* 0x000ee80000300800 */
[----:B------:R-:W3:Y:S01]  /*27120*/  LDL.LU R15, [R1+0x6c] ;  /* 0x00006c00010f7983 */ /* 0x000ee20000300800 */
[----:B----4-:R-:W-:Y:S03]  /*27130*/  HMMA.16816.F32.BF16 R4, R16, R6, R24 ;  /* 0x000000061004723c */ /* 0x010fe60000041818 */
[----:B------:R-:W2:Y:S04]  /*27140*/  LDL.LU.64 R26, [R1+0x11d0] ;  /* 0x0011d000011a7983 */ /* 0x000ea80000300a00 */
[----:B------:R-:W2:-:S15]  /*27150*/  LDL.LU.64 R24, [R1+0x11c8] ;  /* 0x0011c80001187983 */ /* 0x000e9e0000300a00 */
[----:B------:R-:W-:-:S02]  /*27160*/  NOP ;  /* 0x0000000000007918 */ /* 0x000fc40000000000 */
[----:B------:R-:W-:Y:S02]  /*27170*/  IMAD.MOV.U32 R8, RZ, RZ, R6 ;  /* 0x000000ffff087224 */ /* 0x000fe400078e0006 */
[----:B------:R-:W-:Y:S02]  /*27180*/  IMAD.MOV.U32 R9, RZ, RZ, R7 ;  /* 0x000000ffff097224 */ /* 0x000fe400078e0007 */
[----:B------:R-:W4:Y:S01]  /*27190*/  LDL.LU.64 R6, [R1+0x11c0] ;  /* 0x0011c00001067983 */ /* 0x000f220000300a00 */
[----:B------:R-:W-:Y:S02]  /*271a0*/  IMAD.MOV.U32 R29, RZ, RZ, R5 ;  /* 0x000000ffff1d7224 */ /* 0x000fe400078e0005 */
[----:B------:R-:W-:-:S03]  /*271b0*/  IMAD.MOV.U32 R11, RZ, RZ, R4 ;  /* 0x000000ffff0b7224 */ /* 0x000fc600078e0004 */
[----:B------:R-:W-:Y:S04]  /*271c0*/  STL [R1+0x1164], R29 ;  /* 0x0011641d01007387 */ /* 0x000fe80000100800 */
[----:B------:R-:W-:Y:S04]  /*271d0*/  STL.64 [R1+0x1158], R10 ;  /* 0x0011580a01007387 */ /* 0x000fe80000100a00 */
[----:B------:R4:W-:Y:S02]  /*271e0*/  STL.64 [R1+0x1150], R8 ;  /* 0x0011500801007387 */ /* 0x0009e40000100a00 */
[----:B----4-:R-:W-:-:S02]  /*271f0*/  IMAD.MOV.U32 R8, RZ, RZ, R7 ;  /* 0x000000ffff087224 */ /* 0x010fc400078e0007 */
[----:B------:R-:W3:Y:S01]  /*27200*/  LDL.LU R7, [R1+0x11b8] ;  /* 0x0011b80001077983 */ /* 0x000ee20000300800 */
[----:B--2---:R-:W-:Y:S01]  /*27210*/  HMMA.16816.F32.BF16 R24, R16, R22, R24 ;  /* 0x000000161018723c */ /* 0x004fe20000041818 */
[----:B------:R-:W-:Y:S02]  /*27220*/  IMAD.MOV.U32 R10, RZ, RZ, R2 ;  /* 0x000000ffff0a7224 */ /* 0x000fe400078e0002 */
[----:B------:R-:W-:Y:S01]  /*27230*/  IMAD.MOV.U32 R11, RZ, RZ, R0 ;  /* 0x000000ffff0b7224 */ /* 0x000fe200078e0000 */
[----:B------:R-:W-:Y:S01]  /*27240*/  STL [R1+0x1168], R8 ;  /* 0x0011680801007387 */ /* 0x000fe20000100800 */
[----:B------:R-:W-:-:S15]  /*27250*/  IMAD.MOV.U32 R9, RZ, RZ, R3 ;  /* 0x000000ffff097224 */ /* 0x000fde00078e0003 */
[----:B------:R-:W-:-:S04]  /*27260*/  NOP ;  /* 0x0000000000007918 */ /* 0x000fc80000000000 */
[----:B------:R-:W-:Y:S02]  /*27270*/  IMAD.MOV.U32 R2, RZ, RZ, R26 ;  /* 0x000000ffff027224 */ /* 0x000fe400078e001a */
[----:B------:R-:W-:Y:S02]  /*27280*/  IMAD.MOV.U32 R0, RZ, RZ, R27 ;  /* 0x000000ffff007224 */ /* 0x000fe400078e001b */
[----:B------:R-:W-:Y:S02]  /*27290*/  IMAD.MOV.U32 R20, RZ, RZ, R24 ;  /* 0x000000ffff147224 */ /* 0x000fe400078e0018 */
[----:B------:R-:W-:Y:S01]  /*272a0*/  IMAD.MOV.U32 R3, RZ, RZ, R25 ;  /* 0x000000ffff037224 */ /* 0x000fe200078e0019 */
[----:B------:R-:W2:Y:S04]  /*272b0*/  LDL.LU.64 R26, [R1+0x11b0] ;  /* 0x0011b000011a7983 */ /* 0x000ea80000300a00 */
[----:B------:R-:W2:Y:S01]  /*272c0*/  LDL.LU.64 R24, [R1+0x11a8] ;  /* 0x0011a80001187983 */ /* 0x000ea20000300a00 */
[----:B---3--:R-:W-:Y:S07]  /*272d0*/  HMMA.16816.F32.BF16 R12, R16, R6, R12 ;  /* 0x00000006100c723c */ /* 0x008fee000004180c */
[----:B------:R-:W-:-:S02]  /*272e0*/  IMAD.MOV.U32 R7, RZ, RZ, R6 ;  /* 0x000000ffff077224 */ /* 0x000fc400078e0006 */
[----:B------:R-:W3:Y:S04]  /*272f0*/  LDL.LU R6, [R1+0x11a0] ;  /* 0x0011a00001067983 */ /* 0x000ee80000300800 */
[----:B------:R-:W4:Y:S04]  /*27300*/  LDL.LU.64 R4, [R1+0x1198] ;  /* 0x0011980001047983 */ /* 0x000f280000300a00 */
[----:B---3--:R0:W-:Y:S04]  /*27310*/  STL.64 [R1+0x1190], R6 ;  /* 0x0011900601007387 */ /* 0x0081e80000100a00 */
[----:B----4-:R-:W-:Y:S04]  /*27320*/  STL.64 [R1+0x1188], R4 ;  /* 0x0011880401007387 */ /* 0x010fe80000100a00 */
[----:B0-----:R-:W2:Y:S01]  /*27330*/  LDL.LU.64 R6, [R1+0xb8] ;  /* 0x0000b80001067983 */ /* 0x001ea20000300a00 */
[----:B------:R-:W-:-:S03]  /*27340*/  IMAD.MOV.U32 R8, RZ, RZ, R12 ;  /* 0x000000ffff087224 */ /* 0x000fc600078e000c */
[----:B------:R-:W-:Y:S01]  /*27350*/  STL.64 [R1+0x1178], R10 ;  /* 0x0011780a01007387 */ /* 0x000fe20000100a00 */
[----:B------:R-:W-:Y:S02]  /*27360*/  IMAD.MOV.U32 R29, RZ, RZ, R13 ;  /* 0x000000ffff1d7224 */ /* 0x000fe400078e000d */
[----:B------:R-:W-:Y:S01]  /*27370*/  IMAD.MOV.U32 R28, RZ, RZ, R14 ;  /* 0x000000ffff1c7224 */ /* 0x000fe200078e000e */
[----:B------:R0:W-:Y:S01]  /*27380*/  STL.64 [R1+0x1170], R8 ;  /* 0x0011700801007387 */ /* 0x0001e20000100a00 */
[----:B------:R-:W-:-:S03]  /*27390*/  IMAD.MOV.U32 R21, RZ, RZ, R15 ;  /* 0x000000ffff157224 */ /* 0x000fc600078e000f */
[----:B0-----:R-:W3:Y:S04]  /*273a0*/  LDL.LU R8, [R1+0x10] ;  /* 0x0000100001087983 */ /* 0x001ee80000300800 */
[----:B------:R-:W3:Y:S04]  /*273b0*/  LDL.LU R9, [R1+0x14] ;  /* 0x0000140001097983 */ /* 0x000ee80000300800 */
[----:B------:R-:W3:Y:S04]  /*273c0*/  LDL.LU R10, [R1+0x18] ;  /* 0x00001800010a7983 */ /* 0x000ee80000300800 */
[----:B------:R-:W3:Y:S01]  /*273d0*/  LDL.LU R11, [R1+0x1c] ;  /* 0x00001c00010b7983 */ /* 0x000ee20000300800 */
[----:B--2---:R-:W-:Y:S07]  /*273e0*/  HMMA.16816.F32.BF16 R12, R16, R6, R24 ;  /* 0x00000006100c723c */ /* 0x004fee0000041818 */
[----:B------:R-:W-:-:S02]  /*273f0*/  IMAD.MOV.U32 R25, RZ, RZ, R6 ;  /* 0x000000ffff197224 */ /* 0x000fc400078e0006 */
[----:B------:R-:W-:Y:S02]  /*27400*/  IMAD.MOV.U32 R24, RZ, RZ, R7 ;  /* 0x000000ffff187224 */ /* 0x000fe400078e0007 */
[----:B------:R-:W2:Y:S04]  /*27410*/  LDL.LU.64 R6, [R1+0x1190] ;  /* 0x0011900001067983 */ /* 0x000ea80000300a00 */
[----:B------:R-:W3:Y:S01]  /*27420*/  LDL.LU.64 R4, [R1+0x1188] ;  /* 0x0011880001047983 */ /* 0x000ee20000300a00 */
[----:B--2---:R-:W-:-:S03]  /*27430*/  IMAD.MOV.U32 R18, RZ, RZ, R7 ;  /* 0x000000ffff127224 */ /* 0x004fc600078e0007 */
[----:B------:R-:W3:Y:S04]  /*27440*/  LDL.LU R7, [R1+0x1180] ;  /* 0x0011800001077983 */ /* 0x000ee80000300800 */
[----:B------:R-:W2:Y:S04]  /*27450*/  LDL.LU R19, [R1+0xac] ;  /* 0x0000ac0001137983 */ /* 0x000ea80000300800 */
[----:B------:R0:W-:Y:S04]  /*27460*/  STL.64 [R1+0x10e0], R14 ;  /* 0x0010e00e01007387 */ /* 0x0001e80000100a00 */
[----:B------:R3:W-:Y:S04]  /*27470*/  STL.64 [R1+0x10d8], R12 ;  /* 0x0010d80c01007387 */ /* 0x0007e80000100a00 */
[----:B0-----:R-:W3:Y:S04]  /*27480*/  LDL.LU R14, [R1+0x88] ;  /* 0x00008800010e7983 */ /* 0x001ee80000300800 */
[----:B------:R-:W3:Y:S02]  /*27490*/  LDL.LU R15, [R1+0x8c] ;  /* 0x00008c00010f7983 */ /* 0x000ee40000300800 */
[----:B---3--:R-:W-:Y:S02]  /*274a0*/  HMMA.16816.F32.BF16 R12, R4, R14, R8 ;  /* 0x0000000e040c723c */ /* 0x008fe40000041808 */
[----:B------:R-:W3:Y:S04]  /*274b0*/  LDL.LU.64 R10, [R1+0x1178] ;  /* 0x00117800010a7983 */ /* 0x000ee80000300a00 */
[----:B------:R-:W4:-:S15]  /*274c0*/  LDL.LU.64 R8, [R1+0x1170] ;  /* 0x0011700001087983 */ /* 0x000f1e0000300a00 */
[----:B------:R-:W-:-:S02]  /*274d0*/  NOP ;  /* 0x0000000000007918 */ /* 0x000fc40000000000 */
[----:B------:R4:W-:Y:S04]  /*274e0*/  STL.64 [R1+0x10], R12 ;  /* 0x0000100c01007387 */ /* 0x0009e80000100a00 */
[----:B------:R0:W-:Y:S01]  /*274f0*/  STL.64 [R1+0x18], R14 ;  /* 0x0000180e01007387 */ /* 0x0001e20000100a00 */
[----:B----4-:R-:W-:-:S03]  /*27500*/  IMAD.MOV.U32 R12, RZ, RZ, R8 ;  /* 0x000000ffff0c7224 */ /* 0x010fc600078e0008 */
[----:B------:R-:W3:Y:S01]  /*27510*/  LDL.LU R8, [R1+0x1168] ;  /* 0x0011680001087983 */ /* 0x000ee20000300800 */
[----:B0-----:R-:W-:Y:S02]  /*27520*/  IMAD.MOV.U32 R14, RZ, RZ, R28 ;  /* 0x000000ffff0e7224 */ /* 0x001fe400078e001c */
[----:B------:R-:W-:Y:S02]  /*27530*/  IMAD.MOV.U32 R15, RZ, RZ, R21 ;  /* 0x000000ffff0f7224 */ /* 0x000fe400078e0015 */
[----:B------:R-:W-:Y:S02]  /*27540*/  IMAD.MOV.U32 R13, RZ, RZ, R29 ;  /* 0x000000ffff0d7224 */ /* 0x000fe400078e001d */
[----:B------:R-:W4:Y:S04]  /*27550*/  LDL.LU R29, [R1+0x1164] ;  /* 0x00116400011d7983 */ /* 0x000f280000300800 */
[----:B------:R-:W4:Y:S04]  /*27560*/  LDL.LU R28, [R1+0x1160] ;  /* 0x00116000011c7983 */ /* 0x000f280000300800 */
[----:B------:R-:W-:Y:S04]  /*27570*/  STL.64 [R1+0x10f0], R14 ;  /* 0x0010f00e01007387 */ /* 0x000fe80000100a00 */
[----:B------:R0:W-:Y:S02]  /*27580*/  STL.64 [R1+0x10e8], R12 ;  /* 0x0010e80c01007387 */ /* 0x0001e40000100a00 */
[----:B0-----:R-:W-:-:S02]  /*27590*/  IMAD.MOV.U32 R12, RZ, RZ, R20 ;  /* 0x000000ffff0c7224 */ /* 0x001fc400078e0014 */
[----:B------:R-:W-:Y:S02]  /*275a0*/  IMAD.MOV.U32 R14, RZ, RZ, R2 ;  /* 0x000000ffff0e7224 */ /* 0x000fe400078e0002 */
[----:B------:R-:W-:Y:S02]  /*275b0*/  IMAD.MOV.U32 R15, RZ, RZ, R0 ;  /* 0x000000ffff0f7224 */ /* 0x000fe400078e0000 */
[----:B------:R-:W-:-:S03]  /*275c0*/  IMAD.MOV.U32 R13, RZ, RZ, R3 ;  /* 0x000000ffff0d7224 */ /* 0x000fc600078e0003 */
[----:B------:R-:W-:Y:S04]  /*275d0*/  STL.64 [R1+0x1100], R14 ;  /* 0x0011000e01007387 */ /* 0x000fe80000100a00 */
[----:B------:R0:W-:Y:S04]  /*275e0*/  STL.64 [R1+0x10f8], R12 ;  /* 0x0010f80c01007387 */ /* 0x0001e80000100a00 */
[----:B0-----:R-:W4:Y:S01]  /*275f0*/  LDL.LU.64 R12, [R1+0x100] ;  /* 0x00010000010c7983 */ /* 0x001f220000300a00 */
[----:B---3--:R-:W-:Y:S03]  /*27600*/  HMMA.16816.F32.BF16 R20, R4, R22, R8 ;  /* 0x000000160414723c */ /* 0x008fe60000041808 */
[----:B------:R-:W3:Y:S04]  /*27610*/  LDL.LU.64 R10, [R1+0x1158] ;  /* 0x00115800010a7983 */ /* 0x000ee80000300a00 */
[----:B------:R-:W4:-:S15]  /*27620*/  LDL.LU.64 R8, [R1+0x1150] ;  /* 0x0011500001087983 */ /* 0x000f1e0000300a00 */
[----:B------:R-:W-:-:S01]  /*27630*/  NOP ;  /* 0x0000000000007918 */ /* 0x000fc20000000000 */
[----:B------:R0:W-:Y:S01]  /*27640*/  STL [R1], R20 ;  /* 0x0000001401007387 */ /* 0x0001e20000100800 */
[----:B------:R-:W-:Y:S02]  /*27650*/  IMAD.MOV.U32 R2, RZ, RZ, R22 ;  /* 0x000000ffff027224 */ /* 0x000fe400078e0016 */
[----:B------:R-:W-:Y:S02]  /*27660*/  IMAD.MOV.U32 R0, RZ, RZ, R23 ;  /* 0x000000ffff007224 */ /* 0x000fe400078e0017 */
[----:B------:R-:W-:Y:S01]  /*27670*/  IMAD.MOV.U32 R3, RZ, RZ, R21 ;  /* 0x000000ffff037224 */ /* 0x000fe200078e0015 */
[----:B------:R-:W2:Y:S04]  /*27680*/  LDL.LU.64 R22, [R1+0x1148] ;  /* 0x0011480001167983 */ /* 0x000ea80000300a00 */
[----:B0-----:R-:W2:Y:S02]  /*27690*/  LDL.LU.64 R20, [R1+0x1140] ;  /* 0x0011400001147983 */ /* 0x001ea40000300a00 */
[----:B--2---:R-:W-:Y:S02]  /*276a0*/  HMMA.16816.F32.BF16 R16, R4, R18, R20 ;  /* 0x000000120410723c */ /* 0x004fe40000041814 */
[----:B------:R-:W2:Y:S04]  /*276b0*/  LDL.LU.64 R22, [R1+0x1138] ;  /* 0x0011380001167983 */ /* 0x000ea80000300a00 */
[----:B------:R-:W4:-:S15]  /*276c0*/  LDL.LU.64 R20, [R1+0x1130] ;  /* 0x0011300001147983 */ /* 0x000f1e0000300a00 */
[----:B------:R-:W-:-:S02]  /*276d0*/  NOP ;  /* 0x0000000000007918 */ /* 0x000fc40000000000 */
[----:B------:R-:W-:Y:S04]  /*276e0*/  STL.64 [R1+0x10a0], R18 ;  /* 0x0010a01201007387 */ /* 0x000fe80000100a00 */
[----:B------:R2:W-:Y:S02]  /*276f0*/  STL.64 [R1+0x1098], R16 ;  /* 0x0010981001007387 */ /* 0x0005e40000100a00 */
[----:B--2---:R-:W-:Y:S02]  /*27700*/  IMAD.MOV.U32 R16, RZ, RZ, R23 ;  /* 0x000000ffff107224 */ /* 0x004fe400078e0017 */
[----:B------:R-:W2:Y:S04]  /*27710*/  LDL.LU R23, [R1+0x1128] ;  /* 0x0011280001177983 */ /* 0x000ea80000300800 */
[----:B------:R-:W3:Y:S01]  /*27720*/  LDL.LU R17, [R1+0x114] ;  /* 0x0001140001117983 */ /* 0x000ee20000300800 */
[----:B------:R-:W-:-:S02]  /*27730*/  IMAD.MOV.U32 R26, RZ, RZ, R25 ;  /* 0x000000ffff1a7224 */ /* 0x000fc400078e0019 */
[----:B------:R-:W-:Y:S01]  /*27740*/  IMAD.MOV.U32 R27, RZ, RZ, R24 ;  /* 0x000000ffff1b7224 */ /* 0x000fe200078e0018 */
[----:B---3--:R0:W-:Y:S02]  /*27750*/  STL.64 [R1+0x1108], R16 ;  /* 0x0011081001007387 */ /* 0x0081e40000100a00 */
[----:B0-----:R-:W-:Y:S02]  /*27760*/  IMAD.MOV.U32 R16, RZ, RZ, R11 ;  /* 0x000000ffff107224 */ /* 0x001fe400078e000b */
[----:B----4-:R-:W-:Y:S01]  /*27770*/  IMAD.MOV.U32 R17, RZ, RZ, R29 ;  /* 0x000000ffff117224 */ /* 0x010fe200078e001d */
[----:B------:R-:W3:Y:S04]  /*27780*/  LDL.LU R11, [R1+0x1124] ;  /* 0x00112400010b7983 */ /* 0x000ee80000300800 */
[----:B------:R-:W4:Y:S01]  /*27790*/  LDL.LU R29, [R1+0x1120] ;  /* 0x00112000011d7983 */ /* 0x000f220000300800 */
[----:B--2---:R-:W-:Y:S03]  /*277a0*/  HMMA.16816.F32.BF16 R20, R4, R26, R20 ;  /* 0x0000001a0414723c */ /* 0x004fe60000041814 */
[----:B------:R-:W-:Y:S01]  /*277b0*/  LDSM.16.MT88.4 R4, [R28+UR4+0x13400] ;  /* 0x013400041c04783b */ /* 0x000fe20008004200 */
[----:B------:R-:W-:-:S02]  /*277c0*/  IMAD.MOV.U32 R18, RZ, RZ, R8 ;  /* 0x000000ffff127224 */ /* 0x000fc400078e0008 */
[----:B------:R-:W-:Y:S01]  /*277d0*/  IMAD.MOV.U32 R19, RZ, RZ, R9 ;  /* 0x000000ffff137224 */ /* 0x000fe200078e0009 */
[----:B------:R-:W2:Y:S04]  /*277e0*/  LDL.LU R8, [R1+0x111c] ;  /* 0x00111c0001087983 */ /* 0x000ea80000300800 */
[----:B------:R-:W2:-:S12]  /*277f0*/  LDL.LU R9, [R1+0x1118] ;  /* 0x0011180001097983 */ /* 0x000e980000300800 */
[----:B------:R-:W-:Y:S04]  /*27800*/  STL.64 [R1+0x1090], R22 ;  /* 0x0010901601007387 */ /* 0x000fe80000100a00 */
[----:B------:R0:W-:Y:S02]  /*27810*/  STL.64 [R1+0x1088], R20 ;  /* 0x0010881401007387 */ /* 0x0001e40000100a00 */
[----:B0-----:R-:W-:Y:S02]  /*27820*/  IMAD.MOV.U32 R20, RZ, RZ, R10 ;  /* 0x000000ffff147224 */ /* 0x001fe400078e000a */
[----:B------:R-:W2:Y:S04]  /*27830*/  LDL.LU R10, [R1+0x1114] ;  /* 0x00111400010a7983 */ /* 0x000ea80000300800 */
[----:B----4-:R-:W0:Y:S01]  /*27840*/  LDSM.16.MT88.4 R24, [R29+UR4+0x13400] ;  /* 0x013400041d18783b */ /* 0x010e220008004200 */
[----:B---3--:R-:W-:-:S03]  /*27850*/  IMAD.MOV.U32 R21, RZ, RZ, R11 ;  /* 0x000000ffff157224 */ /* 0x008fc600078e000b */
[----:B------:R-:W2:Y:S04]  /*27860*/  LDL.LU R11, [R1+0x1110] ;  /* 0x00111000010b7983 */ /* 0x000ea80000300800 */
[----:B0-----:R-:W-:Y:S04]  /*27870*/  STL [R1+0x1084], R25 ;  /* 0x0010841901007387 */ /* 0x001fe80000100800 */
[----:B------:R-:W-:Y:S04]  /*27880*/  STL [R1+0x1080], R26 ;  /* 0x0010801a01007387 */ /* 0x000fe80000100800 */
[----:B------:R-:W-:Y:S04]  /*27890*/  STL [R1+0x107c], R27 ;  /* 0x00107c1b01007387 */ /* 0x000fe80000100800 */
[----:B------:R-:W-:Y:S04]  /*278a0*/  STL.64 [R1+0x1030], R6 ;  /* 0x0010300601007387 */ /* 0x000fe80000100a00 */
[----:B------:R0:W-:Y:S04]  /*278b0*/  STL.64 [R1+0x1028], R4 ;  /* 0x0010280401007387 */ /* 0x0001e80000100a00 */
[----:B0-----:R-:W3:Y:S04]  /*278c0*/  LDL.LU.64 R4, [R1+0x130] ;  /* 0x0001300001047983 */ /* 0x001ee80000300a00 */
[----:B------:R-:W4:Y:S01]  /*278d0*/  LDL.LU.64 R6, [R1+0x138] ;  /* 0x0001380001067983 */ /* 0x000f220000300a00 */
[----:B--2---:R-:W-:Y:S03]  /*278e0*/  HMMA.16816.F32.BF16 R16, R8, R12, R16 ;  /* 0x0000000c0810723c */ /* 0x004fe60000041810 */
[----:B----4-:R0:W-:Y:S04]  /*278f0*/  STL [R1+0x1040], R6 ;  /* 0x0010400601007387 */ /* 0x0101e80000100800 */
[----:B------:R1:W-:-:S15]  /*27900*/  STL [R1+0x103c], R7 ;  /* 0x00103c0701007387 */ /* 0x0003de0000100800 */
[----:B------:R-:W-:-:S01]  /*27910*/  NOP ;  /* 0x0000000000007918 */ /* 0x000fc20000000000 */
[----:B------:R2:W-:Y:S04]  /*27920*/  STL.64 [R1+0x90], R16 ;  /* 0x0000901001007387 */ /* 0x0005e80000100a00 */
[----:B------:R-:W-:Y:S01]  /*27930*/  STL.64 [R1+0x98], R18 ;  /* 0x0000981201007387 */ /* 0x000fe20000100a00 */
[----:B0-----:R-:W-:Y:S02]  /*27940*/  IMAD.MOV.U32 R6, RZ, RZ, R13 ;  /* 0x000000ffff067224 */ /* 0x001fe400078e000d */
[----:B-1----:R-:W-:Y:S01]  /*27950*/  IMAD.MOV.U32 R7, RZ, RZ, R12 ;  /* 0x000000ffff077224 */ /* 0x002fe200078e000c */
[----:B--2---:R-:W2:Y:S04]  /*27960*/  LDL.LU.64 R16, [R1+0x1108] ;  /* 0x0011080001107983 */ /* 0x004ea80000300a00 */
[----:B------:R-:W2:Y:S04]  /*27970*/  LDL.LU.64 R14, [R1+0x1100] ;  /* 0x00110000010e7983 */ /* 0x000ea80000300a00 */
[----:B------:R-:W2:Y:S02]  /*27980*/  LDL.LU.64 R12, [R1+0x10f8] ;  /* 0x0010f800010c7983 */ /* 0x000ea40000300a00 */
[----:B--2---:R-:W-:-:S15]  /*27990*/  HMMA.16816.F32.BF16 R12, R8, R16, R12 ;  /* 0x00000010080c723c */ /* 0x004fde000004180c */
[----:B------:R-:W-:-:S08]  /*279a0*/  NOP ;  /* 0x0000000000007918 */ /* 0x000fd00000000000 */
[----:B------:R-:W-:Y:S04]  /*279b0*/  STL.64 [R1+0x80], R12 ;  /* 0x0000800c01007387 */ /* 0x000fe80000100a00 */
[----:B------:R0:W-:Y:S01]  /*279c0*/  STL [R1+0x88], R14 ;  /* 0x0000880e01007387 */ /* 0x0001e20000100800 */
[----:B------:R-:W-:-:S03]  /*279d0*/  IMAD.MOV.U32 R29, RZ, RZ, R15 ;  /* 0x000000ffff1d7224 */ /* 0x000fc600078e000f */
[----:B0-----:R-:W2:Y:S04]  /*279e0*/  LDL.LU.64 R14, [R1+0x10f0] ;  /* 0x0010f000010e7983 */ /* 0x001ea80000300a00 */
[----:B------:R-:W2:Y:S04]  /*279f0*/  LDL.LU.64 R12, [R1+0x10e8] ;  /* 0x0010e800010c7983 */ /* 0x000ea80000300a00 */
[----:B------:R-:W-:Y:S01]  /*27a00*/  STL.64 [R1+0x10b0], R16 ;  /* 0x0010b01001007387 */ /* 0x000fe20000100a00 */
[----:B--2---:R-:W-:-:S15]  /*27a10*/  HMMA.16816.F32.BF16 R12, R8, R20, R12 ;  /* 0x00000014080c723c */ /* 0x004fde000004180c */
[----:B------:R-:W-:-:S08]  /*27a20*/  NOP ;  /* 0x0000000000007918 */ /* 0x000fd00000000000 */
[----:B------:R0:W-:Y:S01]  /*27a30*/  STL [R1+0x7c], R15 ;  /* 0x00007c0f01007387 */ /* 0x0001e20000100800 */
[----:B------:R-:W-:Y:S02]  /*27a40*/  IMAD.MOV.U32 R27, RZ, RZ, R14 ;  /* 0x000000ffff1b7224 */ /* 0x000fe400078e000e */
[----:B------:R-:W-:Y:S02]  /*27a50*/  IMAD.MOV.U32 R25, RZ, RZ, R12 ;  /* 0x000000ffff197224 */ /* 0x000fe400078e000c */
[----:B------:R-:W-:Y:S01]  /*27a60*/  IMAD.MOV.U32 R26, RZ, RZ, R13 ;  /* 0x000000ffff1a7224 */ /* 0x000fe200078e000d */
[----:B0-----:R-:W3:Y:S04]  /*27a70*/  LDL.LU.64 R14, [R1+0x10e0] ;  /* 0x0010e000010e7983 */ /* 0x001ee80000300a00 */
[----:B------:R-:W3:Y:S04]  /*27a80*/  LDL.LU.64 R12, [R1+0x10d8] ;  /* 0x0010d800010c7983 */ /* 0x000ee80000300a00 */
[----:B------:R-:W-:Y:S04]  /*27a90*/  STL.64 [R1+0x10c0], R26 ;  /* 0x0010c01a01007387 */ /* 0x000fe80000100a00 */
[----:B------:R0:W-:Y:S04]  /*27aa0*/  STL.64 [R1+0x10b8], R24 ;  /* 0x0010b81801007387 */ /* 0x0001e80000100a00 */
[----:B0-----:R-:W2:Y:S04]  /*27ab0*/  LDL.LU R24, [R1+0x10] ;  /* 0x0000100001187983 */ /* 0x001ea80000300800 */
[----:B------:R-:W2:Y:S04]  /*27ac0*/  LDL.LU R25, [R1+0x14] ;  /* 0x0000140001197983 */ /* 0x000ea80000300800 */
[----:B------:R-:W2:Y:S04]  /*27ad0*/  LDL.LU R26, [R1+0x18] ;  /* 0x00001800011a7983 */ /* 0x000ea80000300800 */
[----:B------:R-:W2:Y:S04]  /*27ae0*/  LDL.LU R27, [R1+0x1c] ;  /* 0x00001c00011b7983 */ /* 0x000ea80000300800 */
[----:B------:R0:W-:Y:S04]  /*27af0*/  STL.64 [R1+0x10a8], R20 ;  /* 0x0010a81401007387 */ /* 0x0001e80000100a00 */
[----:B0-----:R-:W4:Y:S01]  /*27b00*/  LDL.LU R20, [R1] ;  /* 0x0000000001147983 */ /* 0x001f220000300800 */
[----:B---3--:R-:W-:Y:S03]  /*27b10*/  HMMA.16816.F32.BF16 R8, R8, R4, R12 ;  /* 0x000000040808723c */ /* 0x008fe6000004180c */
[----:B------:R-:W2:Y:S04]  /*27b20*/  LDL.LU.64 R14, [R1+0x10d0] ;  /* 0x0010d000010e7983 */ /* 0x000ea80000300a00 */
[----:B------:R-:W2:Y:S01]  /*27b30*/  LDL.LU.64 R12, [R1+0x10c8] ;  /* 0x0010c800010c7983 */ /* 0x000ea20000300a00 */
[----:B------:R-:W-:-:S02]  /*27b40*/  IMAD.MOV.U32 R16, RZ, RZ, R7 ;  /* 0x000000ffff107224 */ /* 0x000fc400078e0007 */
[----:B------:R-:W-:Y:S02]  /*27b50*/  IMAD.MOV.U32 R17, RZ, RZ, R6 ;  /* 0x000000ffff117224 */ /* 0x000fe400078e0006 */
[----:B------:R-:W-:-:S11]  /*27b60*/  IMAD.MOV.U32 R21, RZ, RZ, R3 ;  /* 0x000000ffff157224 */ /* 0x000fd600078e0003 */
[----:B------:R-:W-:Y:S04]  /*27b70*/  STL.64 [R1+0x60], R8 ;  /* 0x0000600801007387 */ /* 0x000fe80000100a00 */
[----:B------:R0:W-:Y:S04]  /*27b80*/  STL.64 [R1+0x68], R10 ;  /* 0x0000680a01007387 */ /* 0x0001e80000100a00 */
[----:B0-----:R-:W3:Y:S01]  /*27b90*/  LDL R11, [R1+0x14c] ;  /* 0x00014c00010b7983 */ /* 0x001ee20000100800 */
[----:B--2---:R-:W-:Y:S03]  /*27ba0*/  HMMA.16816.F32.BF16 R16, R12, R16, R24 ;  /* 0x000000100c10723c */ /* 0x004fe60000041818 */
[----:B------:R-:W2:Y:S04]  /*27bb0*/  LDL.LU.64 R26, [R1+0x10c0] ;  /* 0x0010c000011a7983 */ /* 0x000ea80000300a00 */
[----:B------:R-:W2:-:S15]  /*27bc0*/  LDL.LU.64 R24, [R1+0x10b8] ;  /* 0x0010b80001187983 */ /* 0x000e9e0000300a00 */
[----:B------:R-:W-:-:S01]  /*27bd0*/  NOP ;  /* 0x0000000000007918 */ /* 0x000fc20000000000 */
[----:B------:R0:W-:Y:S01]  /*27be0*/  STL [R1+0x50], R16 ;  /* 0x0000501001007387 */ /* 0x0001e20000100800 */
[----:B------:R-:W-:-:S03]  /*27bf0*/  IMAD.MOV.U32 R3, RZ, RZ, R17 ;  /* 0x000000ffff037224 */ /* 0x000fc600078e0011 */
[----:B0-----:R-:W4:Y:S01]  /*27c00*/  LDL.LU.64 R16, [R1+0x10b0] ;  /* 0x0010b00001107983 */ /* 0x001f220000300a00 */
[----:B------:R-:W-:Y:S02]  /*27c10*/  IMAD.MOV.U32 R22, RZ, RZ, R2 ;  /* 0x000000ffff167224 */ /* 0x000fe400078e0002 */
[----:B------:R-:W-:Y:S02]  /*27c20*/  IMAD.MOV.U32 R23, RZ, RZ, R0 ;  /* 0x000000ffff177224 */ /* 0x000fe400078e0000 */
[----:B------:R-:W-:Y:S02]  /*27c30*/  IMAD.MOV.U32 R2, RZ, RZ, R18 ;  /* 0x000000ffff027224 */ /* 0x000fe400078e0012 */
[----:B------:R-:W-:Y:S01]  /*27c40*/  IMAD.MOV.U32 R0, RZ, RZ, R19 ;  /* 0x000000ffff007224 */ /* 0x000fe200078e0013 */
[----:B---3--:R-:W0:Y:S04]  /*27c50*/  LDSM.16.MT88.4 R8, [R11+UR4+0x13800] ;  /* 0x013800040b08783b */ /* 0x008e280008004200 */
[----:B------:R-:W-:Y:S04]  /*27c60*/  STL [R1+0x104c], R0 ;  /* 0x00104c0001007387 */ /* 0x000fe80000100800 */
[----:B------:R-:W-:Y:S04]  /*27c70*/  STL [R1+0x1048], R2 ;  /* 0x0010480201007387 */ /* 0x000fe80000100800 */
[----:B------:R-:W-:Y:S01]  /*27c80*/  STL [R1+0x1044], R3 ;  /* 0x0010440301007387 */ /* 0x000fe20000100800 */
[----:B----4-:R-:W-:Y:S03]  /*27c90*/  HMMA.16816.F32.BF16 R16, R12, R16, R20 ;  /* 0x000000100c10723c */ /* 0x010fe60000041814 */
[----:B------:R-:W3:-:S15]  /*27ca0*/  LDL.LU.64 R20, [R1+0x10a8] ;  /* 0x0010a80001147983 */ /* 0x000ede0000300a00 */
[----:B------:R-:W-:-:S05]  /*27cb0*/  NOP ;  /* 0x0000000000007918 */ /* 0x000fca0000000000 */
[----:B------:R1:W-:Y:S01]  /*27cc0*/  STL.64 [R1+0x48], R18 ;  /* 0x0000481201007387 */ /* 0x0003e20000100a00 */
[----:B------:R-:W-:Y:S02]  /*27cd0*/  IMAD.MOV.U32 R6, RZ, RZ, R16 ;  /* 0x000000ffff067224 */ /* 0x000fe400078e0010 */
[----:B------:R-:W-:Y:S01]  /*27ce0*/  IMAD.MOV.U32 R7, RZ, RZ, R17 ;  /* 0x000000ffff077224 */ /* 0x000fe200078e0011 */
[----:B-1----:R-:W3:Y:S04]  /*27cf0*/  LDL.LU.64 R18, [R1+0x10a0] ;  /* 0x0010a00001127983 */ /* 0x002ee80000300a00 */
[----:B------:R-:W3:Y:S04]  /*27d00*/  LDL.LU.64 R16, [R1+0x1098] ;  /* 0x0010980001107983 */ /* 0x000ee80000300a00 */
[----:B------:R-:W-:Y:S04]  /*27d10*/  STL [R1+0x1054], R7 ;  /* 0x0010540701007387 */ /* 0x000fe80000100800 */
[----:B------:R1:W-:Y:S04]  /*27d20*/  STL [R1+0x1050], R6 ;  /* 0x0010500601007387 */ /* 0x0003e80000100800 */
[----:B------:R-:W4:Y:S01]  /*27d30*/  LDL.LU.64 R22, [R1+0x1090] ;  /* 0x0010900001167983 */ /* 0x000f220000300a00 */
[----:B---3--:R-:W-:Y:S03]  /*27d40*/  HMMA.16816.F32.BF16 R16, R12, R20, R16 ;  /* 0x000000140c10723c */ /* 0x008fe60000041810 */
[----:B------:R-:W4:-:S15]  /*27d50*/  LDL.LU.64 R20, [R1+0x1088] ;  /* 0x0010880001147983 */ /* 0x000f1e0000300a00 */
[----:B------:R-:W-:-:S05]  /*27d60*/  NOP ;  /* 0x0000000000007918 */ /* 0x000fca0000000000 */
[----:B------:R-:W-:Y:S01]  /*27d70*/  STL [R1+0x30], R16 ;  /* 0x0000301001007387 */ /* 0x000fe20000100800 */
[----:B------:R-:W-:-:S03]  /*27d80*/  IMAD.MOV.U32 R3, RZ, RZ, R19 ;  /* 0x000000ffff037224 */ /* 0x000fc600078e0013 */
[----:B------:R-:W3:Y:S01]  /*27d90*/  LDL R19, [R1+0xdb8] ;  /* 0x000db80001137983 */ /* 0x000ee20000100800 */
[----:B------:R-:W-:Y:S02]  /*27da0*/  IMAD.MOV.U32 R2, RZ, RZ, R18 ;  /* 0x000000ffff027224 */ /* 0x000fe400078e0012 */
[----:B------:R-:W-:-:S03]  /*27db0*/  IMAD.MOV.U32 R0, RZ, RZ, R17 ;  /* 0x000000ffff007224 */ /* 0x000fc600078e0011 */
[----:B------:R-:W-:Y:S04]  /*27dc0*/  STL [R1+0x105c], R2 ;  /* 0x00105c0201007387 */ /* 0x000fe80000100800 */
[----:B------:R-:W-:Y:S01]  /*27dd0*/  STL [R1+0x1058], R0 ;  /* 0x0010580001007387 */ /* 0x000fe20000100800 */
[----:B----4-:R-:W-:Y:S03]  /*27de0*/  HMMA.16816.F32.BF16 R12, R12, R4, R20 ;  /* 0x000000040c0c723c */ /* 0x010fe60000041814 */
[----:B------:R-:W4:Y:S04]  /*27df0*/  LDL.LU R4, [R1+0x90] ;  /* 0x0000900001047983 */ /* 0x000f280000300800 */
[----:B---3--:R-:W3:-:S15]  /*27e00*/  LDSM.16.M88.4 R20, [R19+UR4+0x180] ;  /* 0x000180041314783b */ /* 0x008ede0008000200 */
[----:B------:R-:W-:-:S01]  /*27e10*/  NOP ;  /* 0x0000000000007918 */ /* 0x000fc20000000000 */
[----:B------:R-:W-:Y:S04]  /*27e20*/  STL.64 [R1+0x20], R12 ;  /* 0x0000200c01007387 */ /* 0x000fe80000100a00 */
[----:B------:R-:W-:Y:S04]  /*27e30*/  STL.64 [R1+0x28], R14 ;  /* 0x0000280e01007387 */ /* 0x000fe80000100a00 */
[----:B------:R-:W4:Y:S04]  /*27e40*/  LDL.LU R5, [R1+0x94] ;  /* 0x0000940001057983 */ /* 0x000f280000300800 */
[----:B-1----:R-:W4:Y:S04]  /*27e50*/  LDL.LU R6, [R1+0x98] ;  /* 0x0000980001067983 */ /* 0x002f280000300800 */
[----:B------:R-:W4:Y:S04]  /*27e60*/  LDL.LU R7, [R1+0x9c] ;  /* 0x00009c0001077983 */ /* 0x000f280000300800 */
[----:B0-----:R-:W-:Y:S04]  /*27e70*/  STL [R1+0xfbc], R11 ;  /* 0x000fbc0b01007387 */ /* 0x001fe80000100800 */
[----:B------:R-:W-:Y:S04]  /*27e80*/  STL [R1+0x1078], R10 ;  /* 0x0010780a01007387 */ /* 0x000fe80000100800 */
[----:B------:R-:W-:Y:S04]  /*27e90*/  STL.64 [R1+0x1070], R8 ;  /* 0x0010700801007387 */ /* 0x000fe80000100a00 */
[----:B------:R-:W0:Y:S04]  /*27ea0*/  LDSM.16.M88.4 R12, [R19+UR4+0x8180] ;  /* 0x00818004130c783b */ /* 0x000e280008000200 */
[----:B------:R-:W1:Y:S04]  /*27eb0*/  LDSM.16.M88.4 R8, [R19+UR4+0x4180] ;  /* 0x004180041308783b */ /* 0x000e680008000200 */
[----:B------:R-:W2:Y:S04]  /*27ec0*/  LDSM.16.M88.4 R16, [R19+UR4+0xc180] ;  /* 0x00c180041310783b */ /* 0x000ea80008000200 */
[----:B---3--:R-:W-:Y:S04]  /*27ed0*/  STL.64 [R1+0x10], R20 ;  /* 0x0000101401007387 */ /* 0x008fe80000100a00 */
[----:B------:R-:W-:Y:S04]  /*27ee0*/  STL.64 [R1+0x18], R22 ;  /* 0x0000181601007387 */ /* 0x000fe80000100a00 */
[----:B------:R-:W3:Y:S04]  /*27ef0*/  LDSM.16.MT88.4 R20, [R28+UR4+0x13800] ;  /* 0x013800041c14783b */ /* 0x000ee80008004200 */
[----:B0-----:R-:W-:Y:S04]  /*27f00*/  STL [R1+0xfd0], R12 ;  /* 0x000fd00c01007387 */ /* 0x001fe80000100800 */
[----:B-1----:R-:W-:Y:S04]  /*27f10*/  STL.64 [R1], R8 ;  /* 0x0000000801007387 */ /* 0x002fe80000100a00 */
[----:B------:R-:W-:Y:S04]  /*27f20*/  STL.64 [R1+0x8], R10 ;  /* 0x0000080a01007387 */ /* 0x000fe80000100a00 */
[----:B------:R-:W-:Y:S04]  /*27f30*/  STL [R1+0xfb8], R13 ;  /* 0x000fb80d01007387 */ /* 0x000fe80000100800 */
[----:B------:R-:W-:Y:S04]  /*27f40*/  STL [R1+0xf9c], R14 ;  /* 0x000f9c0e01007387 */ /* 0x000fe80000100800 */
[----:B------:R0:W-:Y:S04]  /*27f50*/  STL [R1+0xf98], R15 ;  /* 0x000f980f01007387 */ /* 0x0001e80000100800 */
[----:B0-----:R-:W4:Y:S04]  /*27f60*/  LDL.LU.64 R14, [R1+0x118] ;  /* 0x00011800010e7983 */ /* 0x001f280000300a00 */
[----:B--2---:R-:W-:Y:S04]  /*27f70*/  STL [R1+0xf94], R16 ;  /* 0x000f941001007387 */ /* 0x004fe80000100800 */
[----:B------:R-:W-:Y:S04]  /*27f80*/  STL [R1+0xf90], R17 ;  /* 0x000f901101007387 */ /* 0x000fe80000100800 */
[----:B------:R-:W-:Y:S04]  /*27f90*/  STL [R1+0xf3c], R18 ;  /* 0x000f3c1201007387 */ /* 0x000fe80000100800 */
[----:B------:R0:W-:Y:S04]  /*27fa0*/  STL [R1+0xf38], R19 ;  /* 0x000f381301007387 */ /* 0x0001e80000100800 */
[----:B0-----:R-:W4:Y:S04]  /*27fb0*/  LDL.LU.64 R18, [R1+0x108] ;  /* 0x0001080001127983 */ /* 0x001f280000300a00 */
[----:B------:R-:W-:Y:S04]  /*27fc0*/  STL [R1+0xfd4], R28 ;  /* 0x000fd41c01007387 */ /* 0x000fe80000100800 */
[----:B---3--:R0:W-:Y:S04]  /*27fd0*/  STL [R1+0xf8c], R20 ;  /* 0x000f8c1401007387 */ /* 0x0081e80000100800 */
[----:B------:R1:W-:Y:S04]  /*27fe0*/  STL [R1+0xf88], R21 ;  /* 0x000f881501007387 */ /* 0x0003e80000100800 */
[----:B------:R2:W-:Y:S04]  /*27ff0*/  STL [R1+0xf84], R22 ;  /* 0x000f841601007387 */ /* 0x0005e80000100800 */
[----:B------:R3:W-:Y:S01]  /*28000*/  STL [R1+0xf80], R23 ;  /* 0x000f801701007387 */ /* 0x0007e20000100800 */
[----:B0-----:R-:W-:-:S02]  /*28010*/  IMAD.MOV.U32 R20, RZ, RZ, R25 ;  /* 0x000000ffff147224 */ /* 0x001fc400078e0019 */
[----:B-1----:R-:W-:Y:S01]  /*28020*/  IMAD.MOV.U32 R21, RZ, RZ, R26 ;  /* 0x000000ffff157224 */ /* 0x002fe200078e001a */
[----:B------:R-:W4:Y:S04]  /*28030*/  LDL.LU R25, [R1+0x1084] ;  /* 0x0010840001197983 */ /* 0x000f280000300800 */
[----:B------:R-:W4:Y:S01]  /*28040*/  LDL.LU R26, [R1+0x1080] ;  /* 0x00108000011a7983 */ /* 0x000f220000300800 */
[----:B--2---:R-:W-:-:S03]  /*28050*/  IMAD.MOV.U32 R22, RZ, RZ, R27 ;  /* 0x000000ffff167224 */ /* 0x004fc600078e001b */
[----:B------:R-:W4:Y:S04]  /*28060*/  LDL.LU R27, [R1+0x107c] ;  /* 0x00107c00011b7983 */ /* 0x000f280000300800 */
[----:B---3--:R-:W2:Y:S04]  /*28070*/  LDL.LU R23, [R1+0x7c] ;  /* 0x00007c0001177983 */ /* 0x008ea80000300800 */
[----:B--2---:R-:W-:Y:S04]  /*28080*/  STL.64 [R1+0x1068], R22 ;  /* 0x0010681601007387 */ /* 0x004fe80000100a00 */
[----:B------:R0:W-:Y:S01]  /*28090*/  STL.64 [R1+0x1060], R20 ;  /* 0x0010601401007387 */ /* 0x0001e20000100a00 */
[----:B----4-:R-:W-:Y:S03]  /*280a0*/  HMMA.16816.F32.BF16 R8, R24, R18, R4 ;  /* 0x000000121808723c */ /* 0x010fe60000041804 */
[----:B0-----:R-:W2:Y:S04]  /*280b0*/  LDL.LU R20, [R1+0x80] ;  /* 0x0000800001147983 */ /* 0x001ea80000300800 */
[----:B------:R-:W2:Y:S04]  /*280c0*/  LDL.LU R21, [R1+0x84] ;  /* 0x0000840001157983 */ /* 0x000ea80000300800 */
[----:B------:R-:W2:Y:S01]  /*280d0*/  LDL.LU R22, [R1+0x88] ;  /* 0x0000880001167983 */ /* 0x000ea20000300800 */
[----:B------:R-:W-:-:S12]  /*280e0*/  IMAD.MOV.U32 R7, RZ, RZ, R18 ;  /* 0x000000ffff077224 */ /* 0x000fd800078e0012 */
[----:B------:R-:W-:Y:S02]  /*280f0*/  IMAD.MOV.U32 R5, RZ, RZ, R10 ;  /* 0x000000ffff057224 */ /* 0x000fe400078e000a */
[----:B------:R-:W-:Y:S02]  /*28100*/  IMAD.MOV.U32 R28, RZ, RZ, R8 ;  /* 0x000000ffff1c7224 */ /* 0x000fe400078e0008 */
[----:B------:R-:W-:Y:S01]  /*28110*/  IMAD.MOV.U32 R18, RZ, RZ, R9 ;  /* 0x000000ffff127224 */ /* 0x000fe200078e0009 */
[----:B------:R-:W3:Y:S04]  /*28120*/  LDL.LU R10, [R1+0x1078] ;  /* 0x00107800010a7983 */ /* 0x000ee80000300800 */
[----:B------:R-:W4:Y:S01]  /*28130*/  LDL.LU.64 R8, [R1+0x1070] ;  /* 0x0010700001087983 */ /* 0x000f220000300a00 */
[----:B------:R-:W-:-:S02]  /*28140*/  IMAD.MOV.U32 R23, RZ, RZ, R29 ;  /* 0x000000ffff177224 */ /* 0x000fc400078e001d */
[----:B------:R-:W-:Y:S02]  /*28150*/  IMAD.MOV.U32 R4, RZ, RZ, R11 ;  /* 0x000000ffff047224 */ /* 0x000fe400078e000b */
[----:B------:R-:W-:Y:S01]  /*28160*/  IMAD.MOV.U32 R6, RZ, RZ, R19 ;  /* 0x000000ffff067224 */ /* 0x000fe200078e0013 */
[----:B------:R-:W4:Y:S02]  /*28170*/  LDL.64 R16, [R1+0x10] ;  /* 0x0000100001107983 */ /* 0x000f240000100a00 */
[----:B--2---:R-:W-:-:S15]  /*28180*/  HMMA.16816.F32.BF16 R20, R24, R14, R20 ;  /* 0x0000000e1814723c */ /* 0x004fde0000041814 */
[----:B------:R-:W-:-:S09]  /*28190*/  NOP ;  /* 0x0000000000007918 */ /* 0x000fd20000000000 */
[----:B------:R-:W-:Y:S02]  /*281a0*/  IMAD.MOV.U32 R13, RZ, RZ, R21 ;  /* 0x000000ffff0d7224 */ /* 0x000fe400078e0015 */
[----:B------:R-:W-:Y:S02]  /*281b0*/  IMAD.MOV.U32 R11, RZ, RZ, R20 ;  /* 0x000000ffff0b7224 */ /* 0x000fe400078e0014 */
[----:B------:R-:W-:Y:S02]  /*281c0*/  IMAD.MOV.U32 R29, RZ, RZ, R22 ;  /* 0x000000ffff1d7224 */ /* 0x000fe400078e0016 */
[----:B------:R-:W-:Y:S02]  /*281d0*/  IMAD.MOV.U32 R19, RZ, RZ, R23 ;  /* 0x000000ffff137224 */ /* 0x000fe400078e0017 */
[----:B------:R-:W2:Y:S04]  /*281e0*/  LDL.LU.64 R22, [R1+0x1068] ;  /* 0x0010680001167983 */ /* 0x000ea80000300a00 */
[----:B------:R-:W2:Y:S04]  /*281f0*/  LDL.LU.64 R20, [R1+0x1060] ;  /* 0x0010600001147983 */ /* 0x000ea80000300a00 */
[----:B------:R-:W-:Y:S04]  /*28200*/  STL [R1+0x1038], R13 ;  /* 0x0010380d01007387 */ /* 0x000fe80000100800 */
[----:B---3--:R-:W-:Y:S04]  /*28210*/  STL.64 [R1+0xfc8], R10 ;  /* 0x000fc80a01007387 */ /* 0x008fe80000100a00 */
[----:B----4-:R0:W-:Y:S04]  /*28220*/  STL.64 [R1+0xfc0], R8 ;  /* 0x000fc00801007387 */ /* 0x0101e80000100a00 */
[----:B0-----:R-:W3:Y:S04]  /*28230*/  LDL.LU R8, [R1+0x20] ;  /* 0x0000200001087983 */ /* 0x001ee80000300800 */
[----:B------:R-:W3:Y:S04]  /*28240*/  LDL.LU R9, [R1+0x24] ;  /* 0x0000240001097983 */ /* 0x000ee80000300800 */
[----:B------:R-:W4:Y:S04]  /*28250*/  LDL.LU R10, [R1+0x28] ;  /* 0x00002800010a7983 */ /* 0x000f280000300800 */
[----:B------:R-:W4:Y:S04]  /*28260*/  LDL.LU R11, [R1+0x2c] ;  /* 0x00002c00010b7983 */ /* 0x000f280000300800 */
[----:B----4-:R0:W-:Y:S04]  /*28270*/  STL.64 [R1+0xfe0], R10 ;  /* 0x000fe00a01007387 */ /* 0x0101e80000100a00 */
[----:B---3--:R-:W-:Y:S04]  /*28280*/  STL.64 [R1+0xfd8], R8 ;  /* 0x000fd80801007387 */ /* 0x008fe80000100a00 */
[----:B0-----:R-:W2:Y:S04]  /*28290*/  LDL.LU R10, [R1+0x128] ;  /* 0x00012800010a7983 */ /* 0x001ea80000300800 */
[----:B------:R-:W2:Y:S04]  /*282a0*/  LDL.LU R11, [R1+0x12c] ;  /* 0x00012c00010b7983 */ /* 0x000ea80000300800 */
[----:B------:R-:W3:Y:S01]  /*282b0*/  LDL.LU R12, [R1+0x60] ;  /* 0x00006000010c7983 */ /* 0x000ee20000300800 */
[----:B------:R-:W-:-:S02]  /*282c0*/  IMAD.MOV.U32 R2, RZ, RZ, R14 ;  /* 0x000000ffff027224 */ /* 0x000fc400078e000e */
[----:B------:R-:W-:Y:S01]  /*282d0*/  IMAD.MOV.U32 R0, RZ, RZ, R15 ;  /* 0x000000ffff007224 */ /* 0x000fe200078e000f */
[----:B------:R-:W3:Y:S04]  /*282e0*/  LDL.LU R13, [R1+0x64] ;  /* 0x00006400010d7983 */ /* 0x000ee80000300800 */
[----:B------:R-:W3:Y:S04]  /*282f0*/  LDL.LU R14, [R1+0x68] ;  /* 0x00006800010e7983 */ /* 0x000ee80000300800 */
[----:B------:R-:W3:Y:S01]  /*28300*/  LDL.LU R15, [R1+0x6c] ;  /* 0x00006c00010f7983 */ /* 0x000ee20000300800 */
[----:B--2---:R-:W-:Y:S06]  /*28310*/  HMMA.16816.F32.BF16 R20, R24, R10, R20 ;  /* 0x0000000a1814723c */ /* 0x004fec0000041814 */
[----:B------:R0:W-:Y:S02]  /*28320*/  STL.64 [R1+0xff8], R10 ;  /* 0x000ff80a01007387 */ /* 0x0001e40000100a00 */
[----:B0-----:R-:W-:-:S02]  /*28330*/  IMAD.MOV.U32 R10, RZ, RZ, R2 ;  /* 0x000000ffff0a7224 */ /* 0x001fc400078e0002 */
[----:B------:R-:W-:Y:S01]  /*28340*/  IMAD.MOV.U32 R11, RZ, RZ, R0 ;  /* 0x000000ffff0b7224 */ /* 0x000fe200078e0000 */
[----:B------:R-:W2:Y:S04]  /*28350*/  LDL.LU R2, [R1+0x105c] ;  /* 0x00105c0001027983 */ /* 0x000ea80000300800 */
[----:B------:R-:W4:Y:S04]  /*28360*/  LDL.LU R0, [R1+0x1058] ;  /* 0x0010580001007983 */ /* 0x000f280000300800 */
[----:B------:R0:W-:Y:S02]  /*28370*/  STL.64 [R1+0x1010], R10 ;  /* 0x0010100a01007387 */ /* 0x0001e40000100a00 */
[----:B0-----:R-:W-:-:S02]  /*28380*/  IMAD.MOV.U32 R10, RZ, RZ, R7 ;  /* 0x000000ffff0a7224 */ /* 0x001fc400078e0007 */
[----:B------:R-:W-:Y:S01]  /*28390*/  IMAD.MOV.U32 R11, RZ, RZ, R6 ;  /* 0x000000ffff0b7224 */ /* 0x000fe200078e0006 */
[----:B------:R-:W3:Y:S04]  /*283a0*/  LDL.LU R7, [R1+0x1054] ;  /* 0x0010540001077983 */ /* 0x000ee80000300800 */
[----:B------:R-:W3:Y:S04]  /*283b0*/  LDL.LU R6, [R1+0x1050] ;  /* 0x0010500001067983 */ /* 0x000ee80000300800 */
[----:B------:R-:W-:Y:S04]  /*283c0*/  STL.64 [R1+0xfa8], R22 ;  /* 0x000fa81601007387 */ /* 0x000fe80000100a00 */
[----:B------:R0:W-:Y:S04]  /*283d0*/  STL.64 [R1+0xfa0], R20 ;  /* 0x000fa01401007387 */ /* 0x0001e80000100a00 */
[----:B0-----:R-:W2:Y:S01]  /*283e0*/  LDL.64 R20, [R1] ;  /* 0x0000000001147983 */ /* 0x001ea20000100a00 */
[----:B------:R-:W-:-:S02]  /*283f0*/  IMAD.MOV.U32 R22, RZ, RZ, R5 ;  /* 0x000000ffff167224 */ /* 0x000fc400078e0005 */
[----:B------:R-:W-:Y:S01]  /*28400*/  IMAD.MOV.U32 R23, RZ, RZ, R4 ;  /* 0x000000ffff177224 */ /* 0x000fe200078e0004 */
[----:B--2---:R0:W-:Y:S04]  /*28410*/  STL.64 [R1+0xfb0], R20 ;  /* 0x000fb01401007387 */ /* 0x0041e80000100a00 */
[----:B------:R-:W-:Y:S01]  /*28420*/  STL.64 [R1+0xff0], R22 ;  /* 0x000ff01601007387 */ /* 0x000fe20000100a00 */
[----:B0-----:R-:W-:Y:S02]  /*28430*/  IMAD.MOV.U32 R20, RZ, RZ, R28 ;  /* 0x000000ffff147224 */ /* 0x001fe400078e001c */
[----:B------:R-:W-:-:S05]  /*28440*/  IMAD.MOV.U32 R21, RZ, RZ, R18 ;  /* 0x000000ffff157224 */ /* 0x000fca00078e0012 */
[----:B------:R0:W-:Y:S04]  /*28450*/  STL.64 [R1+0xfe8], R20 ;  /* 0x000fe81401007387 */ /* 0x0001e80000100a00 */
[----:B0-----:R-:W2:Y:S01]  /*28460*/  LDL.LU R20, [R1+0x30] ;  /* 0x0000300001147983 */ /* 0x001ea20000300800 */
[----:B------:R-:W-:Y:S02]  /*28470*/  IMAD.MOV.U32 R22, RZ, RZ, R2 ;  /* 0x000000ffff167224 */ /* 0x000fe400078e0002 */
[----:B------:R-:W-:Y:S02]  /*28480*/  IMAD.MOV.U32 R23, RZ, RZ, R3 ;  /* 0x000000ffff177224 */ /* 0x000fe400078e0003 */
[----:B----4-:R-:W-:Y:S02]  /*28490*/  IMAD.MOV.U32 R21, RZ, RZ, R0 ;  /* 0x000000ffff157224 */ /* 0x010fe400078e0000 */
[----:B------:R-:W4:Y:S04]  /*284a0*/  LDL.LU R0, [R1+0x104c] ;  /* 0x00104c0001007983 */ /* 0x000f280000300800 */
[----:B------:R-:W4:Y:S04]  /*284b0*/  LDL.LU R2, [R1+0x1048] ;  /* 0x0010480001027983 */ /* 0x000f280000300800 */
[----:B------:R-:W4:Y:S04]  /*284c0*/  LDL.LU R3, [R1+0x1044] ;  /* 0x0010440001037983 */ /* 0x000f280000300800 */
[----:B------:R-:W-:Y:S04]  /*284d0*/  STL.64 [R1+0x1008], R22 ;  /* 0x0010081601007387 */ /* 0x000fe80000100a00 */
[----:B--2---:R3:W-:Y:S02]  /*284e0*/  STL.64 [R1+0x1000], R20 ;  /* 0x0010001401007387 */ /* 0x0047e40000100a00 */
[----:B---3--:R-:W-:-:S02]  /*284f0*/  IMAD.MOV.U32 R20, RZ, RZ, R6 ;  /* 0x000000ffff147224 */ /* 0x008fc400078e0006 */
[----:B------:R-:W-:Y:S01]  /*28500*/  IMAD.MOV.U32 R21, RZ, RZ, R7 ;  /* 0x000000ffff157224 */ /* 0x000fe200078e0007 */
[----:B------:R-:W2:Y:S04]  /*28510*/  LDL.LU R6, [R1+0x1040] ;  /* 0x0010400001067983 */ /* 0x000ea80000300800 */
[----:B------:R-:W3:Y:S04]  /*28520*/  LDL.LU R7, [R1+0x103c] ;  /* 0x00103c0001077983 */ /* 0x000ee80000300800 */
[----:B------:R-:W4:Y:S04]  /*28530*/  LDL.LU R22, [R1+0x48] ;  /* 0x0000480001167983 */ /* 0x000f280000300800 */
[----:B------:R-:W4:Y:S01]  /*28540*/  LDL.LU R23, [R1+0x4c] ;  /* 0x00004c0001177983 */ /* 0x000f220000300800 */
[----:B--2---:R-:W-:Y:S01]  /*28550*/  IMAD.MOV.U32 R28, RZ, RZ, R6 ;  /* 0x000000ffff1c7224 */ /* 0x004fe200078e0006 */
[----:B---3--:R-:W-:Y:S02]  /*28560*/  HMMA.16816.F32.BF16 R24, R24, R6, R12 ;  /* 0x000000061818723c */ /* 0x008fe4000004180c */
[----:B----4-:R-:W-:Y:S04]  /*28570*/  STL.64 [R1+0x1020], R22 ;  /* 0x0010201601007387 */ /* 0x010fe80000100a00 */
[----:B------:R0:W-:Y:S01]  /*28580*/  STL.64 [R1+0x1018], R20 ;  /* 0x0010181401007387 */ /* 0x0001e20000100a00 */
[----:B------:R-:W-:-:S03]  /*28590*/  IMAD.MOV.U32 R12, RZ, RZ, R7 ;  /* 0x000000ffff0c7224 */ /* 0x000fc600078e0007 */
[----:B0-----:R-:W2:Y:S04]  /*285a0*/  LDL.LU R20, [R1+0x50] ;  /* 0x0000500001147983 */ /* 0x001ea80000300800 */
[----:B------:R-:W3:Y:S04]  /*285b0*/  LDL.LU R13, [R1+0x1038] ;  /* 0x00103800010d7983 */ /* 0x000ee80000300800 */
[----:B------:R-:W2:Y:S04]  /*285c0*/  LDL.LU.64 R6, [R1+0x1030] ;  /* 0x0010300001067983 */ /* 0x000ea80000300a00 */
[----:B------:R-:W2:Y:S01]  /*285d0*/  LDL.LU.64 R4, [R1+0x1028] ;  /* 0x0010280001047983 */ /* 0x000ea20000300a00 */
[----:B------:R-:W-:-:S02]  /*285e0*/  IMAD.MOV.U32 R21, RZ, RZ, R3 ;  /* 0x000000ffff157224 */ /* 0x000fc400078e0003 */
[----:B------:R-:W-:Y:S02]  /*285f0*/  IMAD.MOV.U32 R22, RZ, RZ, R2 ;  /* 0x000000ffff167224 */ /* 0x000fe400078e0002 */
[----:B------:R-:W-:Y:S02]  /*28600*/  IMAD.MOV.U32 R23, RZ, RZ, R0 ;  /* 0x000000ffff177224 */ /* 0x000fe400078e0000 */
[----:B------:R-:W-:Y:S02]  /*28610*/  IMAD.MOV.U32 R0, RZ, RZ, R27 ;  /* 0x000000ffff007224 */ /* 0x000fe400078e001b */
[----:B------:R-:W4:Y:S03]  /*28620*/  LDL R27, [R1+0x14c] ;  /* 0x00014c00011b7983 */ /* 0x000f260000100800 */
[----:B--2---:R-:W-:Y:S01]  /*28630*/  HMMA.16816.F32.BF16 R8, R4, R10, R20 ;  /* 0x0000000a0408723c */ /* 0x004fe20000041814 */
[----:B------:R-:W2:Y:S04]  /*28640*/  LDL.LU.64 R22, [R1+0x1020] ;  /* 0x0010200001167983 */ /* 0x000ea80000300a00 */
[----:B------:R-:W2:-:S15]  /*28650*/  LDL.LU.64 R20, [R1+0x1018] ;  /* 0x0010180001147983 */ /* 0x000e9e0000300a00 */
[----:B------:R-:W-:-:S03]  /*28660*/  NOP ;  /* 0x0000000000007918 */ /* 0x000fc60000000000 */
[----:B------:R-:W-:Y:S04]  /*28670*/  STL.64 [R1+0xb0], R8 ;  /* 0x0000b00801007387 */ /* 0x000fe80000100a00 */
[----:B------:R0:W-:Y:S04]  /*28680*/  STL.64 [R1+0xb8], R10 ;  /* 0x0000b80a01007387 */ /* 0x0001e80000100a00 */
[----:B0-----:R-:W2:Y:S02]  /*28690*/  LDL.LU.64 R10, [R1+0x1010] ;  /* 0x00101000010a7983 */ /* 0x001ea40000300a00 */
[----:B--2---:R-:W-:Y:S02]  /*286a0*/  HMMA.16816.F32.BF16 R8, R4, R10, R20 ;  /* 0x0000000a0408723c */ /* 0x004fe40000041814 */
[----:B------:R-:W2:Y:S04]  /*286b0*/  LDL.LU.64 R22, [R1+0x1008] ;  /* 0x0010080001167983 */ /* 0x000ea80000300a00 */
[----:B------:R-:W2:-:S15]  /*286c0*/  LDL.LU.64 R20, [R1+0x1000] ;  /* 0x0010000001147983 */ /* 0x000e9e0000300a00 */
[----:B------:R-:W-:-:S02]  /*286d0*/  NOP ;  /* 0x0000000000007918 */ /* 0x000fc40000000000 */
[----:B------:R0:W-:Y:S04]  /*286e0*/  STL.64 [R1+0xa8], R10 ;  /* 0x0000a80a01007387 */ /* 0x0001e80000100a00 */
[----:B0-----:R-:W2:Y:S01]  /*286f0*/  LDL.LU.64 R10, [R1+0xff8] ;  /* 0x000ff800010a7983 */ /* 0x001ea20000300a00 */
[----:B------:R-:W-:Y:S02]  /*28700*/  IMAD.MOV.U32 R14, RZ, RZ, R8 ;  /* 0x000000ffff0e7224 */ /* 0x000fe400078e0008 */
[----:B------:R-:W-:Y:S02]  /*28710*/  IMAD.MOV.U32 R15, RZ, RZ, R9 ;  /* 0x000000ffff0f7224 */ /* 0x000fe400078e0009 */
[----:B------:R-:W-:Y:S02]  /*28720*/  IMAD.MOV.U32 R18, RZ, RZ, R24 ;  /* 0x000000ffff127224 */ /* 0x000fe400078e0018 */
[----:B------:R-:W-:-:S02]  /*28730*/  IMAD.MOV.U32 R3, RZ, RZ, R25 ;  /* 0x000000ffff037224 */ /* 0x000fc400078e0019 */
[----:B------:R-:W-:Y:S02]  /*28740*/  IMAD.MOV.U32 R2, RZ, RZ, R26 ;  /* 0x000000ffff027224 */ /* 0x000fe400078e001a */
[----:B----4-:R-:W0:Y:S01]  /*28750*/  LDSM.16.MT88.4 R24, [R27+UR4+0x13c00] ;  /* 0x013c00041b18783b */ /* 0x010e220008004200 */
[----:B--2---:R-:W-:Y:S03]  /*28760*/  HMMA.16816.F32.BF16 R8, R4, R10, R20 ;  /* 0x0000000a0408723c */ /* 0x004fe60000041814 */
[----:B------:R-:W2:Y:S04]  /*28770*/  LDL.LU.64 R22, [R1+0xff0] ;  /* 0x000ff00001167983 */ /* 0x000ea80000300a00 */
[----:B------:R-:W2:-:S15]  /*28780*/  LDL.LU.64 R20, [R1+0xfe8] ;  /* 0x000fe80001147983 */ /* 0x000e9e0000300a00 */
[----:B------:R-:W-:-:S01]  /*28790*/  NOP ;  /* 0x0000000000007918 */ /* 0x000fc20000000000 */
[----:B------:R-:W-:Y:S04]  /*287a0*/  STL.64 [R1+0x90], R8 ;  /* 0x0000900801007387 */ /* 0x000fe80000100a00 */
[----:B------:R1:W-:Y:S04]  /*287b0*/  STL.64 [R1+0x98], R10 ;  /* 0x0000980a01007387 */ /* 0x0003e80000100a00 */
[----:B-1----:R-:W4:Y:S04]  /*287c0*/  LDL.LU.64 R10, [R1+0xfe0] ;  /* 0x000fe000010a7983 */ /* 0x002f280000300a00 */
[----:B------:R-:W4:Y:S04]  /*287d0*/  LDL.LU.64 R8, [R1+0xfd8] ;  /* 0x000fd80001087983 */ /* 0x000f280000300a00 */
[----:B0-----:R0:W-:Y:S04]  /*287e0*/  STL.64 [R1+0xf30], R26 ;  /* 0x000f301a01007387 */ /* 0x0011e80000100a00 */
[----:B------:R4:W-:Y:S01]  /*287f0*/  STL.64 [R1+0xf28], R24 ;  /* 0x000f281801007387 */ /* 0x0009e20000100a00 */
[----:B0-----:R-:W-:-:S02]  /*28800*/  IMAD.MOV.U32 R26, RZ, RZ, R28 ;  /* 0x000000ffff1a7224 */ /* 0x001fc400078e001c */
[----:B------:R-:W-:Y:S01]  /*28810*/  IMAD.MOV.U32 R27, RZ, RZ, R12 ;  /* 0x000000ffff1b7224 */ /* 0x000fe200078e000c */
[----:B------:R-:W3:Y:S04]  /*28820*/  LDL.LU R28, [R1+0xfd4] ;  /* 0x000fd400011c7983 */ /* 0x000ee80000300800 */
[----:B------:R-:W2:Y:S02]  /*28830*/  LDL.LU R12, [R1+0xfd0] ;  /* 0x000fd000010c7983 */ /* 0x000ea40000300800 */
[----:B----4-:R-:W-:Y:S02]  /*28840*/  HMMA.16816.F32.BF16 R24, R4, R26, R8 ;  /* 0x0000001a0418723c */ /* 0x010fe40000041808 */
[----:B------:R-:W4:Y:S04]  /*28850*/  LDL.LU.64 R10, [R1+0xfc8] ;  /* 0x000fc800010a7983 */ /* 0x000f280000300a00 */
[----:B------:R-:W2:Y:S04]  /*28860*/  LDL.LU.64 R8, [R1+0xfc0] ;  /* 0x000fc00001087983 */ /* 0x000ea80000300a00 */
[----:B---3--:R-:W0:-:S13]  /*28870*/  LDSM.16.MT88.4 R4, [R28+UR4+0x13c00] ;  /* 0x013c00041c04783b */ /* 0x008e1a0008004200 */
[----:B------:R-:W-:Y:S04]  /*28880*/  STL [R1+0xf40], R27 ;  /* 0x000f401b01007387 */ /* 0x000fe80000100800 */
[----:B------:R-:W-:Y:S04]  /*28890*/  STL [R1+0xf60], R26 ;  /* 0x000f601a01007387 */ /* 0x000fe80000100800 */
[----:B------:R4:W-:Y:S02]  /*288a0*/  STL.64 [R1+0xf58], R24 ;  /* 0x000f581801007387 */ /* 0x0009e40000100a00 */
[----:B----4-:R-:W-:-:S02]  /*288b0*/  IMAD.MOV.U32 R24, RZ, RZ, R11 ;  /* 0x000000ffff187224 */ /* 0x010fc400078e000b */
[----:B------:R-:W2:Y:S01]  /*288c0*/  LDL.LU R11, [R1+0xfbc] ;  /* 0x000fbc00010b7983 */ /* 0x000ea20000300800 */
[----:B------:R-:W-:-:S03]  /*288d0*/  IMAD.MOV.U32 R25, RZ, RZ, R13 ;  /* 0x000000ffff197224 */ /* 0x000fc600078e000d */
[----:B------:R-:W3:Y:S04]  /*288e0*/  LDL.LU R13, [R1+0xfb8] ;  /* 0x000fb800010d7983 */ /* 0x000ee80000300800 */
[----:B0-----:R-:W-:Y:S04]  /*288f0*/  STL.64 [R1+0xed8], R6 ;  /* 0x000ed80601007387 */ /* 0x001fe80000100a00 */
[----:B------:R0:W-:Y:S02]  /*28900*/  STL.64 [R1+0xed0], R4 ;  /* 0x000ed00401007387 */ /* 0x0001e40000100a00 */
[----:B0-----:R-:W-:-:S02]  /*28910*/  IMAD.MOV.U32 R4, RZ, RZ, R18 ;  /* 0x000000ffff047224 */ /* 0x001fc400078e0012 */
[----:B------:R-:W-:Y:S01]  /*28920*/  IMAD.MOV.U32 R5, RZ, RZ, R3 ;  /* 0x000000ffff057224 */ /* 0x000fe200078e0003 */
        /* <DEDUP_REMOVED lines=8> */
[----:B------:R-:W-:-:S02]  /*289b0*/  IMAD.MOV.U32 R7, RZ, RZ, R0 ;  /* 0x000000ffff077224 */ /* 0x000fc400078e0000 */
[----:B------:R-:W-:Y:S02]  /*289c0*/  IMAD.MOV.U32 R16, RZ, RZ, R17 ;  /* 0x000000ffff107224 */ /* 0x000fe400078e0011 */
[----:B------:R-:W-:Y:S02]  /*289d0*/  IMAD.MOV.U32 R2, RZ, RZ, R22 ;  /* 0x000000ffff027224 */ /* 0x000fe400078e0016 */
[----:B------:R-:W-:Y:S02]  /*289e0*/  IMAD.MOV.U32 R0, RZ, RZ, R23 ;  /* 0x000000ffff007224 */ /* 0x000fe400078e0017 */
[----:B------:R-:W3:Y:S01]  /*289f0*/  LDL.LU.64 R22, [R1+0xfa8] ;  /* 0x000fa80001167983 */ /* 0x000ee20000300a00 */
[----:B--2---:R-:W-:Y:S06]  /*28a00*/  HMMA.16816.F32.BF16 R24, R8, R20, R24 ;  /* 0x000000140818723c */ /* 0x004fec0000041818 */
[----:B------:R-:W-:-:S02]  /*28a10*/  IMAD.MOV.U32 R17, RZ, RZ, R20 ;  /* 0x000000ffff117224 */ /* 0x000fc400078e0014 */
[----:B------:R-:W3:-:S15]  /*28a20*/  LDL.LU.64 R20, [R1+0xfa0] ;  /* 0x000fa00001147983 */ /* 0x000ede0000300a00 */
[----:B------:R3:W-:Y:S01]  /*28a30*/  STL [R1+0x70], R24 ;  /* 0x0000701801007387 */ /* 0x0007e20000100800 */
[----:B------:R-:W-:Y:S02]  /*28a40*/  IMAD.MOV.U32 R29, RZ, RZ, R25 ;  /* 0x000000ffff1d7224 */ /* 0x000fe400078e0019 */
[----:B------:R-:W-:Y:S02]  /*28a50*/  IMAD.MOV.U32 R28, RZ, RZ, R26 ;  /* 0x000000ffff1c7224 */ /* 0x000fe400078e001a */
[----:B------:R-:W-:Y:S02]  /*28a60*/  IMAD.MOV.U32 R19, RZ, RZ, R27 ;  /* 0x000000ffff137224 */ /* 0x000fe400078e001b */
[----:B---3--:R-:W-:-:S15]  /*28a70*/  HMMA.16816.F32.BF16 R24, R8, R12, R20 ;  /* 0x0000000c0818723c */ /* 0x008fde0000041814 */
[----:B------:R-:W-:-:S09]  /*28a80*/  NOP ;  /* 0x0000000000007918 */ /* 0x000fd20000000000 */
[----:B------:R-:W-:Y:S02]  /*28a90*/  IMAD.MOV.U32 R20, RZ, RZ, R24 ;  /* 0x000000ffff147224 */ /* 0x000fe400078e0018 */
[----:B------:R-:W-:Y:S02]  /*28aa0*/  IMAD.MOV.U32 R21, RZ, RZ, R25 ;  /* 0x000000ffff157224 */ /* 0x000fe400078e0019 */
[----:B------:R-:W-:Y:S02]  /*28ab0*/  IMAD.MOV.U32 R24, RZ, RZ, R14 ;  /* 0x000000ffff187224 */ /* 0x000fe400078e000e */
[----:B------:R-:W-:Y:S01]  /*28ac0*/  IMAD.MOV.U32 R25, RZ, RZ, R15 ;  /* 0x000000ffff197224 */ /* 0x000fe200078e000f */
[----:B------:R-:W2:Y:S01]  /*28ad0*/  LDL.LU R14, [R1+0xf9c] ;  /* 0x000f9c00010e7983 */ /* 0x000ea20000300800 */
[----:B------:R-:W-:-:S03]  /*28ae0*/  IMAD.MOV.U32 R22, RZ, RZ, R26 ;  /* 0x000000ffff167224 */ /* 0x000fc600078e001a */
[----:B------:R-:W2:Y:S01]  /*28af0*/  LDL.LU R15, [R1+0xf98] ;  /* 0x000f9800010f7983 */ /* 0x000ea20000300800 */
[----:B------:R-:W-:-:S03]  /*28b00*/  IMAD.MOV.U32 R23, RZ, RZ, R27 ;  /* 0x000000ffff177224 */ /* 0x000fc600078e001b */
[----:B------:R-:W3:Y:S04]  /*28b10*/  LDL.LU R26, [R1+0xa8] ;  /* 0x0000a800011a7983 */ /* 0x000ee80000300800 */
[----:B------:R-:W3:Y:S04]  /*28b20*/  LDL.LU R27, [R1+0xac] ;  /* 0x0000ac00011b7983 */ /* 0x000ee80000300800 */
[----:B---3--:R-:W-:Y:S04]  /*28b30*/  STL.64 [R1+0xf70], R26 ;  /* 0x000f701a01007387 */ /* 0x008fe80000100a00 */
[----:B------:R0:W-:Y:S04]  /*28b40*/  STL.64 [R1+0xf68], R24 ;  /* 0x000f681801007387 */ /* 0x0001e80000100a00 */
[----:B0-----:R-:W3:Y:S01]  /*28b50*/  LDL.LU R24, [R1+0x10] ;  /* 0x0000100001187983 */ /* 0x001ee20000300800 */
[----:B------:R-:W-:-:S03]  /*28b60*/  IMAD.MOV.U32 R25, RZ, RZ, R16 ;  /* 0x000000ffff197224 */ /* 0x000fc600078e0010 */
[----:B------:R-:W4:Y:S04]  /*28b70*/  LDL.LU R16, [R1+0xf94] ;  /* 0x000f940001107983 */ /* 0x000f280000300800 */
[----:B--2---:R-:W-:Y:S04]  /*28b80*/  STL.64 [R1+0xf50], R14 ;  /* 0x000f500e01007387 */ /* 0x004fe80000100a00 */
[----:B------:R0:W-:Y:S02]  /*28b90*/  STL.64 [R1+0xf48], R12 ;  /* 0x000f480c01007387 */ /* 0x0001e40000100a00 */
[----:B0-----:R-:W-:-:S02]  /*28ba0*/  IMAD.MOV.U32 R12, RZ, RZ, R17 ;  /* 0x000000ffff0c7224 */ /* 0x001fc400078e0011 */
[----:B------:R-:W4:Y:S04]  /*28bb0*/  LDL.LU R17, [R1+0xf90] ;  /* 0x000f900001117983 */ /* 0x000f280000300800 */
[----:B------:R-:W2:Y:S01]  /*28bc0*/  LDL.LU R13, [R1+0x4] ;  /* 0x00000400010d7983 */ /* 0x000ea20000300800 */
[----:B----4-:R-:W-:Y:S03]  /*28bd0*/  HMMA.16816.F32.BF16 R4, R8, R16, R4 ;  /* 0x000000100804723c */ /* 0x010fe60000041804 */
[----:B--2---:R0:W-:Y:S04]  /*28be0*/  STL.64 [R1+0xf78], R12 ;  /* 0x000f780c01007387 */ /* 0x0041e80000100a00 */
[----:B0-----:R-:W3:Y:S04]  /*28bf0*/  LDL.LU R12, [R1+0xb0] ;  /* 0x0000b000010c7983 */ /* 0x001ee80000300800 */
[----:B------:R-:W3:Y:S04]  /*28c00*/  LDL.LU R13, [R1+0xb4] ;  /* 0x0000b400010d7983 */ /* 0x000ee80000300800 */
[----:B------:R-:W3:Y:S04]  /*28c10*/  LDL.LU R14, [R1+0xb8] ;  /* 0x0000b800010e7983 */ /* 0x000ee80000300800 */
[----:B------:R-:W3:Y:S04]  /*28c20*/  LDL.LU R15, [R1+0xbc] ;  /* 0x0000bc00010f7983 */ /* 0x000ee80000300800 */
[----:B------:R-:W2:Y:S04]  /*28c30*/  LDL.LU R8, [R1+0x90] ;  /* 0x0000900001087983 */ /* 0x000ea80000300800 */
[----:B------:R-:W2:Y:S04]  /*28c40*/  LDL.LU R9, [R1+0x94] ;  /* 0x0000940001097983 */ /* 0x000ea80000300800 */
[----:B------:R-:W2:Y:S04]  /*28c50*/  LDL.LU R10, [R1+0x98] ;  /* 0x00009800010a7983 */ /* 0x000ea80000300800 */
[----:B------:R-:W2:Y:S04]  /*28c60*/  LDL.LU R11, [R1+0x9c] ;  /* 0x00009c00010b7983 */ /* 0x000ea80000300800 */
[----:B------:R-:W-:Y:S04]  /*28c70*/  STL.64 [R1+0xee8], R6 ;  /* 0x000ee80601007387 */ /* 0x000fe80000100a00 */
[----:B------:R0:W-:Y:S02]  /*28c80*/  STL.64 [R1+0xee0], R4 ;  /* 0x000ee00401007387 */ /* 0x0001e40000100a00 */
[----:B0-----:R-:W-:-:S02]  /*28c90*/  IMAD.MOV.U32 R4, RZ, RZ, R20 ;  /* 0x000000ffff047224 */ /* 0x001fc400078e0014 */
[----:B------:R-:W-:Y:S01]  /*28ca0*/  IMAD.MOV.U32 R5, RZ, RZ, R21 ;  /* 0x000000ffff057224 */ /* 0x000fe200078e0015 */
[----:B------:R-:W3:Y:S04]  /*28cb0*/  LDL.LU R20, [R1+0xf8c] ;  /* 0x000f8c0001147983 */ /* 0x000ee80000300800 */
[----:B------:R-:W3:Y:S01]  /*28cc0*/  LDL.LU R21, [R1+0xf88] ;  /* 0x000f880001157983 */ /* 0x000ee20000300800 */
[----:B------:R-:W-:Y:S02]  /*28cd0*/  IMAD.MOV.U32 R6, RZ, RZ, R22 ;  /* 0x000000ffff067224 */ /* 0x000fe400078e0016 */
[----:B------:R-:W-:Y:S01]  /*28ce0*/  IMAD.MOV.U32 R7, RZ, RZ, R23 ;  /* 0x000000ffff077224 */ /* 0x000fe200078e0017 */
[----:B------:R-:W3:Y:S04]  /*28cf0*/  LDL.LU R22, [R1+0xf84] ;  /* 0x000f840001167983 */ /* 0x000ee80000300800 */
[----:B------:R-:W3:Y:S04]  /*28d00*/  LDL.LU R23, [R1+0xf80] ;  /* 0x000f800001177983 */ /* 0x000ee80000300800 */
[----:B------:R-:W-:Y:S04]  /*28d10*/  STL.64 [R1+0xef8], R6 ;  /* 0x000ef80601007387 */ /* 0x000fe80000100a00 */
[----:B------:R0:W-:Y:S04]  /*28d20*/  STL.64 [R1+0xef0], R4 ;  /* 0x000ef00401007387 */ /* 0x0001e80000100a00 */
[----:B0-----:R-:W4:Y:S01]  /*28d30*/  LDL.LU R4, [R1+0x70] ;  /* 0x0000700001047983 */ /* 0x001f220000300800 */
[----:B------:R-:W-:-:S02]  /*28d40*/  IMAD.MOV.U32 R6, RZ, RZ, R28 ;  /* 0x000000ffff067224 */ /* 0x000fc400078e001c */
[----:B------:R-:W-:Y:S02]  /*28d50*/  IMAD.MOV.U32 R7, RZ, RZ, R19 ;  /* 0x000000ffff077224 */ /* 0x000fe400078e0013 */
[----:B------:R-:W-:-:S03]  /*28d60*/  IMAD.MOV.U32 R5, RZ, RZ, R29 ;  /* 0x000000ffff057224 */ /* 0x000fc600078e001d */
[----:B------:R0:W-:Y:S02]  /*28d70*/  STL.64 [R1+0xf18], R6 ;  /* 0x000f180601007387 */ /* 0x0001e40000100a00 */
[----:B0-----:R-:W-:Y:S02]  /*28d80*/  IMAD.MOV.U32 R6, RZ, RZ, R2 ;  /* 0x000000ffff067224 */ /* 0x001fe400078e0002 */
[----:B------:R-:W-:Y:S01]  /*28d90*/  IMAD.MOV.U32 R7, RZ, RZ, R0 ;  /* 0x000000ffff077224 */ /* 0x000fe200078e0000 */
[----:B---3--:R-:W-:Y:S01]  /*28da0*/  HMMA.16816.F32.BF16 R24, R20, R24, R12 ;  /* 0x000000181418723c */ /* 0x008fe2000004180c */
[----:B----4-:R0:W-:Y:S04]  /*28db0*/  STL.64 [R1+0xf10], R4 ;  /* 0x000f100401007387 */ /* 0x0101e80000100a00 */
[----:B------:R-:W3:-:S15]  /*28dc0*/  LDL.LU.64 R12, [R1+0xf78] ;  /* 0x000f7800010c7983 */ /* 0x000ede0000300a00 */
[----:B------:R-:W-:-:S04]  /*28dd0*/  NOP ;  /* 0x0000000000007918 */ /* 0x000fc80000000000 */
[----:B------:R-:W-:Y:S02]  /*28de0*/  IMAD.MOV.U32 R2, RZ, RZ, R26 ;  /* 0x000000ffff027224 */ /* 0x000fe400078e001a */
[----:B------:R-:W-:Y:S02]  /*28df0*/  IMAD.MOV.U32 R0, RZ, RZ, R27 ;  /* 0x000000ffff007224 */ /* 0x000fe400078e001b */
[----:B------:R-:W-:Y:S01]  /*28e00*/  IMAD.MOV.U32 R28, RZ, RZ, R24 ;  /* 0x000000ffff1c7224 */ /* 0x000fe200078e0018 */
[----:B------:R-:W3:Y:S01]  /*28e10*/  LDL.LU.64 R26, [R1+0xf70] ;  /* 0x000f7000011a7983 */ /* 0x000ee20000300a00 */
[----:B0-----:R-:W-:Y:S02]  /*28e20*/  IMAD.MOV.U32 R5, RZ, RZ, R3 ;  /* 0x000000ffff057224 */ /* 0x001fe400078e0003 */
[----:B------:R-:W-:Y:S02]  /*28e30*/  IMAD.MOV.U32 R3, RZ, RZ, R25 ;  /* 0x000000ffff037224 */ /* 0x000fe400078e0019 */
[----:B------:R-:W3:Y:S01]  /*28e40*/  LDL.LU.64 R24, [R1+0xf68] ;  /* 0x000f680001187983 */ /* 0x000ee20000300a00 */
[----:B------:R-:W-:Y:S01]  /*28e50*/  IMAD.MOV.U32 R4, RZ, RZ, R18 ;  /* 0x000000ffff047224 */ /* 0x000fe200078e0012 */
[----:B---3--:R-:W-:Y:S02]  /*28e60*/  HMMA.16816.F32.BF16 R12, R20, R12, R24 ;  /* 0x0000000c140c723c */ /* 0x008fe40000041818 */
[----:B------:R-:W3:Y:S04]  /*28e70*/  LDL.LU R26, [R1+0xf60] ;  /* 0x000f6000011a7983 */ /* 0x000ee80000300800 */
[----:B------:R-:W3:-:S15]  /*28e80*/  LDL.LU.64 R24, [R1+0xf58] ;  /* 0x000f580001187983 */ /* 0x000ede0000300a00 */
[----:B------:R-:W-:-:S03]  /*28e90*/  NOP ;  /* 0x0000000000007918 */ /* 0x000fc60000000000 */
[----:B------:R-:W-:Y:S02]  /*28ea0*/  IMAD.MOV.U32 R19, RZ, RZ, R14 ;  /* 0x000000ffff137224 */ /* 0x000fe400078e000e */
[----:B------:R-:W-:Y:S02]  /*28eb0*/  IMAD.MOV.U32 R29, RZ, RZ, R15 ;  /* 0x000000ffff1d7224 */ /* 0x000fe400078e000f */
[----:B------:R-:W-:Y:S02]  /*28ec0*/  IMAD.MOV.U32 R27, RZ, RZ, R12 ;  /* 0x000000ffff1b7224 */ /* 0x000fe400078e000c */
[----:B------:R-:W-:Y:S01]  /*28ed0*/  IMAD.MOV.U32 R18, RZ, RZ, R13 ;  /* 0x000000ffff127224 */ /* 0x000fe200078e000d */
[----:B------:R-:W4:Y:S04]  /*28ee0*/  LDL.LU.64 R14, [R1+0xf50] ;  /* 0x000f5000010e7983 */ /* 0x000f280000300a00 */
[----:B------:R-:W2:Y:S02]  /*28ef0*/  LDL.LU.64 R12, [R1+0xf48] ;  /* 0x000f4800010c7983 */ /* 0x000ea40000300a00 */
[----:B--2---:R-:W-:Y:S02]  /*28f00*/  HMMA.16816.F32.BF16 R8, R20, R12, R8 ;  /* 0x0000000c1408723c */ /* 0x004fe40000041808 */
[----:B----4-:R0:W-:Y:S04]  /*28f10*/  STL.64 [R1+0xf20], R14 ;  /* 0x000f200e01007387 */ /* 0x0101e80000100a00 */
[----:B0-----:R-:W2:-:S15]  /*28f20*/  LDL.LU.64 R14, [R1+0x18] ;  /* 0x00001800010e7983 */ /* 0x001e9e0000300a00 */
[----:B------:R-:W-:-:S02]  /*28f30*/  NOP ;  /* 0x0000000000007918 */ /* 0x000fc40000000000 */
[----:B------:R-:W-:Y:S04]  /*28f40*/  STL.64 [R1+0xeb8], R10 ;  /* 0x000eb80a01007387 */ /* 0x000fe80000100a00 */
[----:B------:R0:W-:Y:S02]  /*28f50*/  STL.64 [R1+0xeb0], R8 ;  /* 0x000eb00801007387 */ /* 0x0001e40000100a00 */
[----:B0-----:R-:W-:Y:S02]  /*28f60*/  IMAD.MOV.U32 R8, RZ, RZ, R27 ;  /* 0x000000ffff087224 */ /* 0x001fe400078e001b */
[----:B------:R-:W3:Y:S01]  /*28f70*/  LDL.LU R27, [R1+0xf40] ;  /* 0x000f4000011b7983 */ /* 0x000ee20000300800 */
[----:B------:R-:W-:Y:S02]  /*28f80*/  IMAD.MOV.U32 R10, RZ, RZ, R19 ;  /* 0x000000ffff0a7224 */ /* 0x000fe400078e0013 */
[----:B------:R-:W-:-:S02]  /*28f90*/  IMAD.MOV.U32 R11, RZ, RZ, R29 ;  /* 0x000000ffff0b7224 */ /* 0x000fc400078e001d */
[----:B------:R-:W-:Y:S02]  /*28fa0*/  IMAD.MOV.U32 R9, RZ, RZ, R18 ;  /* 0x000000ffff097224 */ /* 0x000fe400078e0012 */
[----:B------:R-:W4:Y:S04]  /*28fb0*/  LDL.LU R18, [R1+0xf3c] ;  /* 0x000f3c0001127983 */ /* 0x000f280000300800 */
[----:B------:R-:W4:Y:S04]  /*28fc0*/  LDL.LU R19, [R1+0xf38] ;  /* 0x000f380001137983 */ /* 0x000f280000300800 */
[----:B------:R0:W-:Y:S04]  /*28fd0*/  STL.64 [R1+0xec8], R10 ;  /* 0x000ec80a01007387 */ /* 0x0001e80000100a00 */
[----:B------:R1:W-:Y:S01]  /*28fe0*/  STL.64 [R1+0xec0], R8 ;  /* 0x000ec00801007387 */ /* 0x0003e20000100a00 */
[----:B0-----:R-:W-:-:S02]  /*28ff0*/  IMAD.MOV.U32 R10, RZ, RZ, R2 ;  /* 0x000000ffff0a7224 */ /* 0x001fc400078e0002 */
[----:B------:R-:W-:Y:S02]  /*29000*/  IMAD.MOV.U32 R11, RZ, RZ, R0 ;  /* 0x000000ffff0b7224 */ /* 0x000fe400078e0000 */
[----:B-1----:R-:W-:Y:S02]  /*29010*/  IMAD.MOV.U32 R8, RZ, RZ, R28 ;  /* 0x000000ffff087224 */ /* 0x002fe400078e001c */
[----:B------:R-:W-:Y:S01]  /*29020*/  IMAD.MOV.U32 R9, RZ, RZ, R3 ;  /* 0x000000ffff097224 */ /* 0x000fe200078e0003 */
[----:B------:R0:W-:Y:S04]  /*29030*/  STL.64 [R1+0xf08], R10 ;  /* 0x000f080a01007387 */ /* 0x0001e80000100a00 */
[----:B------:R-:W-:Y:S04]  /*29040*/  STL.64 [R1+0xf00], R8 ;  /* 0x000f000801007387 */ /* 0x000fe80000100a00 */
[----:B0-----:R-:W4:Y:S01]  /*29050*/  LDL.LU.64 R10, [R1+0x8] ;  /* 0x00000800010a7983 */ /* 0x001f220000300a00 */
[----:B---3--:R-:W-:Y:S03]  /*29060*/  HMMA.16816.F32.BF16 R20, R20, R16, R24 ;  /* 0x000000101414723c */ /* 0x008fe60000041818 */
[----:B------:R-:W3:Y:S04]  /*29070*/  LDL.LU.64 R26, [R1+0xf30] ;  /* 0x000f3000011a7983 */ /* 0x000ee80000300a00 */
[----:B------:R-:W3:Y:S01]  /*29080*/  LDL.LU.64 R24, [R1+0xf28] ;  /* 0x000f280001187983 */ /* 0x000ee20000300a00 */
[----:B--2---:R-:W-:-:S02]  /*29090*/  IMAD.MOV.U32 R29, RZ, RZ, R14 ;  /* 0x000000ffff1d7224 */ /* 0x004fc400078e000e */
[----:B------:R-:W-:Y:S01]  /*290a0*/  IMAD.MOV.U32 R2, RZ, RZ, R15 ;  /* 0x000000ffff027224 */ /* 0x000fe200078e000f */
[----:B---3--:R-:W-:Y:S01]  /*290b0*/  HMMA.16816.F32.BF16 R4, R24, R14, R4 ;  /* 0x0000000e1804723c */ /* 0x008fe20000041804 */
[----:B------:R-:W2:-:S15]  /*290c0*/  LDL.LU.64 R14, [R1+0xf20] ;  /* 0x000f2000010e7983 */ /* 0x000e9e0000300a00 */
[----:B------:R-:W-:-:S07]  /*290d0*/  NOP ;  /* 0x0000000000007918 */ /* 0x000fce0000000000 */
[----:B------:R-:W-:Y:S04]  /*290e0*/  STL.64 [R1+0x230], R4 ;  /* 0x0002300401007387 */ /* 0x000fe80000100a00 */
[----:B------:R0:W-:Y:S01]  /*290f0*/  STL.64 [R1+0x238], R6 ;  /* 0x0002380601007387 */ /* 0x0001e20000100a00 */
[----:B------:R-:W-:Y:S02]  /*29100*/  IMAD.MOV.U32 R12, RZ, RZ, R5 ;  /* 0x000000ffff0c7224 */ /* 0x000fe400078e0005 */
[----:B------:R-:W-:Y:S01]  /*29110*/  IMAD.MOV.U32 R0, RZ, RZ, R4 ;  /* 0x000000ffff007224 */ /* 0x000fe200078e0004 */
[----:B0-----:R-:W3:Y:S04]  /*29120*/  LDL.LU.64 R6, [R1+0xf18] ;  /* 0x000f180001067983 */ /* 0x001ee80000300a00 */
[----:B------:R-:W3:Y:S04]  /*29130*/  LDL.LU.64 R4, [R1+0xf10] ;  /* 0x000f100001047983 */ /* 0x000ee80000300a00 */
[----:B------:R0:W-:Y:S04]  /*29140*/  STL [R1+0xdc8], R0 ;  /* 0x000dc80001007387 */ /* 0x0001e80000100800 */
[----:B------:R-:W-:Y:S01]  /*29150*/  STL [R1+0xdc4], R12 ;  /* 0x000dc40c01007387 */ /* 0x000fe20000100800 */
[----:B----4-:R-:W-:-:S02]  /*29160*/  IMAD.MOV.U32 R3, RZ, RZ, R10 ;  /* 0x000000ffff037224 */ /* 0x010fc400078e000a */
[----:B0-----:R-:W-:Y:S01]  /*29170*/  IMAD.MOV.U32 R0, RZ, RZ, R11 ;  /* 0x000000ffff007224 */ /* 0x001fe200078e000b */
[----:B---3--:R-:W-:Y:S01]  /*29180*/  HMMA.16816.F32.BF16 R4, R24, R10, R4 ;  /* 0x0000000a1804723c */ /* 0x008fe20000041804 */
[----:B------:R-:W3:Y:S04]  /*29190*/  LDL.LU.64 R10, [R1+0xf08] ;  /* 0x000f0800010a7983 */ /* 0x000ee80000300a00 */
[----:B------:R-:W3:-:S15]  /*291a0*/  LDL.LU.64 R8, [R1+0xf00] ;  /* 0x000f000001087983 */ /* 0x000ede0000300a00 */
[----:B------:R-:W-:-:S03]  /*291b0*/  NOP ;  /* 0x0000000000007918 */ /* 0x000fc60000000000 */
[----:B------:R-:W-:Y:S04]  /*291c0*/  STL.64 [R1+0x220], R4 ;  /* 0x0002200401007387 */ /* 0x000fe80000100a00 */
[----:B------:R0:W-:Y:S01]  /*291d0*/  STL.64 [R1+0x228], R6 ;  /* 0x0002280601007387 */ /* 0x0001e20000100a00 */
[----:B------:R-:W-:Y:S02]  /*291e0*/  IMAD.MOV.U32 R28, RZ, RZ, R5 ;  /* 0x000000ffff1c7224 */ /* 0x000fe400078e0005 */
[----:B------:R-:W-:Y:S01]  /*291f0*/  IMAD.MOV.U32 R16, RZ, RZ, R4 ;  /* 0x000000ffff107224 */ /* 0x000fe200078e0004 */
[----:B0-----:R-:W2:Y:S04]  /*29200*/  LDL.LU.64 R6, [R1+0xef8] ;  /* 0x000ef80001067983 */ /* 0x001ea80000300a00 */
[----:B------:R-:W2:Y:S04]  /*29210*/  LDL.LU.64 R4, [R1+0xef0] ;  /* 0x000ef00001047983 */ /* 0x000ea80000300a00 */
[----:B------:R-:W-:Y:S04]  /*29220*/  STL [R1+0xdd0], R16 ;  /* 0x000dd01001007387 */ /* 0x000fe80000100800 */
[----:B------:R-:W-:Y:S01]  /*29230*/  STL [R1+0xdcc], R28 ;  /* 0x000dcc1c01007387 */ /* 0x000fe20000100800 */
[----:B--2---:R-:W-:-:S15]  /*29240*/  HMMA.16816.F32.BF16 R4, R24, R14, R4 ;  /* 0x0000000e1804723c */ /* 0x004fde0000041804 */
[----:B------:R-:W-:-:S08]  /*29250*/  NOP ;  /* 0x0000000000007918 */ /* 0x000fd00000000000 */
        /* <DEDUP_REMOVED lines=14> */
[----:B0-----:R-:W3:Y:S04]  /*29340*/  LDL.LU.64 R6, [R1+0xed8] ;  /* 0x000ed80001067983 */ /* 0x001ee80000300a00 */
[----:B------:R-:W3:Y:S01]  /*29350*/  LDL.LU.64 R4, [R1+0xed0] ;  /* 0x000ed00001047983 */ /* 0x000ee20000300a00 */
[----:B------:R-:W-:-:S02]  /*29360*/  IMAD.MOV.U32 R26, RZ, RZ, R29 ;  /* 0x000000ffff1a7224 */ /* 0x000fc400078e001d */
[----:B------:R-:W-:Y:S01]  /*29370*/  IMAD.MOV.U32 R27, RZ, RZ, R2 ;  /* 0x000000ffff1b7224 */ /* 0x000fe200078e0002 */
[----:B------:R-:W-:Y:S04]  /*29380*/  STL [R1+0xde0], R24 ;  /* 0x000de01801007387 */ /* 0x000fe80000100800 */
[----:B------:R3:W-:Y:S02]  /*29390*/  STL [R1+0xddc], R25 ;  /* 0x000ddc1901007387 */ /* 0x0007e40000100800 */
[----:B---3--:R-:W-:Y:S02]  /*293a0*/  HMMA.16816.F32.BF16 R24, R4, R26, R8 ;  /* 0x0000001a0418723c */ /* 0x008fe40000041808 */
[----:B------:R-:W2:Y:S04]  /*293b0*/  LDL.LU.64 R10, [R1+0xec8] ;  /* 0x000ec800010a7983 */ /* 0x000ea80000300a00 */
[----:B------:R-:W2:-:S15]  /*293c0*/  LDL.LU.64 R8, [R1+0xec0] ;  /* 0x000ec00001087983 */ /* 0x000e9e0000300a00 */
[----:B------:R-:W-:-:S02]  /*293d0*/  NOP ;  /* 0x0000000000007918 */ /* 0x000fc40000000000 */
[----:B------:R-:W-:Y:S04]  /*293e0*/  STL.64 [R1+0x1f0], R24 ;  /* 0x0001f01801007387 */ /* 0x000fe80000100a00 */
[----:B------:R0:W-:Y:S01]  /*293f0*/  STL.64 [R1+0x1f8], R26 ;  /* 0x0001f81a01007387 */ /* 0x0001e20000100a00 */
[----:B------:R-:W-:Y:S02]  /*29400*/  IMAD.MOV.U32 R2, RZ, RZ, R27 ;  /* 0x000000ffff027224 */ /* 0x000fe400078e001b */
[----:B------:R-:W-:Y:S02]  /*29410*/  IMAD.MOV.U32 R29, RZ, RZ, R25 ;  /* 0x000000ffff1d7224 */ /* 0x000fe400078e0019 */
[----:B0-----:R-:W-:Y:S02]  /*29420*/  IMAD.MOV.U32 R26, RZ, RZ, R24 ;  /* 0x000000ffff1a7224 */ /* 0x001fe400078e0018 */
[----:B------:R-:W-:-:S03]  /*29430*/  IMAD.MOV.U32 R27, RZ, RZ, R0 ;  /* 0x000000ffff1b7224 */ /* 0x000fc600078e0000 */
[----:B------:R0:W-:Y:S04]  /*29440*/  STL [R1+0xdec], R26 ;  /* 0x000dec1a01007387 */ /* 0x0001e80000100800 */
[----:B------:R-:W-:Y:S04]  /*29450*/  STL [R1+0xde8], R29 ;  /* 0x000de81d01007387 */ /* 0x000fe80000100800 */
[----:B------:R-:W-:Y:S01]  /*29460*/  STL [R1+0xde4], R2 ;  /* 0x000de40201007387 */ /* 0x000fe20000100800 */
[----:B0-----:R-:W-:-:S07]  /*29470*/  IMAD.MOV.U32 R26, RZ, RZ, R3 ;  /* 0x000000ffff1a7224 */ /* 0x001fce00078e0003 */
[----:B--2---:R-:W-:Y:S01]  /*29480*/  HMMA.16816.F32.BF16 R24, R4, R26, R8 ;  /* 0x0000001a0418723c */ /* 0x004fe20000041808 */
[----:B------:R-:W2:Y:S04]  /*29490*/  LDL.LU.64 R10, [R1+0xeb8] ;  /* 0x000eb800010a7983 */ /* 0x000ea80000300a00 */
[----:B------:R-:W2:-:S15]  /*294a0*/  LDL.LU.64 R8, [R1+0xeb0] ;  /* 0x000eb00001087983 */ /* 0x000e9e0000300a00 */
[----:B------:R-:W-:-:S03]  /*294b0*/  NOP ;  /* 0x0000000000007918 */ /* 0x000fc60000000000 */
[----:B------:R-:W-:Y:S04]  /*294c0*/  STL.64 [R1+0x1e0], R24 ;  /* 0x0001e01801007387 */ /* 0x000fe80000100a00 */
[----:B------:R0:W-:Y:S02]  /*294d0*/  STL.64 [R1+0x1e8], R26 ;  /* 0x0001e81a01007387 */ /* 0x0001e40000100a00 */
[----:B0-----:R-:W-:-:S05]  /*294e0*/  IMAD.MOV.U32 R27, RZ, RZ, R24 ;  /* 0x000000ffff1b7224 */ /* 0x001fca00078e0018 */
[----:B------:R-:W-:Y:S01]  /*294f0*/  STL [R1+0xdf0], R27 ;  /* 0x000df01b01007387 */ /* 0x000fe20000100800 */
[----:B--2---:R-:W-:-:S15]  /*29500*/  HMMA.16816.F32.BF16 R12, R4, R14, R8 ;  /* 0x0000000e040c723c */ /* 0x004fde0000041808 */
[----:B------:R-:W-:-:S08]  /*29510*/  NOP ;  /* 0x0000000000007918 */ /* 0x000fd00000000000 */
[----:B------:R-:W-:Y:S01]  /*29520*/  STL.64 [R1+0x1d0], R12 ;  /* 0x0001d00c01007387 */ /* 0x000fe20000100a00 */
[----:B------:R-:W-:-:S03]  /*29530*/  IMAD.MOV.U32 R3, RZ, RZ, R15 ;  /* 0x000000ffff037224 */ /* 0x000fc600078e000f */
[----:B------:R0:W-:Y:S04]  /*29540*/  STL.64 [R1+0x1d8], R14 ;  /* 0x0001d80e01007387 */ /* 0x0001e80000100a00 */
[----:B0-----:R-:W2:Y:S01]  /*29550*/  LDL.LU R15, [R1+0x298] ;  /* 0x00029800010f7983 */ /* 0x001ea20000300800 */
[----:B------:R-:W-:Y:S03]  /*29560*/  HMMA.16816.F32.BF16 R20, R4, R18, R20 ;  /* 0x000000120414723c */ /* 0x000fe60000041814 */
[----:B------:R-:W3:Y:S04]  /*29570*/  LDL.LU R8, [R1+0xb04] ;  /* 0x000b040001087983 */ /* 0x000ee80000300800 */
[----:B------:R-:W4:Y:S04]  /*29580*/  LDL.LU R9, [R1+0xa9c] ;  /* 0x000a9c0001097983 */ /* 0x000f280000300800 */
[----:B------:R-:W4:Y:S04]  /*29590*/  LDL.LU R10, [R1+0xb00] ;  /* 0x000b0000010a7983 */ /* 0x000f280000300800 */
[----:B------:R-:W4:Y:S04]  /*295a0*/  LDL.LU R27, [R1+0xaa8] ;  /* 0x000aa800011b7983 */ /* 0x000f280000300800 */
[----:B------:R-:W4:Y:S04]  /*295b0*/  LDL.LU R2, [R1+0xafc] ;  /* 0x000afc0001027983 */ /* 0x000f280000300800 */
[----:B------:R-:W4:Y:S04]  /*295c0*/  LDL.LU R29, [R1+0xaa4] ;  /* 0x000aa400011d7983 */ /* 0x000f280000300800 */
[----:B------:R-:W4:Y:S04]  /*295d0*/  LDL.LU R26, [R1+0xae8] ;  /* 0x000ae800011a7983 */ /* 0x000f280000300800 */
[----:B------:R-:W4:Y:S01]  /*295e0*/  LDL.LU R25, [R1+0xaa0] ;  /* 0x000aa00001197983 */ /* 0x000f220000300800 */
[----:B------:R-:W-:-:S03]  /*295f0*/  IMAD.MOV.U32 R11, RZ, RZ, R13 ;  /* 0x000000ffff0b7224 */ /* 0x000fc600078e000d */
[----:B------:R-:W4:Y:S04]  /*29600*/  LDL.LU R24, [R1+0xae0] ;  /* 0x000ae00001187983 */ /* 0x000f280000300800 */
[----:B------:R-:W4:Y:S01]  /*29610*/  LDL.LU R13, [R1+0xaf4] ;  /* 0x000af400010d7983 */ /* 0x000f220000300800 */
[----:B------:R-:W-:-:S03]  /*29620*/  IMAD.MOV.U32 R14, RZ, RZ, R12 ;  /* 0x000000ffff0e7224 */ /* 0x000fc600078e000c */
[----:B------:R-:W4:Y:S04]  /*29630*/  LDL.LU R17, [R1+0xad8] ;  /* 0x000ad80001117983 */ /* 0x000f280000300800 */
[----:B------:R-:W4:Y:S04]  /*29640*/  LDL.LU R28, [R1+0xaf0] ;  /* 0x000af000011c7983 */ /* 0x000f280000300800 */
[----:B------:R-:W4:Y:S04]  /*29650*/  LDL.LU R16, [R1+0xad0] ;  /* 0x000ad00001107983 */ /* 0x000f280000300800 */
[----:B------:R-:W4:Y:S04]  /*29660*/  LDL.LU R12, [R1+0xaec] ;  /* 0x000aec00010c7983 */ /* 0x000f280000300800 */
[----:B------:R-:W4:Y:S04]  /*29670*/  LDL.LU R0, [R1+0xac8] ;  /* 0x000ac80001007983 */ /* 0x000f280000300800 */
[----:B------:R0:W-:Y:S04]  /*29680*/  STL [R1+0xdfc], R14 ;  /* 0x000dfc0e01007387 */ /* 0x0001e80000100800 */
[----:B0-----:R-:W4:Y:S04]  /*29690*/  LDL.LU R14, [R1+0xb08] ;  /* 0x000b0800010e7983 */ /* 0x001f280000300800 */
[----:B------:R0:W-:Y:S01]  /*296a0*/  STL [R1+0xdf8], R11 ;  /* 0x000df80b01007387 */ /* 0x0001e20000100800 */
[----:B------:R-:W-:-:S02]  /*296b0*/  IMAD.MOV.U32 R18, RZ, RZ, R21 ;  /* 0x000000ffff127224 */ /* 0x000fc400078e0015 */
[----:B------:R-:W-:Y:S01]  /*296c0*/  IMAD.MOV.U32 R4, RZ, RZ, R23 ;  /* 0x000000ffff047224 */ /* 0x000fe200078e0017 */
[----:B0-----:R-:W4:Y:S04]  /*296d0*/  LDL.LU R11, [R1+0xab0] ;  /* 0x000ab000010b7983 */ /* 0x001f280000300800 */
[----:B------:R0:W-:Y:S04]  /*296e0*/  STL [R1+0xdf4], R3 ;  /* 0x000df40301007387 */ /* 0x0001e80000100800 */
[----:B0-----:R-:W4:Y:S01]  /*296f0*/  LDL.LU R3, [R1+0xab4] ;  /* 0x000ab40001037983 */ /* 0x001f220000300800 */
[----:B--2---:R-:W-:-:S05]  /*29700*/  VIADD R15, R15, 0x1 ;  /* 0x000000010f0f7836 */ /* 0x004fca0000000000 */
[----:B------:R-:W-:Y:S04]  /*29710*/  STL [R1+0x298], R15 ;  /* 0x0002980f01007387 */ /* 0x000fe80000100800 */
[----:B------:R0:W-:Y:S04]  /*29720*/  STL.64 [R1+0x1c0], R20 ;  /* 0x0001c01401007387 */ /* 0x0001e80000100a00 */
[----:B------:R1:W-:Y:S04]  /*29730*/  STL.64 [R1+0x1c8], R22 ;  /* 0x0001c81601007387 */ /* 0x0003e80000100a00 */
[----:B0-----:R-:W2:Y:S04]  /*29740*/  LDL R21, [R1+0x298] ;  /* 0x0002980001157983 */ /* 0x001ea80000100800 */
[----:B-1----:R-:W2:Y:S04]  /*29750*/  LDL.LU R22, [R1+0xaac] ;  /* 0x000aac0001167983 */ /* 0x002ea80000300800 */
[----:B------:R-:W2:Y:S01]  /*29760*/  LDL.LU R23, [R1+0xab8] ;  /* 0x000ab80001177983 */ /* 0x000ea20000300800 */
[----:B------:R-:W-:Y:S01]  /*29770*/  IMAD.MOV.U32 R15, RZ, RZ, R20 ;  /* 0x000000ffff0f7224 */ /* 0x000fe200078e0014 */
[----:B---3--:R-:W-:-:S04]  /*29780*/  IADD3 R8, P3, R8, UR14, RZ ;  /* 0x0000000e08087c10 */ /* 0x008fc8000ff7e0ff */
[----:B------:R-:W-:Y:S04]  /*29790*/  STL [R1+0xe08], R15 ;  /* 0x000e080f01007387 */ /* 0x000fe80000100800 */
[----:B------:R-:W-:Y:S04]  /*297a0*/  STL [R1+0xe04], R18 ;  /* 0x000e041201007387 */ /* 0x000fe80000100800 */
[----:B------:R0:W-:Y:S01]  /*297b0*/  STL [R1+0xe00], R4 ;  /* 0x000e000401007387 */ /* 0x0001e20000100800 */
[----:B----4-:R-:W-:Y:S02]  /*297c0*/  IADD3 R14, P4, R14, UR14, RZ ;  /* 0x0000000e0e0e7c10 */ /* 0x010fe4000ff9e0ff */
[----:B------:R-:W-:-:S02]  /*297d0*/  IADD3 R11, P1, R11, UR14, RZ ;  /* 0x0000000e0b0b7c10 */ /* 0x000fc4000ff3e0ff */
[----:B------:R-:W-:Y:S02]  /*297e0*/  IADD3 R3, P5, R3, UR14, RZ ;  /* 0x0000000e03037c10 */ /* 0x000fe4000ffbe0ff */
[----:B------:R-:W-:Y:S02]  /*297f0*/  IADD3.X R25, R25, UR6, RZ, P1, !PT ;  /* 0x0000000619197c10 */ /* 0x000fe40008ffe4ff */
[----:B------:R-:W-:Y:S02]  /*29800*/  IADD3.X R29, R29, UR6, RZ, P5, !PT ;  /* 0x000000061d1d7c10 */ /* 0x000fe4000affe4ff */
[----:B------:R-:W-:Y:S02]  /*29810*/  IADD3 R26, P5, R26, UR14, RZ ;  /* 0x0000000e1a1a7c10 */ /* 0x000fe4000ffbe0ff */
[----:B------:R-:W-:Y:S02]  /*29820*/  IADD3 R24, P1, R24, UR14, RZ ;  /* 0x0000000e18187c10 */ /* 0x000fe4000ff3e0ff */
[----:B------:R-:W-:-:S02]  /*29830*/  IADD3.X R13, R13, UR6, RZ, P4, !PT ;  /* 0x000000060d0d7c10 */ /* 0x000fc4000a7fe4ff */
[----:B------:R-:W-:Y:S02]  /*29840*/  IADD3 R17, P4, R17, UR14, RZ ;  /* 0x0000000e11117c10 */ /* 0x000fe4000ff9e0ff */
[----:B------:R-:W-:Y:S02]  /*29850*/  IADD3.X R28, R28, UR6, RZ, P3, !PT ;  /* 0x000000061c1c7c10 */ /* 0x000fe40009ffe4ff */
[----:B--2---:R-:W-:Y:S02]  /*29860*/  IADD3 R22, P2, R22, UR14, RZ ;  /* 0x0000000e16167c10 */ /* 0x004fe4000ff5e0ff */
[----:B------:R-:W-:Y:S02]  /*29870*/  IADD3 R23, P6, R23, UR14, RZ ;  /* 0x0000000e17177c10 */ /* 0x000fe4000ffde0ff */
[----:B------:R-:W-:Y:S01]  /*29880*/  IADD3.X R9, R9, UR6, RZ, P2, !PT ;  /* 0x0000000609097c10 */ /* 0x000fe200097fe4ff */
[----:B------:R-:W-:Y:S04]  /*29890*/  STL [R1+0xaac], R22 ;  /* 0x000aac1601007387 */ /* 0x000fe80000100800 */
[----:B------:R-:W-:Y:S04]  /*298a0*/  STL [R1+0xab8], R23 ;  /* 0x000ab81701007387 */ /* 0x000fe80000100800 */
[----:B------:R-:W-:Y:S01]  /*298b0*/  STL [R1+0xab4], R3 ;  /* 0x000ab40301007387 */ /* 0x000fe20000100800 */
[----:B------:R-:W-:-:S03]  /*298c0*/  IADD3 R10, P2, R10, UR14, RZ ;  /* 0x0000000e0a0a7c10 */ /* 0x000fc6000ff5e0ff */
[----:B------:R-:W-:Y:S01]  /*298d0*/  STL [R1+0xab0], R11 ;  /* 0x000ab00b01007387 */ /* 0x000fe20000100800 */
[----:B------:R-:W-:-:S03]  /*298e0*/  IADD3.X R27, R27, UR6, RZ, P6, !PT ;  /* 0x000000061b1b7c10 */ /* 0x000fc6000b7fe4ff */
[----:B------:R-:W-:Y:S01]  /*298f0*/  STL [R1+0xb08], R14 ;  /* 0x000b080e01007387 */ /* 0x000fe20000100800 */
[----:B------:R-:W-:-:S03]  /*29900*/  IADD3 R2, P6, R2, UR14, RZ ;  /* 0x0000000e02027c10 */ /* 0x000fc6000ffde0ff */
        /* <DEDUP_REMOVED lines=12> */
[----:B0-----:R-:W2:Y:S01]  /*299d0*/  LDL.LU R4, [R1+0xae4] ;  /* 0x000ae40001047983 */ /* 0x001ea20000300800 */
[----:B------:R-:W-:-:S02]  /*299e0*/  IADD3 R16, P3, R16, UR14, RZ ;  /* 0x0000000e10107c10 */ /* 0x000fc4000ff7e0ff */
[----:B------:R-:W-:-:S03]  /*299f0*/  IADD3.X R12, R12, UR6, RZ, P2, !PT ;  /* 0x000000060c0c7c10 */ /* 0x000fc600097fe4ff */
[----:B------:R-:W-:Y:S04]  /*29a00*/  STL [R1+0xad0], R16 ;  /* 0x000ad01001007387 */ /* 0x000fe80000100800 */
[----:B--2---:R0:W-:Y:S04]  /*29a10*/  STL [R1+0xea4], R4 ;  /* 0x000ea40401007387 */ /* 0x0041e80000100800 */
[----:B------:R-:W-:Y:S04]  /*29a20*/  STL [R1+0xaec], R12 ;  /* 0x000aec0c01007387 */ /* 0x000fe80000100800 */
[----:B0-----:R-:W2:Y:S01]  /*29a30*/  LDL.LU R4, [R1+0xb1c] ;  /* 0x000b1c0001047983 */ /* 0x001ea20000300800 */
[----:B------:R-:W-:-:S05]  /*29a40*/  IADD3 R0, P2, R0, UR14, RZ ;  /* 0x0000000e00007c10 */ /* 0x000fca000ff5e0ff */
[----:B------:R-:W-:Y:S01]  /*29a50*/  STL [R1+0xac8], R0 ;  /* 0x000ac80001007387 */ /* 0x000fe20000100800 */
[----:B------:R-:W-:-:S03]  /*29a60*/  ISETP.NE.U32.AND P0, PT, R21, UR5, PT ;  /* 0x0000000515007c0c */ /* 0x000fc6000bf05070 */
[----:B--2---:R0:W-:Y:S04]  /*29a70*/  STL [R1+0xea8], R4 ;  /* 0x000ea80401007387 */ /* 0x0041e80000100800 */
[----:B0-----:R-:W2:Y:S04]  /*29a80*/  LDL.LU R4, [R1+0xaf8] ;  /* 0x000af80001047983 */ /* 0x001ea80000300800 */
[----:B------:R-:W3:Y:S04]  /*29a90*/  LDL.LU R18, [R1+0xb18] ;  /* 0x000b180001127983 */ /* 0x000ee80000300800 */
[----:B------:R-:W4:Y:S04]  /*29aa0*/  LDL.LU R15, [R1+0xadc] ;  /* 0x000adc00010f7983 */ /* 0x000f280000300800 */
        /* <DEDUP_REMOVED lines=25> */
[----:B------:R-:W3:Y:S01]  /*29c40*/  LDL.LU R0, [R1+0xb40] ;  /* 0x000b400001007983 */ /* 0x000ee20000300800 */
[----:B--2---:R-:W-:-:S05]  /*29c50*/  IADD3.X R4, R4, UR6, RZ, P6, !PT ;  /* 0x0000000604047c10 */ /* 0x004fca000b7fe4ff */
[----:B------:R0:W-:Y:S04]  /*29c60*/  STL [R1+0xaf8], R4 ;  /* 0x000af80401007387 */ /* 0x0001e80000100800 */
[----:B0-----:R-:W2:Y:S02]  /*29c70*/  LDL.LU R4, [R1+0xea8] ;  /* 0x000ea80001047983 */ /* 0x001ea40000300800 */
[----:B--2---:R-:W-:-:S05]  /*29c80*/  IADD3 R4, P6, R4, UR14, RZ ;  /* 0x0000000e04047c10 */ /* 0x004fca000ffde0ff */
[----:B------:R0:W-:Y:S04]  /*29c90*/  STL [R1+0xb1c], R4 ;  /* 0x000b1c0401007387 */ /* 0x0001e80000100800 */
[----:B0-----:R-:W2:Y:S01]  /*29ca0*/  LDL.LU R4, [R1+0xea4] ;  /* 0x000ea40001047983 */ /* 0x001ea20000300800 */
[----:B----4-:R-:W-:Y:S02]  /*29cb0*/  IADD3.X R15, R15, UR6, RZ, P1, !PT ;  /* 0x000000060f0f7c10 */ /* 0x010fe40008ffe4ff */
[----:B---3--:R-:W-:Y:S02]  /*29cc0*/  IADD3 R5, P1, R5, UR14, RZ ;  /* 0x0000000e05057c10 */ /* 0x008fe4000ff3e0ff */
[----:B------:R-:W-:Y:S02]  /*29cd0*/  IADD3.X R6, R6, UR6, RZ, P4, !PT ;  /* 0x0000000606067c10 */ /* 0x000fe4000a7fe4ff */
[----:B------:R-:W-:-:S02]  /*29ce0*/  IADD3 R7, P4, R7, UR14, RZ ;  /* 0x0000000e07077c10 */ /* 0x000fc4000ff9e0ff */
[----:B------:R-:W-:Y:S02]  /*29cf0*/  IADD3.X R19, R19, UR6, RZ, P3, !PT ;  /* 0x0000000613137c10 */ /* 0x000fe40009ffe4ff */
[----:B------:R-:W-:Y:S02]  /*29d00*/  IADD3 R20, P3, R20, UR14, RZ ;  /* 0x0000000e14147c10 */ /* 0x000fe4000ff7e0ff */
[----:B------:R-:W-:Y:S02]  /*29d10*/  IADD3.X R21, R21, UR6, RZ, P2, !PT ;  /* 0x0000000615157c10 */ /* 0x000fe400097fe4ff */
[----:B------:R-:W-:Y:S02]  /*29d20*/  IADD3 R22, P2, R22, UR14, RZ ;  /* 0x0000000e16167c10 */ /* 0x000fe4000ff5e0ff */
        /* <DEDUP_REMOVED lines=12> */
[----:B--2---:R-:W-:Y:S02]  /*29df0*/  IADD3.X R4, R4, UR6, RZ, P5, !PT ;  /* 0x0000000604047c10 */ /* 0x004fe4000affe4ff */
[----:B------:R-:W-:-:S03]  /*29e00*/  IADD3 R18, P5, R18, UR14, RZ ;  /* 0x0000000e12127c10 */ /* 0x000fc6000ffbe0ff */
[----:B------:R0:W-:Y:S04]  /*29e10*/  STL [R1+0xae4], R4 ;  /* 0x000ae40401007387 */ /* 0x0001e80000100800 */
[----:B------:R-:W-:Y:S04]  /*29e20*/  STL [R1+0xb18], R18 ;  /* 0x000b181201007387 */ /* 0x000fe80000100800 */
[----:B------:R-:W-:Y:S04]  /*29e30*/  STL [R1+0xadc], R15 ;  /* 0x000adc0f01007387 */ /* 0x000fe80000100800 */
[----:B------:R-:W-:Y:S04]  /*29e40*/  STL [R1+0xb14], R5 ;  /* 0x000b140501007387 */ /* 0x000fe80000100800 */
[----:B------:R-:W-:Y:S04]  /*29e50*/  STL [R1+0xad4], R6 ;  /* 0x000ad40601007387 */ /* 0x000fe80000100800 */
[----:B------:R-:W-:Y:S04]  /*29e60*/  STL [R1+0xb34], R7 ;  /* 0x000b340701007387 */ /* 0x000fe80000100800 */
[----:B------:R-:W-:Y:S04]  /*29e70*/  STL [R1+0xacc], R19 ;  /* 0x000acc1301007387 */ /* 0x000fe80000100800 */
        /* <DEDUP_REMOVED lines=23> */
[----:B0-----:R-:W2:Y:S01]  /*29ff0*/  LDL.LU R4, [R1+0xb90] ;  /* 0x000b900001047983 */ /* 0x001ea20000300800 */
[----:B------:R-:W-:-:S02]  /*2a000*/  IADD3.X R16, R16, UR6, RZ, P1, !PT ;  /* 0x0000000610107c10 */ /* 0x000fc40008ffe4ff */
[----:B------:R-:W-:-:S03]  /*2a010*/  IADD3 R12, P1, R12, UR14, RZ ;  /* 0x0000000e0c0c7c10 */ /* 0x000fc6000ff3e0ff */
[----:B------:R-:W-:Y:S04]  /*2a020*/  STL [R1+0xb3c], R16 ;  /* 0x000b3c1001007387 */ /* 0x000fe80000100800 */
[----:B--2---:R0:W-:Y:S04]  /*2a030*/  STL [R1+0xe9c], R4 ;  /* 0x000e9c0401007387 */ /* 0x0041e80000100800 */
[----:B------:R-:W-:Y:S04]  /*2a040*/  STL [R1+0xb74], R12 ;  /* 0x000b740c01007387 */ /* 0x000fe80000100800 */
[----:B0-----:R-:W2:Y:S01]  /*2a050*/  LDL.LU R4, [R1+0xb50] ;  /* 0x000b500001047983 */ /* 0x001ea20000300800 */
[----:B------:R-:W-:-:S05]  /*2a060*/  IADD3.X R0, R0, UR6, RZ, P4, !PT ;  /* 0x0000000600007c10 */ /* 0x000fca000a7fe4ff */
[----:B------:R-:W-:Y:S04]  /*2a070*/  STL [R1+0xb40], R0 ;  /* 0x000b400001007387 */ /* 0x000fe80000100800 */
[----:B--2---:R0:W-:Y:S04]  /*2a080*/  STL [R1+0xea0], R4 ;  /* 0x000ea00401007387 */ /* 0x0041e80000100800 */
        /* <DEDUP_REMOVED lines=29> */
[----:B--2---:R-:W-:-:S05]  /*2a260*/  IADD3 R4, P4, R4, UR14, RZ ;  /* 0x0000000e04047c10 */ /* 0x004fca000ff9e0ff */
[----:B------:R0:W-:Y:S04]  /*2a270*/  STL [R1+0xb94], R4 ;  /* 0x000b940401007387 */ /* 0x0001e80000100800 */
[----:B0-----:R-:W2:Y:S02]  /*2a280*/  LDL.LU R4, [R1+0xea0] ;  /* 0x000ea00001047983 */ /* 0x001ea40000300800 */
[----:B--2---:R-:W-:-:S05]  /*2a290*/  IADD3.X R4, R4, UR6, RZ, P3, !PT ;  /* 0x0000000604047c10 */ /* 0x004fca0009ffe4ff */
[----:B------:R0:W-:Y:S04]  /*2a2a0*/  STL [R1+0xb50], R4 ;  /* 0x000b500401007387 */ /* 0x0001e80000100800 */
[----:B0-----:R-:W2:Y:S01]  /*2a2b0*/  LDL.LU R4, [R1+0xe9c] ;  /* 0x000e9c0001047983 */ /* 0x001ea20000300800 */
[----:B---3--:R-:W-:Y:S02]  /*2a2c0*/  IADD3.X R18, R18, UR6, RZ, P2, !PT ;  /* 0x0000000612127c10 */ /* 0x008fe400097fe4ff */
[----:B----4-:R-:W-:Y:S02]  /*2a2d0*/  IADD3 R15, P2, R15, UR14, RZ ;  /* 0x0000000e0f0f7c10 */ /* 0x010fe4000ff5e0ff */
        /* <DEDUP_REMOVED lines=19> */
[----:B--2---:R-:W-:-:S05]  /*2a410*/  IADD3 R4, P3, R4, UR14, RZ ;  /* 0x0000000e04047c10 */ /* 0x004fca000ff7e0ff */
[----:B------:R0:W-:Y:S04]  /*2a420*/  STL [R1+0xb90], R4 ;  /* 0x000b900401007387 */ /* 0x0001e80000100800 */
        /* <DEDUP_REMOVED lines=37> */
[----:B------:R-:W-:Y:S04]  /*2a680*/  STL [R1+0xc18], R0 ;  /* 0x000c180001007387 */ /* 0x000fe80000100800 */
        /* <DEDUP_REMOVED lines=1610> */
[----:B------:R-:W-:Y:S04]  /*30b30*/  STL [R1+0x394], R4 ;  /* 0x0003940401007387 */ /* 0x000fe80000100800 */
[----:B------:R-:W-:Y:S04]  /*30b40*/  STL [R1+0x368], R18 ;  /* 0x0003681201007387 */ /* 0x000fe80000100800 */
[----:B------:R0:W-:Y:S04]  /*30b50*/  STL [R1+0x38c], R15 ;  /* 0x00038c0f01007387 */ /* 0x0001e80000100800 */
        /* <DEDUP_REMOVED lines=93> */
[----:B------:R-:W-:-:S02]  /*31130*/  IADD3.X R23, R23, UR7, RZ, P4, !PT ;  /* 0x0000000717177c10 */ /* 0x000fc4000a7fe4ff */
[----:B------:R-:W-:Y:S02]  /*31140*/  IADD3.X R8, R8, UR7, RZ, P3, !PT ;  /* 0x0000000708087c10 */ /* 0x000fe40009ffe4ff */
[----:B------:R-:W-:Y:S02]  /*31150*/  IADD3.X R10, R10, UR6, RZ, P6, !PT ;  /* 0x000000060a0a7c10 */ /* 0x000fe4000b7fe4ff */
[----:B------:R-:W-:Y:S02]  /*31160*/  IADD3.X R9, R9, UR7, RZ, P2, !PT ;  /* 0x0000000709097c10 */ /* 0x000fe400097fe4ff */
[----:B--2---:R-:W-:-:S05]  /*31170*/  IADD3 R15, P5, R15, UR11, RZ ;  /* 0x0000000b0f0f7c10 */ /* 0x004fca000ffbe0ff */
[----:B------:R0:W-:Y:S04]  /*31180*/  STL [R1+0x2f0], R15 ;  /* 0x0002f00f01007387 */ /* 0x0001e80000100800 */
[----:B0-----:R1:W5:Y:S04]  /*31190*/  LDL.LU R15, [R1+0xe08] ;  /* 0x000e0800010f7983 */ /* 0x0013680000300800 */
[----:B------:R0:W-:Y:S04]  /*311a0*/  STL [R1+0x314], R18 ;  /* 0x0003141201007387 */ /* 0x0001e80000100800 */
[----:B0-----:R1:W5:Y:S04]  /*311b0*/  LDL.LU R18, [R1+0xe04] ;  /* 0x000e040001127983 */ /* 0x0013680000300800 */
[----:B------:R0:W-:Y:S04]  /*311c0*/  STL [R1+0x2e8], R4 ;  /* 0x0002e80401007387 */ /* 0x0001e80000100800 */
[----:B0-----:R1:W5:Y:S04]  /*311d0*/  LDL.LU R4, [R1+0xe00] ;  /* 0x000e000001047983 */ /* 0x0013680000300800 */
[----:B------:R0:W-:Y:S04]  /*311e0*/  STL [R1+0x30c], R14 ;  /* 0x00030c0e01007387 */ /* 0x0001e80000100800 */
[----:B0-----:R1:W5:Y:S04]  /*311f0*/  LDL.LU R14, [R1+0xdfc] ;  /* 0x000dfc00010e7983 */ /* 0x0013680000300800 */
[----:B------:R0:W-:Y:S01]  /*31200*/  STL [R1+0x2e0], R11 ;  /* 0x0002e00b01007387 */ /* 0x0001e20000100800 */
[----:B------:R-:W-:-:S03]  /*31210*/  IADD3.X R25, R25, UR7, RZ, P5, !PT ;  /* 0x0000000719197c10 */ /* 0x000fc6000affe4ff */
[----:B0-----:R1:W5:Y:S04]  /*31220*/  LDL.LU R11, [R1+0xdf8] ;  /* 0x000df800010b7983 */ /* 0x0013680000300800 */
[----:B------:R0:W-:Y:S01]  /*31230*/  STL [R1+0x304], R3 ;  /* 0x0003040301007387 */ /* 0x0001e20000100800 */
[----:B------:R-:W-:-:S03]  /*31240*/  IADD3 R17, P5, R17, UR11, RZ ;  /* 0x0000000b11117c10 */ /* 0x000fc6000ffbe0ff */
[----:B0-----:R1:W5:Y:S04]  /*31250*/  LDL.LU R3, [R1+0xdf4] ;  /* 0x000df40001037983 */ /* 0x0013680000300800 */
        /* <DEDUP_REMOVED lines=35> */
[----:B------:R1:W-:Y:S01]  /*31490*/  STL [R1+0x29c], R9 ;  /* 0x00029c0901007387 */ /* 0x0003e20000100800 */
[----:B------:R-:W-:Y:S05]  /*314a0*/  @P0 BRA `(.L_x_2) ;  /* 0xfffffe1c00ac0947 */ /* 0x000fea000383ffff */
[----:B-----5:R0:W-:Y:S04]  /*314b0*/  STL [R1+0xdcc], R24 ;  /* 0x000dcc1801007387 */ /* 0x0201e80000100800 */
[----:B------:R2:W-:Y:S01]  /*314c0*/  STL [R1+0xdc8], R16 ;  /* 0x000dc81001007387 */ /* 0x0005e20000100800 */
[----:B0-----:R-:W-:-:S03]  /*314d0*/  IMAD.MOV.U32 R24, RZ, RZ, R4 ;  /* 0x000000ffff187224 */ /* 0x001fc600078e0004 */
[----:B--2---:R-:W2:Y:S04]  /*314e0*/  LDL.LU R16, [R1+0x1ec] ;  /* 0x0001ec0001107983 */ /* 0x004ea80000300800 */
[----:B------:R0:W-:Y:S04]  /*314f0*/  STL [R1+0xdc4], R0 ;  /* 0x000dc40001007387 */ /* 0x0001e80000100800 */
[----:B0-----:R-:W3:Y:S04]  /*31500*/  LDL.LU R0, [R1+0x1c8] ;  /* 0x0001c80001007983 */ /* 0x001ee80000300800 */
[----:B-1----:R-:W3:Y:S04]  /*31510*/  LDL.LU R5, [R1+0x1d8] ;  /* 0x0001d80001057983 */ /* 0x002ee80000300800 */
[----:B------:R-:W4:Y:S04]  /*31520*/  LDL.LU R4, [R1+0x1e8] ;  /* 0x0001e80001047983 */ /* 0x000f280000300800 */
[----:B------:R-:W4:Y:S04]  /*31530*/  LDL.LU R6, [R1+0x1f8] ;  /* 0x0001f80001067983 */ /* 0x000f280000300800 */
[----:B------:R-:W4:Y:S04]  /*31540*/  LDL.LU R7, [R1+0x20c] ;  /* 0x00020c0001077983 */ /* 0x000f280000300800 */
[----:B------:R-:W4:Y:S04]  /*31550*/  LDL.LU R19, [R1+0x21c] ;  /* 0x00021c0001137983 */ /* 0x000f280000300800 */
[----:B------:R-:W4:Y:S04]  /*31560*/  LDL.LU R20, [R1+0x22c] ;  /* 0x00022c0001147983 */ /* 0x000f280000300800 */
[----:B------:R-:W4:Y:S04]  /*31570*/  LDL.LU R21, [R1+0x23c] ;  /* 0x00023c0001157983 */ /* 0x000f280000300800 */
[----:B------:R-:W4:Y:S01]  /*31580*/  LDL.LU R22, [R1+0x208] ;  /* 0x0002080001167983 */ /* 0x000f220000300800 */
[----:B------:R-:W-:-:S03]  /*31590*/  F2FP.BF16.F32.PACK_AB R3, R24, R3 ;  /* 0x000000031803723e */ /* 0x000fc600000010ff */
[----:B------:R-:W4:Y:S04]  /*315a0*/  LDL.LU R9, [R1+0x218] ;  /* 0x0002180001097983 */ /* 0x000f280000300800 */
[----:B------:R-:W4:Y:S04]  /*315b0*/  LDL.LU R23, [R1+0x228] ;  /* 0x0002280001177983 */ /* 0x000f280000300800 */
[----:B------:R-:W4:Y:S04]  /*315c0*/  LDL.LU R8, [R1+0x238] ;  /* 0x0002380001087983 */ /* 0x000f280000300800 */
[----:B------:R-:W4:Y:S04]  /*315d0*/  LDL.LU R10, [R1+0x1e4] ;  /* 0x0001e400010a7983 */ /* 0x000f280000300800 */
[----:B------:R-:W4:Y:S01]  /*315e0*/  LDL.LU R24, [R1+0xdcc] ;  /* 0x000dcc0001187983 */ /* 0x000f220000300800 */
[----:B--2---:R-:W-:-:S03]  /*315f0*/  F2FP.BF16.F32.PACK_AB R2, R16, R2 ;  /* 0x000000021002723e */ /* 0x004fc600000010ff */
[----:B------:R-:W2:Y:S01]  /*31600*/  LDL.LU R16, [R1+0xdc8] ;  /* 0x000dc80001107983 */ /* 0x000ea20000300800 */
[----:B---3--:R-:W-:-:S03]  /*31610*/  F2FP.BF16.F32.PACK_AB R5, R0, R5 ;  /* 0x000000050005723e */ /* 0x008fc600000010ff */
[----:B------:R-:W2:Y:S01]  /*31620*/  LDL.LU R0, [R1+0xdc4] ;  /* 0x000dc40001007983 */ /* 0x000ea20000300800 */
[----:B------:R-:W-:Y:S02]  /*31630*/  F2FP.BF16.F32.PACK_AB R15, R15, R14 ;  /* 0x0000000e0f0f723e */ /* 0x000fe400000010ff */
[----:B------:R-:W-:Y:S02]  /*31640*/  F2FP.BF16.F32.PACK_AB R11, R18, R11 ;  /* 0x0000000b120b723e */ /* 0x000fe400000010ff */
[----:B------:R-:W-:Y:S02]  /*31650*/  F2FP.BF16.F32.PACK_AB R14, R27, R26 ;  /* 0x0000001a1b0e723e */ /* 0x000fe400000010ff */
[----:B----4-:R-:W-:Y:S02]  /*31660*/  F2FP.BF16.F32.PACK_AB R4, R4, R6 ;  /* 0x000000060404723e */ /* 0x010fe400000010ff */
[----:B------:R-:W-:Y:S02]  /*31670*/  F2FP.BF16.F32.PACK_AB R13, R25, R13 ;  /* 0x0000000d190d723e */ /* 0x000fe400000010ff */
[----:B------:R-:W-:-:S02]  /*31680*/  F2FP.BF16.F32.PACK_AB R12, R28, R12 ;  /* 0x0000000c1c0c723e */ /* 0x000fc400000010ff */
[----:B------:R-:W-:Y:S02]  /*31690*/  F2FP.BF16.F32.PACK_AB R7, R7, R19 ;  /* 0x000000130707723e */ /* 0x000fe400000010ff */
[----:B------:R-:W-:Y:S02]  /*316a0*/  F2FP.BF16.F32.PACK_AB R6, R20, R21 ;  /* 0x000000151406723e */ /* 0x000fe400000010ff */
[----:B------:R-:W-:Y:S02]  /*316b0*/  F2FP.BF16.F32.PACK_AB R9, R22, R9 ;  /* 0x000000091609723e */ /* 0x000fe400000010ff */
[----:B------:R-:W-:Y:S02]  /*316c0*/  F2FP.BF16.F32.PACK_AB R8, R23, R8 ;  /* 0x000000081708723e */ /* 0x000fe400000010ff */
[----:B------:R-:W-:Y:S02]  /*316d0*/  F2FP.BF16.F32.PACK_AB R10, R10, R29 ;  /* 0x0000001d0a0a723e */ /* 0x000fe400000010ff */
[----:B------:R-:W-:-:S02]  /*316e0*/  F2FP.BF16.F32.PACK_AB R17, R24, R17 ;  /* 0x000000111811723e */ /* 0x000fc400000010ff */
[----:B--2---:R-:W-:-:S07]  /*316f0*/  F2FP.BF16.F32.PACK_AB R16, R16, R0 ;  /* 0x000000001010723e */ /* 0x004fce00000010ff */
.L_x_1:
[----:B------:R-:W2:Y:S01]  /*31700*/  LDL.LU R23, [R1+0xdc0] ;  /* 0x000dc00001177983 */ /* 0x000ea20000300800 */
[----:B------:R-:W-:Y:S01]  /*31710*/  ULDC.64 UR8, c[0x0][0x228] ;  /* 0x00008a0000087ab9 */ /* 0x000fe20000000a00 */
[----:B------:R-:W-:Y:S01]  /*31720*/  ULDC UR5, c[0x0][0x244] ;  /* 0x0000910000057ab9 */ /* 0x000fe20000000800 */
[----:B------:R-:W-:Y:S01]  /*31730*/  ULDC.64 UR6, c[0x0][0x220] ;  /* 0x0000880000067ab9 */ /* 0x000fe20000000a00 */
[----:B------:R-:W3:Y:S04]  /*31740*/  LDL.LU R24, [R1+0xdbc] ;  /* 0x000dbc0001187983 */ /* 0x000ee80000300800 */
[----:B------:R-:W4:Y:S01]  /*31750*/  LDL.LU R25, [R1+0x274] ;  /* 0x0002740001197983 */ /* 0x000f220000300800 */
[----:B0-----:R-:W0:Y:S02]  /*31760*/  S2R R0, SR_TID.X ;  /* 0x0000000000007919 */ /* 0x001e240000002100 */
[C---:B0-----:R-:W-:Y:S01]  /*31770*/  IMAD.SHL.U32 R18, R0.reuse, 0x4, RZ ;  /* 0x0000000400127824 */ /* 0x041fe200078e00ff */
[----:B------:R-:W-:Y:S01]  /*31780*/  SHF.R.S32.HI R20, RZ, 0x4, R0 ;  /* 0x00000004ff147819 */ /* 0x000fe20000011400 */
[C---:B------:R-:W-:Y:S01]  /*31790*/  IMAD.SHL.U32 R21, R0.reuse, 0x200, RZ ;  /* 0x0000020000157824 */ /* 0x040fe200078e00ff */
[C---:B------:R-:W-:Y:S01]  /*317a0*/  LOP3.LUT R19, R0.reuse, 0x60, RZ, 0xc0, !PT ;  /* 0x0000006000137812 */ /* 0x040fe200078ec0ff */
[----:B------:R-:W-:Y:S01]  /*317b0*/  IMAD.SHL.U32 R22, R0, 0x10, RZ ;  /* 0x0000001000167824 */ /* 0x000fe200078e00ff */
[----:B------:R-:W-:-:S02]  /*317c0*/  LOP3.LUT R18, R18, 0x38, RZ, 0xc0, !PT ;  /* 0x0000003812127812 */ /* 0x000fc400078ec0ff */
[----:B------:R-:W-:Y:S02]  /*317d0*/  SGXT R20, R20, 0x1 ;  /* 0x000000011414781a */ /* 0x000fe40000000200 */
[----:B------:R-:W-:Y:S01]  /*317e0*/  LOP3.LUT R21, R21, 0x1800, RZ, 0xc0, !PT ;  /* 0x0000180015157812 */ /* 0x000fe200078ec0ff */
[----:B------:R-:W-:Y:S01]  /*317f0*/  IMAD R18, R19, 0x10, R18 ;  /* 0x0000001013127824 */ /* 0x000fe200078e0212 */
[----:B------:R-:W-:Y:S01]  /*31800*/  LOP3.LUT R20, R20, 0x840, RZ, 0xc0, !PT ;  /* 0x0000084014147812 */ /* 0x000fe200078ec0ff */
[----:B------:R-:W-:-:S05]  /*31810*/  IMAD.SHL.U32 R19, R0, 0x40, RZ ;  /* 0x0000004000137824 */ /* 0x000fca00078e00ff */
[----:B------:R-:W-:-:S05]  /*31820*/  LOP3.LUT R19, R20, 0x40, R19, 0x78, !PT ;  /* 0x0000004014137812 */ /* 0x000fca00078e7813 */
[----:B------:R-:W-:Y:S01]  /*31830*/  IMAD.IADD R20, R18, 0x1, R19 ;  /* 0x0000000112147824 */ /* 0x000fe200078e0213 */
[----:B------:R-:W-:Y:S01]  /*31840*/  BAR.SYNC.DEFER_BLOCKING 0x0 ;  /* 0x0000000000007b1d */ /* 0x000fe20000010000 */
[----:B------:R-:W-:-:S03]  /*31850*/  LOP3.LUT R22, R21, 0x70, R22, 0xf8, !PT ;  /* 0x0000007015167812 */ /* 0x000fc600078ef816 */
[----:B------:R-:W-:Y:S02]  /*31860*/  LOP3.LUT R21, R20, 0x8, RZ, 0x3c, !PT ;  /* 0x0000000814157812 */ /* 0x000fe400078e3cff */
[----:B------:R0:W-:Y:S04]  /*31870*/  STS.64 [R20+UR4], R16 ;  /* 0x0000001014007988 */ /* 0x0001e80008000a04 */
[----:B------:R-:W-:Y:S04]  /*31880*/  STS.64 [R20+UR4+0x100], R12 ;  /* 0x0001000c14007988 */ /* 0x000fe80008000a04 */
[----:B------:R-:W-:Y:S04]  /*31890*/  STS.64 [R20+UR4+0x80], R14 ;  /* 0x0000800e14007988 */ /* 0x000fe80008000a04 */
[----:B------:R1:W-:Y:S04]  /*318a0*/  STS.64 [R20+UR4+0x180], R10 ;  /* 0x0001800a14007988 */ /* 0x0003e80008000a04 */
[----:B------:R-:W-:Y:S04]  /*318b0*/  STS.64 [R21+UR4+0x1000], R8 ;  /* 0x0010000815007988 */ /* 0x000fe80008000a04 */
[----:B------:R-:W-:Y:S04]  /*318c0*/  STS.64 [R21+UR4+0x1100], R6 ;  /* 0x0011000615007988 */ /* 0x000fe80008000a04 */
[----:B------:R-:W-:Y:S04]  /*318d0*/  STS.64 [R21+UR4+0x1080], R4 ;  /* 0x0010800415007988 */ /* 0x000fe80008000a04 */
[----:B------:R4:W-:Y:S01]  /*318e0*/  STS.64 [R21+UR4+0x1180], R2 ;  /* 0x0011800215007988 */ /* 0x0009e20008000a04 */
[----:B0-----:R-:W-:-:S04]  /*318f0*/  SHF.R.U32.HI R16, RZ, 0x5, R0 ;  /* 0x00000005ff107819 */ /* 0x001fc80000011600 */
[----:B-1----:R-:W-:Y:S02]  /*31900*/  SGXT.U32 R20, R16, 0x2 ;  /* 0x000000021014781a */ /* 0x002fe40000000000 */
[----:B--2---:R-:W-:-:S04]  /*31910*/  LOP3.LUT R23, R23, 0x180, RZ, 0xc0, !PT ;  /* 0x0000018017177812 */ /* 0x004fc800078ec0ff */
[----:B------:R-:W-:-:S04]  /*31920*/  LOP3.LUT R23, R23, 0x48, R0, 0xf8, !PT ;  /* 0x0000004817177812 */ /* 0x000fc800078ef800 */
[----:B------:R-:W-:Y:S01]  /*31930*/  LOP3.LUT R18, R22, R23, RZ, 0x3c, !PT ;  /* 0x0000001716127212 */ /* 0x000fe200078e3cff */
[----:B------:R-:W-:Y:S01]  /*31940*/  BAR.SYNC.DEFER_BLOCKING 0x0 ;  /* 0x0000000000007b1d */ /* 0x000fe20000010000 */
[C---:B---3--:R-:W-:Y:S01]  /*31950*/  ISETP.GE.AND P0, PT, R24.reuse, UR8, PT ;  /* 0x0000000818007c0c */ /* 0x048fe2000bf06270 */
[----:B------:R-:W-:Y:S01]  /*31960*/  IMAD R19, R24, UR5, RZ ;  /* 0x0000000518137c24 */ /* 0x000fe2000f8e02ff */
[----:B------:R-:W-:Y:S02]  /*31970*/  LOP3.LUT R24, R18, 0x8, RZ, 0x3c, !PT ;  /* 0x0000000812187812 */ /* 0x000fe400078e3cff */
[C-C-:B----4-:R-:W-:Y:S01]  /*31980*/  LOP3.LUT R3, R25.reuse, 0x7c, R20.reuse, 0xfe, !PT ;  /* 0x0000007c19037812 */ /* 0x150fe200078efe14 */
[----:B------:R-:W-:Y:S01]  /*31990*/  ULDC UR5, c[0x0][0x248] ;  /* 0x0000920000057ab9 */ /* 0x000fe20000000800 */
[----:B------:R-:W0:Y:S04]  /*319a0*/  LDS.64 R12, [R18+UR4] ;  /* 0x00000004120c7984 */ /* 0x000e280008000a00 */
[----:B------:R-:W1:Y:S01]  /*319b0*/  LDS.64 R14, [R24+UR4] ;  /* 0x00000004180e7984 */ /* 0x000e620008000a00 */
[----:B------:R-:W-:-:S02]  /*319c0*/  LOP3.LUT R5, R25, 0x78, R20, 0xfe, !PT ;  /* 0x0000007819057812 */ /* 0x000fc400078efe14 */
[----:B------:R-:W-:Y:S01]  /*319d0*/  LOP3.LUT R4, R25, 0x74, R20, 0xfe, !PT ;  /* 0x0000007419047812 */ /* 0x000fe200078efe14 */
[----:B------:R2:W-:Y:S04]  /*319e0*/  STL [R1+0x58], R3 ;  /* 0x0000580301007387 */ /* 0x0005e80000100800 */
[----:B------:R3:W-:Y:S01]  /*319f0*/  STL [R1+0x54], R5 ;  /* 0x0000540501007387 */ /* 0x0007e20000100800 */
[----:B------:R-:W-:-:S03]  /*31a00*/  LEA R0, P1, R19, UR6, 0x1 ;  /* 0x0000000613007c11 */ /* 0x000fc6000f8208ff */
[----:B------:R-:W-:Y:S01]  /*31a10*/  LDS.64 R10, [R24+UR4+0x200] ;  /* 0x00020004180a7984 */ /* 0x000fe20008000a00 */
[----:B--2---:R-:W-:-:S03]  /*31a20*/  LOP3.LUT R3, R25, 0x70, R20, 0xfe, !PT ;  /* 0x0000007019037812 */ /* 0x004fc600078efe14 */
[----:B------:R2:W-:Y:S01]  /*31a30*/  STL [R1+0x50], R4 ;  /* 0x0000500401007387 */ /* 0x0005e20000100800 */
[----:B---3--:R-:W-:-:S03]  /*31a40*/  LOP3.LUT R5, R25, 0x6c, R20, 0xfe, !PT ;  /* 0x0000006c19057812 */ /* 0x008fc600078efe14 */
[----:B------:R3:W-:Y:S04]  /*31a50*/  STL [R1+0x4c], R3 ;  /* 0x00004c0301007387 */ /* 0x0007e80000100800 */
[----:B------:R-:W-:Y:S01]  /*31a60*/  LDS.64 R6, [R18+UR4+0x400] ;  /* 0x0004000412067984 */ /* 0x000fe20008000a00 */
[----:B--2---:R-:W-:-:S03]  /*31a70*/  LOP3.LUT R4, R25, 0x68, R20, 0xfe, !PT ;  /* 0x0000006819047812 */ /* 0x004fc600078efe14 */
[----:B------:R-:W-:Y:S01]  /*31a80*/  LDS.64 R8, [R24+UR4+0x400] ;  /* 0x0004000418087984 */ /* 0x000fe20008000a00 */
[----:B---3--:R-:W-:-:S03]  /*31a90*/  LOP3.LUT R3, R25, 0x64, R20, 0xfe, !PT ;  /* 0x0000006419037812 */ /* 0x008fc600078efe14 */
[----:B------:R2:W-:Y:S04]  /*31aa0*/  STL [R1+0x48], R5 ;  /* 0x0000480501007387 */ /* 0x0005e80000100800 */
[----:B------:R3:W-:Y:S04]  /*31ab0*/  STL [R1+0x44], R4 ;  /* 0x0000440401007387 */ /* 0x0007e80000100800 */
[----:B------:R4:W-:Y:S01]  /*31ac0*/  STL [R1+0x40], R3 ;  /* 0x0000400301007387 */ /* 0x0009e20000100800 */
[----:B--2---:R-:W-:-:S03]  /*31ad0*/  LOP3.LUT R5, R25, 0x60, R20, 0xfe, !PT ;  /* 0x0000006019057812 */ /* 0x004fc600078efe14 */
[----:B0-----:R-:W-:Y:S01]  /*31ae0*/  STL [R1+0xdc4], R13 ;  /* 0x000dc40d01007387 */ /* 0x001fe20000100800 */
[C-C-:B---3--:R-:W-:Y:S02]  /*31af0*/  LOP3.LUT R4, R25.reuse, 0x58, R20.reuse, 0xfe, !PT ;  /* 0x0000005819047812 */ /* 0x148fe400078efe14 */
[C-C-:B----4-:R-:W-:Y:S01]  /*31b00*/  LOP3.LUT R3, R25.reuse, 0x5c, R20.reuse, 0xfe, !PT ;  /* 0x0000005c19037812 */ /* 0x150fe200078efe14 */
[----:B------:R0:W-:Y:S04]  /*31b10*/  STL [R1+0x3c], R5 ;  /* 0x00003c0501007387 */ /* 0x0001e80000100800 */
[----:B------:R2:W-:Y:S04]  /*31b20*/  STL [R1+0x38], R3 ;  /* 0x0000380301007387 */ /* 0x0005e80000100800 */
[----:B------:R3:W-:Y:S01]  /*31b30*/  STL [R1+0x34], R4 ;  /* 0x0000340401007387 */ /* 0x0007e20000100800 */
[----:B0-----:R-:W-:-:S02]  /*31b40*/  LOP3.LUT R5, R25, 0x50, R20, 0xfe, !PT ;  /* 0x0000005019057812 */ /* 0x001fc400078efe14 */
[C-C-:B--2---:R-:W-:Y:S02]  /*31b50*/  LOP3.LUT R3, R25.reuse, 0x54, R20.reuse, 0xfe, !PT ;  /* 0x0000005419037812 */ /* 0x144fe400078efe14 */
[----:B---3--:R-:W-:-:S03]  /*31b60*/  LOP3.LUT R4, R25, 0x4c, R20, 0xfe, !PT ;  /* 0x0000004c19047812 */ /* 0x008fc600078efe14 */
[----:B------:R0:W-:Y:S01]  /*31b70*/  STL [R1+0x30], R3 ;  /* 0x0000300301007387 */ /* 0x0001e20000100800 */
[----:B------:R-:W-:-:S03]  /*31b80*/  LOP3.LUT R13, R25, 0x44, R20, 0xfe, !PT ;  /* 0x00000044190d7812 */ /* 0x000fc600078efe14 */
[----:B------:R-:W-:Y:S01]  /*31b90*/  STL [R1+0x2c], R5 ;  /* 0x00002c0501007387 */ /* 0x000fe20000100800 */
[----:B0-----:R-:W-:-:S03]  /*31ba0*/  LOP3.LUT R3, R25, 0x48, R20, 0xfe, !PT ;  /* 0x0000004819037812 */ /* 0x001fc600078efe14 */
[----:B------:R-:W-:Y:S04]  /*31bb0*/  STL [R1+0x28], R4 ;  /* 0x0000280401007387 */ /* 0x000fe80000100800 */
[----:B-1----:R0:W-:Y:S04]  /*31bc0*/  STL [R1+0xdc8], R15 ;  /* 0x000dc80f01007387 */ /* 0x0021e80000100800 */
[----:B------:R1:W-:Y:S01]  /*31bd0*/  STL [R1+0x24], R3 ;  /* 0x0000240301007387 */ /* 0x0003e20000100800 */
[----:B0-----:R-:W-:-:S03]  /*31be0*/  LOP3.LUT R15, R25, 0x3c, R20, 0xfe, !PT ;  /* 0x0000003c190f7812 */ /* 0x001fc600078efe14 */
[----:B------:R0:W-:Y:S01]  /*31bf0*/  STL [R1+0xdcc], R13 ;  /* 0x000dcc0d01007387 */ /* 0x0001e20000100800 */
[----:B-1----:R-:W-:-:S03]  /*31c00*/  LOP3.LUT R3, R25, 0x40, R20, 0xfe, !PT ;  /* 0x0000004019037812 */ /* 0x002fc600078efe14 */
[----:B------:R1:W-:Y:S04]  /*31c10*/  STL [R1+0xdd0], R15 ;  /* 0x000dd00f01007387 */ /* 0x0003e80000100800 */
[----:B------:R2:W-:Y:S01]  /*31c20*/  STL [R1+0x1c], R3 ;  /* 0x00001c0301007387 */ /* 0x0005e20000100800 */
[C-C-:B0-----:R-:W-:Y:S02]  /*31c30*/  LOP3.LUT R13, R25.reuse, 0x34, R20.reuse, 0xfe, !PT ;  /* 0x00000034190d7812 */ /* 0x141fe400078efe14 */
[C-C-:B------:R-:W-:Y:S02]  /*31c40*/  LOP3.LUT R4, R25.reuse, 0x2c, R20.reuse, 0xfe, !PT ;  /* 0x0000002c19047812 */ /* 0x140fe400078efe14 */
[C-C-:B-1----:R-:W-:Y:S02]  /*31c50*/  LOP3.LUT R15, R25.reuse, 0x30, R20.reuse, 0xfe, !PT ;  /* 0x00000030190f7812 */ /* 0x142fe400078efe14 */
[----:B--2---:R-:W-:Y:S01]  /*31c60*/  LOP3.LUT R3, R25, 0x38, R20, 0xfe, !PT ;  /* 0x0000003819037812 */ /* 0x004fe200078efe14 */
[----:B------:R-:W-:Y:S04]  /*31c70*/  STL [R1+0xdd4], R13 ;  /* 0x000dd40d01007387 */ /* 0x000fe80000100800 */
[----:B------:R0:W-:Y:S01]  /*31c80*/  STL [R1+0x14], R3 ;  /* 0x0000140301007387 */ /* 0x0001e20000100800 */
[----:B------:R-:W-:-:S03]  /*31c90*/  LEA.HI.X.SX32 R2, R19, UR7, 0x1, P1 ;  /* 0x0000000713027c11 */ /* 0x000fc600088f0eff */
[----:B------:R1:W-:Y:S01]  /*31ca0*/  STL [R1+0xdd8], R15 ;  /* 0x000dd80f01007387 */ /* 0x0003e20000100800 */
[----:B------:R-:W-:-:S03]  /*31cb0*/  LOP3.LUT R19, R25, 0x4, R20, 0xfe, !PT ;  /* 0x0000000419137812 */ /* 0x000fc600078efe14 */
[----:B------:R-:W-:Y:S01]  /*31cc0*/  STL [R1+0x8], R4 ;  /* 0x0000080401007387 */ /* 0x000fe20000100800 */
[----:B0-----:R-:W-:-:S03]  /*31cd0*/  LOP3.LUT R3, R25, R20, RZ, 0xfc, !PT ;  /* 0x0000001419037212 */ /* 0x001fc600078efcff */
[----:B------:R-:W0:Y:S01]  /*31ce0*/  LDS.64 R4, [R18+UR4+0x200] ;  /* 0x0002000412047984 */ /* 0x000e220008000a00 */
[C---:B------:R-:W-:Y:S01]  /*31cf0*/  ISETP.LT.AND P1, PT, R3.reuse, UR9, !P0 ;  /* 0x0000000903007c0c */ /* 0x040fe2000c721270 */
[----:B------:R-:W-:Y:S01]  /*31d00*/  IMAD R3, R3, UR5, RZ ;  /* 0x0000000503037c24 */ /* 0x000fe2000f8e02ff */
[C---:B------:R-:W-:Y:S01]  /*31d10*/  ISETP.LT.AND P5, PT, R19.reuse, UR9, !P0 ;  /* 0x0000000913007c0c */ /* 0x040fe2000c7a1270 */
[----:B------:R-:W-:-:S03]  /*31d20*/  IMAD R19, R19, UR5, RZ ;  /* 0x0000000513137c24 */ /* 0x000fc6000f8e02ff */
[----:B------:R-:W-:-:S04]  /*31d30*/  LEA R16, P2, R3, R0, 0x1 ;  /* 0x0000000003107211 */ /* 0x000fc800078408ff */
[----:B------:R-:W-:Y:S02]  /*31d40*/  LEA.HI.X.SX32 R17, R3, R2, 0x1, P2 ;  /* 0x0000000203117211 */ /* 0x000fe400010f0eff */
[----:B------:R-:W-:Y:S02]  /*31d50*/  LEA R22, P2, R19, R0, 0x1 ;  /* 0x0000000013167211 */ /* 0x000fe400078408ff */
[--C-:B------:R-:W-:Y:S01]  /*31d60*/  LOP3.LUT R13, R25, 0x28, R20.reuse, 0xfe, !PT ;  /* 0x00000028190d7812 */ /* 0x100fe200078efe14 */
[----:B------:R-:W-:Y:S01]  /*31d70*/  @P1 STG.E.U16 desc[UR12][R16.64], R12 ;  /* 0x0000000c10001986 */ /* 0x000fe2000c10150c */
[----:B------:R-:W-:Y:S02]  /*31d80*/  LEA.HI.X.SX32 R23, R19, R2, 0x1, P2 ;  /* 0x0000000213177211 */ /* 0x000fe400010f0eff */
[C-C-:B-1----:R-:W-:Y:S01]  /*31d90*/  LOP3.LUT R15, R25.reuse, 0x24, R20.reuse, 0xfe, !PT ;  /* 0x00000024190f7812 */ /* 0x142fe200078efe14 */
[----:B------:R-:W1:Y:S01]  /*31da0*/  LDS.64 R18, [R18+UR4+0x600] ;  /* 0x0006000412127984 */ /* 0x000e620008000a00 */
[----:B------:R-:W-:-:S02]  /*31db0*/  LOP3.LUT R29, R25, 0x20, R20, 0xfe, !PT ;  /* 0x00000020191d7812 */ /* 0x000fc400078efe14 */
[C-C-:B------:R-:W-:Y:S01]  /*31dc0*/  LOP3.LUT R28, R25.reuse, 0x1c, R20.reuse, 0xfe, !PT ;  /* 0x0000001c191c7812 */ /* 0x140fe200078efe14 */
[----:B------:R2:W3:Y:S01]  /*31dd0*/  LDS.64 R16, [R24+UR4+0x600] ;  /* 0x0006000418107984 */ /* 0x0004e20008000a00 */
[C-C-:B------:R-:W-:Y:S02]  /*31de0*/  LOP3.LUT R27, R25.reuse, 0x18, R20.reuse, 0xfe, !PT ;  /* 0x00000018191b7812 */ /* 0x140fe400078efe14 */
[C-C-:B------:R-:W-:Y:S02]  /*31df0*/  LOP3.LUT R26, R25.reuse, 0x14, R20.reuse, 0xfe, !PT ;  /* 0x00000014191a7812 */ /* 0x140fe400078efe14 */
[C-C-:B------:R-:W-:Y:S02]  /*31e00*/  LOP3.LUT R3, R25.reuse, 0x10, R20.reuse, 0xfe, !PT ;  /* 0x0000001019037812 */ /* 0x140fe400078efe14 */
[C-C-:B------:R-:W-:Y:S02]  /*31e10*/  LOP3.LUT R21, R25.reuse, 0xc, R20.reuse, 0xfe, !PT ;  /* 0x0000000c19157812 */ /* 0x140fe400078efe14 */
[----:B------:R-:W-:-:S04]  /*31e20*/  LOP3.LUT R20, R25, 0x8, R20, 0xfe, !PT ;  /* 0x0000000819147812 */ /* 0x000fc800078efe14 */
[C---:B------:R-:W-:Y:S01]  /*31e30*/  ISETP.LT.AND P3, PT, R20.reuse, UR9, !P0 ;  /* 0x0000000914007c0c */ /* 0x040fe2000c761270 */
[----:B------:R-:W-:Y:S01]  /*31e40*/  IMAD R20, R20, UR5, RZ ;  /* 0x0000000514147c24 */ /* 0x000fe2000f8e02ff */
[C---:B------:R-:W-:Y:S01]  /*31e50*/  ISETP.LT.AND P4, PT, R21.reuse, UR9, !P0 ;  /* 0x0000000915007c0c */ /* 0x040fe2000c781270 */
[----:B------:R-:W-:Y:S01]  /*31e60*/  IMAD R21, R21, UR5, RZ ;  /* 0x0000000515157c24 */ /* 0x000fe2000f8e02ff */
[C---:B------:R-:W-:Y:S01]  /*31e70*/  ISETP.LT.AND P2, PT, R3.reuse, UR9, !P0 ;  /* 0x0000000903007c0c */ /* 0x040fe2000c741270 */
[----:B------:R-:W-:Y:S01]  /*31e80*/  IMAD R3, R3, UR5, RZ ;  /* 0x0000000503037c24 */ /* 0x000fe2000f8e02ff */
[C---:B--2---:R-:W-:Y:S01]  /*31e90*/  LEA R24, P1, R20.reuse, R0, 0x1 ;  /* 0x0000000014187211 */ /* 0x044fe200078208ff */
[----:B------:R2:W-:Y:S03]  /*31ea0*/  @P5 STG.E.U16 desc[UR12][R22.64], R14 ;  /* 0x0000000e16005986 */ /* 0x0005e6000c10150c */
[----:B------:R-:W-:-:S02]  /*31eb0*/  LEA.HI.X.SX32 R25, R20, R2, 0x1, P1 ;  /* 0x0000000214197211 */ /* 0x000fc400008f0eff */
[-C--:B------:R-:W-:Y:S02]  /*31ec0*/  LEA R20, P6, R3, R0.reuse, 0x1 ;  /* 0x0000000003147211 */ /* 0x080fe400078c08ff */
[C---:B--2---:R-:W-:Y:S02]  /*31ed0*/  LEA R22, P5, R21.reuse, R0, 0x1 ;  /* 0x0000000015167211 */ /* 0x044fe400078a08ff */
[C---:B------:R-:W-:Y:S02]  /*31ee0*/  ISETP.LT.AND P1, PT, R26.reuse, UR9, !P0 ;  /* 0x000000091a007c0c */ /* 0x040fe4000c721270 */
[-C--:B------:R-:W-:Y:S02]  /*31ef0*/  LEA.HI.X.SX32 R23, R21, R2.reuse, 0x1, P5 ;  /* 0x0000000215177211 */ /* 0x080fe400028f0eff */
[----:B------:R-:W-:Y:S01]  /*31f00*/  LEA.HI.X.SX32 R21, R3, R2, 0x1, P6 ;  /* 0x0000000203157211 */ /* 0x000fe200030f0eff */
[----:B------:R-:W-:Y:S01]  /*31f10*/  IMAD R26, R26, UR5, RZ ;  /* 0x000000051a1a7c24 */ /* 0x000fe2000f8e02ff */
[----:B0-----:R0:W-:Y:S01]  /*31f20*/  @P3 STG.E.U16 desc[UR12][R24.64], R4 ;  /* 0x0000000418003986 */ /* 0x0011e2000c10150c */
[C---:B------:R-:W-:Y:S01]  /*31f30*/  ISETP.LT.AND P3, PT, R27.reuse, UR9, !P0 ;  /* 0x000000091b007c0c */ /* 0x040fe2000c761270 */
[----:B------:R-:W-:-:S02]  /*31f40*/  IMAD R27, R27, UR5, RZ ;  /* 0x000000051b1b7c24 */ /* 0x000fc4000f8e02ff */
[----:B------:R2:W-:Y:S04]  /*31f50*/  @P4 STG.E.U16 desc[UR12][R22.64], R10 ;  /* 0x0000000a16004986 */ /* 0x0005e8000c10150c */
[----:B------:R4:W-:Y:S01]  /*31f60*/  @P2 STG.E.U16 desc[UR12][R20.64], R6 ;  /* 0x0000000614002986 */ /* 0x0009e2000c10150c */
[C---:B------:R-:W-:Y:S01]  /*31f70*/  ISETP.LT.AND P2, PT, R28.reuse, UR9, !P0 ;  /* 0x000000091c007c0c */ /* 0x040fe2000c741270 */
[----:B------:R-:W-:Y:S01]  /*31f80*/  IMAD R28, R28, UR5, RZ ;  /* 0x000000051c1c7c24 */ /* 0x000fe2000f8e02ff */
[----:B0-----:R-:W-:-:S04]  /*31f90*/  LEA R24, P5, R26, R0, 0x1 ;  /* 0x000000001a187211 */ /* 0x001fc800078a08ff */
[----:B------:R-:W-:Y:S02]  /*31fa0*/  LEA.HI.X.SX32 R25, R26, R2, 0x1, P5 ;  /* 0x000000021a197211 */ /* 0x000fe400028f0eff */
[CC--:B--2---:R-:W-:Y:S02]  /*31fb0*/  LEA R22, P5, R28.reuse, R0.reuse, 0x1 ;  /* 0x000000001c167211 */ /* 0x0c4fe400078a08ff */
[----:B----4-:R-:W-:Y:S01]  /*31fc0*/  LEA R20, P4, R27, R0, 0x1 ;  /* 0x000000001b147211 */ /* 0x010fe200078808ff */
[----:B------:R-:W-:Y:S01]  /*31fd0*/  IMAD R3, R15, UR5, RZ ;  /* 0x000000050f037c24 */ /* 0x000fe2000f8e02ff */
[-C--:B------:R-:W-:Y:S02]  /*31fe0*/  LEA.HI.X.SX32 R23, R28, R2.reuse, 0x1, P5 ;  /* 0x000000021c177211 */ /* 0x080fe400028f0eff */
[----:B------:R-:W-:Y:S01]  /*31ff0*/  LEA.HI.X.SX32 R21, R27, R2, 0x1, P4 ;  /* 0x000000021b157211 */ /* 0x000fe200020f0eff */
[----:B------:R0:W-:Y:S04]  /*32000*/  @P1 STG.E.U16 desc[UR12][R24.64], R8 ;  /* 0x0000000818001986 */ /* 0x0001e8000c10150c */
[----:B-1----:R-:W-:Y:S04]  /*32010*/  @P3 STG.E.U16 desc[UR12][R20.64], R18 ;  /* 0x0000001214003986 */ /* 0x002fe8000c10150c */
[----:B---3--:R1:W-:Y:S01]  /*32020*/  @P2 STG.E.U16 desc[UR12][R22.64], R16 ;  /* 0x0000001016002986 */ /* 0x0083e2000c10150c */
[----:B------:R-:W-:-:S03]  /*32030*/  ISETP.LT.AND P4, PT, R15, UR9, !P0 ;  /* 0x000000090f007c0c */ /* 0x000fc6000c781270 */
[----:B0-----:R-:W2:Y:S04]  /*32040*/  LDL.LU R25, [R1+0x8] ;  /* 0x0000080001197983 */ /* 0x001ea80000300800 */
[----:B------:R-:W3:Y:S01]  /*32050*/  LDL.LU R15, [R1+0xdd8] ;  /* 0x000dd800010f7983 */ /* 0x000ee20000300800 */
[----:B-1----:R-:W-:-:S03]  /*32060*/  LEA R22, P2, R3, R0, 0x1 ;  /* 0x0000000003167211 */ /* 0x002fc600078408ff */
[----:B------:R-:W4:Y:S01]  /*32070*/  LDL.LU R27, [R1+0x14] ;  /* 0x00001400011b7983 */ /* 0x000f220000300800 */
[----:B------:R-:W-:Y:S01]  /*32080*/  LEA.HI.X.SX32 R23, R3, R2, 0x1, P2 ;  /* 0x0000000203177211 */ /* 0x000fe200010f0eff */
[C---:B------:R-:W-:Y:S01]  /*32090*/  IMAD R3, R13.reuse, UR5, RZ ;  /* 0x000000050d037c24 */ /* 0x040fe2000f8e02ff */
[----:B------:R-:W-:Y:S02]  /*320a0*/  ISETP.LT.AND P2, PT, R13, UR9, !P0 ;  /* 0x000000090d007c0c */ /* 0x000fe4000c741270 */
[----:B------:R-:W5:Y:S01]  /*320b0*/  LDL.LU R13, [R1+0xdd4] ;  /* 0x000dd400010d7983 */ /* 0x000f620000300800 */
[C---:B------:R-:W-:Y:S01]  /*320c0*/  ISETP.LT.AND P1, PT, R29.reuse, UR9, !P0 ;  /* 0x000000091d007c0c */ /* 0x040fe2000c721270 */
[----:B------:R-:W-:Y:S01]  /*320d0*/  IMAD R29, R29, UR5, RZ ;  /* 0x000000051d1d7c24 */ /* 0x000fe2000f8e02ff */
[----:B------:R-:W-:Y:S01]  /*320e0*/  PRMT R12, R12, 0x7632, R12 ;  /* 0x000076320c0c7816 */ /* 0x000fe2000000000c */
[----:B------:R-:W4:Y:S03]  /*320f0*/  LDL.LU R26, [R1+0x1c] ;  /* 0x00001c00011a7983 */ /* 0x000f260000300800 */
[----:B------:R-:W-:-:S04]  /*32100*/  LEA R20, P3, R29, R0, 0x1 ;  /* 0x000000001d147211 */ /* 0x000fc800078608ff */
[----:B------:R-:W-:Y:S02]  /*32110*/  LEA.HI.X.SX32 R21, R29, R2, 0x1, P3 ;  /* 0x000000021d157211 */ /* 0x000fe400018f0eff */
[----:B------:R-:W-:-:S03]  /*32120*/  PRMT R14, R14, 0x7632, R14 ;  /* 0x000076320e0e7816 */ /* 0x000fc6000000000e */
[----:B------:R0:W-:Y:S04]  /*32130*/  @P1 STG.E.U16 desc[UR12][R20.64], R12 ;  /* 0x0000000c14001986 */ /* 0x0001e8000c10150c */
[----:B------:R1:W-:Y:S01]  /*32140*/  @P4 STG.E.U16 desc[UR12][R22.64], R14 ;  /* 0x0000000e16004986 */ /* 0x0003e2000c10150c */
[----:B0-----:R-:W-:-:S04]  /*32150*/  LEA R20, P3, R3, R0, 0x1 ;  /* 0x0000000003147211 */ /* 0x001fc800078608ff */
[----:B------:R-:W-:Y:S02]  /*32160*/  LEA.HI.X.SX32 R21, R3, R2, 0x1, P3 ;  /* 0x0000000203157211 */ /* 0x000fe400018f0eff */
[C---:B---3--:R-:W-:Y:S01]  /*32170*/  ISETP.LT.AND P4, PT, R15.reuse, UR9, !P0 ;  /* 0x000000090f007c0c */ /* 0x048fe2000c781270 */
[----:B------:R-:W-:Y:S02]  /*32180*/  IMAD R3, R15, UR5, RZ ;  /* 0x000000050f037c24 */ /* 0x000fe4000f8e02ff */
[----:B------:R-:W3:Y:S01]  /*32190*/  LDL.LU R15, [R1+0xdd0] ;  /* 0x000dd000010f7983 */ /* 0x000ee20000300800 */
[C---:B-----5:R-:W-:Y:S01]  /*321a0*/  ISETP.LT.AND P3, PT, R13.reuse, UR9, !P0 ;  /* 0x000000090d007c0c */ /* 0x060fe2000c761270 */
[----:B------:R-:W-:Y:S02]  /*321b0*/  IMAD R12, R13, UR5, RZ ;  /* 0x000000050d0c7c24 */ /* 0x000fe4000f8e02ff */
[----:B------:R-:W5:Y:S01]  /*321c0*/  LDL.LU R13, [R1+0xdcc] ;  /* 0x000dcc00010d7983 */ /* 0x000f620000300800 */
[----:B------:R-:W-:Y:S01]  /*321d0*/  PRMT R6, R4, 0x7632, R6 ;  /* 0x0000763204067816 */ /* 0x000fe20000000006 */
[C---:B--2---:R-:W-:Y:S01]  /*321e0*/  IMAD R4, R25.reuse, UR5, RZ ;  /* 0x0000000519047c24 */ /* 0x044fe2000f8e02ff */
[----:B------:R-:W-:Y:S01]  /*321f0*/  ISETP.LT.AND P1, PT, R25, UR9, !P0 ;  /* 0x0000000919007c0c */ /* 0x000fe2000c721270 */
[----:B-1----:R-:W2:Y:S01]  /*32200*/  LDL.LU R14, [R1+0x28] ;  /* 0x00002800010e7983 */ /* 0x002ea20000300800 */
[----:B------:R-:W-:-:S03]  /*32210*/  LEA R22, P5, R3, R0, 0x1 ;  /* 0x0000000003167211 */ /* 0x000fc600078a08ff */
[----:B------:R0:W-:Y:S01]  /*32220*/  @P2 STG.E.U16 desc[UR12][R20.64], R6 ;  /* 0x0000000614002986 */ /* 0x0001e2000c10150c */
[----:B------:R-:W-:Y:S02]  /*32230*/  LEA R24, P6, R12, R0, 0x1 ;  /* 0x000000000c187211 */ /* 0x000fe400078c08ff */
[----:B------:R-:W-:Y:S01]  /*32240*/  PRMT R10, R10, 0x7632, R10 ;  /* 0x000076320a0a7816 */ /* 0x000fe2000000000a */
[----:B------:R-:W2:Y:S01]  /*32250*/  LDL.LU R28, [R1+0x30] ;  /* 0x00003000011c7983 */ /* 0x000ea20000300800 */
[----:B------:R-:W-:Y:S02]  /*32260*/  LEA.HI.X.SX32 R23, R3, R2, 0x1, P5 ;  /* 0x0000000203177211 */ /* 0x000fe400028f0eff */
[----:B0-----:R-:W-:Y:S02]  /*32270*/  LEA R20, P2, R4, R0, 0x1 ;  /* 0x0000000004147211 */ /* 0x001fe400078408ff */
[----:B------:R-:W-:Y:S02]  /*32280*/  PRMT R6, R6, 0x7632, R6 ;  /* 0x0000763206067816 */ /* 0x000fe40000000006 */
[----:B------:R-:W-:-:S02]  /*32290*/  LEA.HI.X.SX32 R21, R4, R2, 0x1, P2 ;  /* 0x0000000204157211 */ /* 0x000fc400010f0eff */
[----:B------:R-:W-:Y:S02]  /*322a0*/  PRMT R8, R8, 0x7632, R8 ;  /* 0x0000763208087816 */ /* 0x000fe40000000008 */
[----:B------:R-:W-:Y:S01]  /*322b0*/  LEA.HI.X.SX32 R25, R12, R2, 0x1, P6 ;  /* 0x000000020c197211 */ /* 0x000fe200030f0eff */
[----:B------:R-:W-:Y:S04]  /*322c0*/  @P1 STG.E.U16 desc[UR12][R20.64], R10 ;  /* 0x0000000a14001986 */ /* 0x000fe8000c10150c */
[----:B------:R-:W-:Y:S04]  /*322d0*/  @P4 STG.E.U16 desc[UR12][R22.64], R6 ;  /* 0x0000000616004986 */ /* 0x000fe8000c10150c */
[----:B------:R4:W-:Y:S04]  /*322e0*/  @P3 STG.E.U16 desc[UR12][R24.64], R8 ;  /* 0x0000000818003986 */ /* 0x0009e8000c10150c */
[----:B------:R-:W2:Y:S01]  /*322f0*/  LDL.LU R12, [R1+0x2c] ;  /* 0x00002c00010c7983 */ /* 0x000ea20000300800 */
[----:B----4-:R-:W-:-:S05]  /*32300*/  IMAD R8, R27, UR5, RZ ;  /* 0x000000051b087c24 */ /* 0x010fca000f8e02ff */
[----:B------:R-:W-:-:S04]  /*32310*/  LEA R20, P6, R8, R0, 0x1 ;  /* 0x0000000008147211 */ /* 0x000fc800078c08ff */
[----:B------:R-:W-:Y:S02]  /*32320*/  LEA.HI.X.SX32 R21, R8, R2, 0x1, P6 ;  /* 0x0000000208157211 */ /* 0x000fe400030f0eff */
[C---:B---3--:R-:W-:Y:S01]  /*32330*/  ISETP.LT.AND P3, PT, R15.reuse, UR9, !P0 ;  /* 0x000000090f007c0c */ /* 0x048fe2000c761270 */
[----:B------:R-:W-:Y:S02]  /*32340*/  IMAD R4, R15, UR5, RZ ;  /* 0x000000050f047c24 */ /* 0x000fe4000f8e02ff */
[----:B------:R-:W3:Y:S01]  /*32350*/  LDL.LU R15, [R1+0xdc8] ;  /* 0x000dc800010f7983 */ /* 0x000ee20000300800 */
[C---:B-----5:R-:W-:Y:S01]  /*32360*/  ISETP.LT.AND P4, PT, R13.reuse, UR9, !P0 ;  /* 0x000000090d007c0c */ /* 0x060fe2000c781270 */
[----:B------:R-:W-:Y:S02]  /*32370*/  IMAD R6, R13, UR5, RZ ;  /* 0x000000050d067c24 */ /* 0x000fe4000f8e02ff */
[----:B------:R-:W4:Y:S04]  /*32380*/  LDL.LU R13, [R1+0xdc4] ;  /* 0x000dc400010d7983 */ /* 0x000f280000300800 */
[----:B------:R-:W5:Y:S04]  /*32390*/  LDL.LU R29, [R1+0x34] ;  /* 0x00003400011d7983 */ /* 0x000f680000300800 */
[----:B------:R-:W3:Y:S01]  /*323a0*/  LDL.LU R8, [R1+0x24] ;  /* 0x0000240001087983 */ /* 0x000ee20000300800 */
[----:B------:R-:W-:Y:S01]  /*323b0*/  IMAD R3, R26, UR5, RZ ;  /* 0x000000051a037c24 */ /* 0x000fe2000f8e02ff */
[----:B------:R-:W-:-:S02]  /*323c0*/  ISETP.LT.AND P1, PT, R27, UR9, !P0 ;  /* 0x000000091b007c0c */ /* 0x000fc4000c721270 */
[----:B------:R-:W-:Y:S02]  /*323d0*/  ISETP.LT.AND P2, PT, R26, UR9, !P0 ;  /* 0x000000091a007c0c */ /* 0x000fe4000c741270 */
[CC--:B------:R-:W-:Y:S02]  /*323e0*/  LEA R22, P5, R4.reuse, R0.reuse, 0x1 ;  /* 0x0000000004167211 */ /* 0x0c0fe400078a08ff */
[----:B------:R-:W-:Y:S02]  /*323f0*/  LEA R24, P6, R3, R0, 0x1 ;  /* 0x0000000003187211 */ /* 0x000fe400078c08ff */
[----:B------:R-:W-:Y:S02]  /*32400*/  LEA.HI.X.SX32 R23, R4, R2, 0x1, P5 ;  /* 0x0000000204177211 */ /* 0x000fe400028f0eff */
[----:B------:R-:W-:Y:S02]  /*32410*/  LEA R26, P5, R6, R0, 0x1 ;  /* 0x00000000061a7211 */ /* 0x000fe400078a08ff */
[----:B------:R-:W-:-:S02]  /*32420*/  PRMT R18, R18, 0x7632, R18 ;  /* 0x0000763212127816 */ /* 0x000fc40000000012 */
[-C--:B------:R-:W-:Y:S02]  /*32430*/  LEA.HI.X.SX32 R25, R3, R2.reuse, 0x1, P6 ;  /* 0x0000000203197211 */ /* 0x080fe400030f0eff */
[----:B------:R-:W-:Y:S02]  /*32440*/  PRMT R16, R16, 0x7632, R16 ;  /* 0x0000763210107816 */ /* 0x000fe40000000010 */
[----:B------:R-:W-:Y:S01]  /*32450*/  LEA.HI.X.SX32 R27, R6, R2, 0x1, P5 ;  /* 0x00000002061b7211 */ /* 0x000fe200028f0eff */
[----:B------:R-:W-:Y:S01]  /*32460*/  @P1 STG.E.U16 desc[UR12][R20.64], R18 ;  /* 0x0000001214001986 */ /* 0x000fe2000c10150c */
[----:B--2---:R-:W-:-:S03]  /*32470*/  IMAD R6, R14, UR5, RZ ;  /* 0x000000050e067c24 */ /* 0x004fc6000f8e02ff */
[----:B------:R0:W-:Y:S01]  /*32480*/  @P3 STG.E.U16 desc[UR12][R22.64], R16 ;  /* 0x0000001016003986 */ /* 0x0001e2000c10150c */
[----:B------:R-:W-:Y:S01]  /*32490*/  ISETP.LT.AND P3, PT, R14, UR9, !P0 ;  /* 0x000000090e007c0c */ /* 0x000fe2000c761270 */
[----:B------:R-:W-:Y:S01]  /*324a0*/  IMAD R4, R12, UR5, RZ ;  /* 0x000000050c047c24 */ /* 0x000fe2000f8e02ff */
[----:B0-----:R-:W-:-:S04]  /*324b0*/  LEA R22, P5, R6, R0, 0x1 ;  /* 0x0000000006167211 */ /* 0x001fc800078a08ff */
[----:B------:R-:W-:Y:S01]  /*324c0*/  LEA.HI.X.SX32 R23, R6, R2, 0x1, P5 ;  /* 0x0000000206177211 */ /* 0x000fe200028f0eff */
[----:B----4-:R-:W-:Y:S01]  /*324d0*/  @P2 STG.E.U16 desc[UR12][R24.64], R13 ;  /* 0x0000000d18002986 */ /* 0x010fe2000c10150c */
[----:B---3--:R-:W-:-:S03]  /*324e0*/  IMAD R3, R8, UR5, RZ ;  /* 0x0000000508037c24 */ /* 0x008fc6000f8e02ff */
[----:B------:R0:W-:Y:S02]  /*324f0*/  @P4 STG.E.U16 desc[UR12][R26.64], R15 ;  /* 0x0000000f1a004986 */ /* 0x0001e4000c10150c */
[C---:B------:R-:W-:Y:S02]  /*32500*/  LEA R20, P6, R3.reuse, R0, 0x1 ;  /* 0x0000000003147211 */ /* 0x040fe400078c08ff */
[----:B------:R-:W-:Y:S02]  /*32510*/  ISETP.LT.AND P2, PT, R12, UR9, !P0 ;  /* 0x000000090c007c0c */ /* 0x000fe4000c741270 */
[----:B------:R-:W-:Y:S02]  /*32520*/  LEA.HI.X.SX32 R21, R3, R2, 0x1, P6 ;  /* 0x0000000203157211 */ /* 0x000fe400030f0eff */
[----:B------:R-:W-:Y:S01]  /*32530*/  LEA R12, P6, R4, R0, 0x1 ;  /* 0x00000000040c7211 */ /* 0x000fe200078c08ff */
[----:B0-----:R-:W2:Y:S01]  /*32540*/  LDL.LU R27, [R1+0x3c] ;  /* 0x00003c00011b7983 */ /* 0x001ea20000300800 */
[----:B------:R-:W-:-:S03]  /*32550*/  ISETP.LT.AND P1, PT, R8, UR9, !P0 ;  /* 0x0000000908007c0c */ /* 0x000fc6000c721270 */
[----:B------:R-:W3:Y:S01]  /*32560*/  LDL.LU R14, [R1+0x40] ;  /* 0x00004000010e7983 */ /* 0x000ee20000300800 */
[C---:B------:R-:W-:Y:S01]  /*32570*/  ISETP.LT.AND P4, PT, R28.reuse, UR9, !P0 ;  /* 0x000000091c007c0c */ /* 0x040fe2000c781270 */
[----:B------:R-:W-:Y:S02]  /*32580*/  IMAD R8, R28, UR5, RZ ;  /* 0x000000051c087c24 */ /* 0x000fe4000f8e02ff */
[----:B------:R-:W4:Y:S01]  /*32590*/  LDL.LU R26, [R1+0x4c] ;  /* 0x00004c00011a7983 */ /* 0x000f220000300800 */
[----:B------:R-:W-:-:S03]  /*325a0*/  PRMT R3, R13, 0x7632, R3 ;  /* 0x000076320d037816 */ /* 0x000fc60000000003 */
[----:B------:R-:W4:Y:S01]  /*325b0*/  LDL.LU R16, [R1+0x50] ;  /* 0x0000500001107983 */ /* 0x000f220000300800 */
[----:B------:R-:W-:-:S03]  /*325c0*/  LEA.HI.X.SX32 R13, R4, R2, 0x1, P6 ;  /* 0x00000002040d7211 */ /* 0x000fc600030f0eff */
[----:B------:R-:W4:Y:S04]  /*325d0*/  LDL.LU R18, [R1+0x54] ;  /* 0x0000540001127983 */ /* 0x000f280000300800 */
[----:B------:R-:W4:Y:S04]  /*325e0*/  LDL.LU R28, [R1+0x58] ;  /* 0x00005800011c7983 */ /* 0x000f280000300800 */
[----:B------:R-:W4:Y:S04]  /*325f0*/  LDL.LU R6, [R1+0x48] ;  /* 0x0000480001067983 */ /* 0x000f280000300800 */
[----:B------:R-:W4:Y:S01]  /*32600*/  LDL.LU R4, [R1+0x38] ;  /* 0x0000380001047983 */ /* 0x000f220000300800 */
[----:B------:R-:W-:-:S04]  /*32610*/  LEA R24, P5, R8, R0, 0x1 ;  /* 0x0000000008187211 */ /* 0x000fc800078a08ff */
[----:B------:R-:W-:Y:S02]  /*32620*/  LEA.HI.X.SX32 R25, R8, R2, 0x1, P5 ;  /* 0x0000000208197211 */ /* 0x000fe400028f0eff */
[----:B------:R-:W4:Y:S04]  /*32630*/  LDL.LU R8, [R1+0x44] ;  /* 0x0000440001087983 */ /* 0x000f280000300800 */
[----:B------:R-:W-:Y:S01]  /*32640*/  @P1 STG.E.U16 desc[UR12][R20.64], R5 ;  /* 0x0000000514001986 */ /* 0x000fe2000c10150c */
[C---:B-----5:R-:W-:Y:S01]  /*32650*/  ISETP.LT.AND P1, PT, R29.reuse, UR9, !P0 ;  /* 0x000000091d007c0c */ /* 0x060fe2000c721270 */
[----:B------:R-:W-:Y:S02]  /*32660*/  IMAD R29, R29, UR5, RZ ;  /* 0x000000051d1d7c24 */ /* 0x000fe4000f8e02ff */
[----:B------:R-:W-:Y:S04]  /*32670*/  @P3 STG.E.U16 desc[UR12][R22.64], R11 ;  /* 0x0000000b16003986 */ /* 0x000fe8000c10150c */
[----:B------:R0:W-:Y:S04]  /*32680*/  @P2 STG.E.U16 desc[UR12][R12.64], R7 ;  /* 0x000000070c002986 */ /* 0x0001e8000c10150c */
[----:B------:R-:W-:Y:S01]  /*32690*/  @P4 STG.E.U16 desc[UR12][R24.64], R9 ;  /* 0x0000000918004986 */ /* 0x000fe2000c10150c */
[----:B0-----:R-:W-:-:S04]  /*326a0*/  LEA R12, P6, R29, R0, 0x1 ;  /* 0x000000001d0c7211 */ /* 0x001fc800078c08ff */
[----:B------:R-:W-:Y:S02]  /*326b0*/  LEA.HI.X.SX32 R13, R29, R2, 0x1, P6 ;  /* 0x000000021d0d7211 */ /* 0x000fe400030f0eff */
[----:B------:R-:W-:-:S03]  /*326c0*/  PRMT R11, R15, 0x7632, R11 ;  /* 0x000076320f0b7816 */ /* 0x000fc6000000000b */
[----:B------:R0:W-:Y:S01]  /*326d0*/  @P1 STG.E.U16 desc[UR12][R12.64], R19 ;  /* 0x000000130c001986 */ /* 0x0001e2000c10150c */
[----:B------:R-:W-:-:S04]  /*326e0*/  PRMT R7, R11, 0x7632, R7 ;  /* 0x000076320b077816 */ /* 0x000fc80000000007 */
[----:B------:R-:W-:Y:S02]  /*326f0*/  PRMT R10, R7, 0x7632, R10 ;  /* 0x00007632070a7816 */ /* 0x000fe4000000000a */
[----:B0-----:R-:W-:Y:S02]  /*32700*/  PRMT R19, R19, 0x7632, R19 ;  /* 0x0000763213137816 */ /* 0x001fe40000000013 */
[C---:B--2---:R-:W-:Y:S01]  /*32710*/  ISETP.LT.AND P2, PT, R27.reuse, UR9, !P0 ;  /* 0x000000091b007c0c */ /* 0x044fe2000c741270 */
[----:B------:R-:W-:Y:S02]  /*32720*/  IMAD R27, R27, UR5, RZ ;  /* 0x000000051b1b7c24 */ /* 0x000fe4000f8e02ff */
[C---:B---3--:R-:W-:Y:S01]  /*32730*/  IMAD R23, R14.reuse, UR5, RZ ;  /* 0x000000050e177c24 */ /* 0x048fe2000f8e02ff */
[----:B------:R-:W-:Y:S02]  /*32740*/  ISETP.LT.AND P4, PT, R14, UR9, !P0 ;  /* 0x000000090e007c0c */ /* 0x000fe4000c781270 */
[----:B------:R-:W-:-:S04]  /*32750*/  LEA R14, P6, R27, R0, 0x1 ;  /* 0x000000001b0e7211 */ /* 0x000fc800078c08ff */
[----:B------:R-:W-:Y:S02]  /*32760*/  LEA.HI.X.SX32 R15, R27, R2, 0x1, P6 ;  /* 0x000000021b0f7211 */ /* 0x000fe400030f0eff */
[C---:B----4-:R-:W-:Y:S01]  /*32770*/  ISETP.LT.AND P3, PT, R4.reuse, UR9, !P0 ;  /* 0x0000000904007c0c */ /* 0x050fe2000c761270 */
[----:B------:R-:W-:-:S05]  /*32780*/  IMAD R4, R4, UR5, RZ ;  /* 0x0000000504047c24 */ /* 0x000fca000f8e02ff */
[----:B------:R-:W-:-:S04]  /*32790*/  LEA R20, P5, R4, R0, 0x1 ;  /* 0x0000000004147211 */ /* 0x000fc800078a08ff */
[----:B------:R-:W-:Y:S02]  /*327a0*/  LEA.HI.X.SX32 R21, R4, R2, 0x1, P5 ;  /* 0x0000000204157211 */ /* 0x000fe400028f0eff */
[----:B------:R-:W-:Y:S01]  /*327b0*/  LEA R22, P5, R23, R0, 0x1 ;  /* 0x0000000017167211 */ /* 0x000fe200078a08ff */
[----:B------:R-:W-:-:S03]  /*327c0*/  IMAD R27, R6, UR5, RZ ;  /* 0x00000005061b7c24 */ /* 0x000fc6000f8e02ff */
[----:B------:R-:W-:Y:S01]  /*327d0*/  LEA.HI.X.SX32 R23, R23, R2, 0x1, P5 ;  /* 0x0000000217177211 */ /* 0x000fe200028f0eff */
[----:B------:R-:W-:Y:S01]  /*327e0*/  @P3 STG.E.U16 desc[UR12][R20.64], R17 ;  /* 0x0000001114003986 */ /* 0x000fe2000c10150c */
[----:B------:R-:W-:-:S03]  /*327f0*/  IMAD R25, R8, UR5, RZ ;  /* 0x0000000508197c24 */ /* 0x000fc6000f8e02ff */
[----:B------:R0:W-:Y:S01]  /*32800*/  @P2 STG.E.U16 desc[UR12][R14.64], R3 ;  /* 0x000000030e002986 */ /* 0x0001e2000c10150c */
[----:B------:R-:W-:-:S03]  /*32810*/  IMAD R29, R26, UR5, RZ ;  /* 0x000000051a1d7c24 */ /* 0x000fc6000f8e02ff */
[----:B------:R1:W-:Y:S01]  /*32820*/  @P4 STG.E.U16 desc[UR12][R22.64], R11 ;  /* 0x0000000b16004986 */ /* 0x0003e2000c10150c */
[----:B------:R-:W-:Y:S01]  /*32830*/  ISETP.LT.AND P4, PT, R6, UR9, !P0 ;  /* 0x0000000906007c0c */ /* 0x000fe2000c781270 */
[----:B------:R-:W-:Y:S01]  /*32840*/  IMAD R6, R18, UR5, RZ ;  /* 0x0000000512067c24 */ /* 0x000fe2000f8e02ff */
[-C--:B------:R-:W-:Y:S02]  /*32850*/  LEA R12, P6, R25, R0.reuse, 0x1 ;  /* 0x00000000190c7211 */ /* 0x080fe400078c08ff */
[-C--:B0-----:R-:W-:Y:S02]  /*32860*/  LEA R14, P1, R27, R0.reuse, 0x1 ;  /* 0x000000001b0e7211 */ /* 0x081fe400078208ff */
[----:B------:R-:W-:Y:S02]  /*32870*/  LEA R20, P2, R29, R0, 0x1 ;  /* 0x000000001d147211 */ /* 0x000fe400078408ff */
[----:B------:R-:W-:Y:S02]  /*32880*/  LEA.HI.X.SX32 R15, R27, R2, 0x1, P1 ;  /* 0x000000021b0f7211 */ /* 0x000fe400008f0eff */
[----:B------:R-:W-:-:S02]  /*32890*/  LEA R24, P1, R6, R0, 0x1 ;  /* 0x0000000006187211 */ /* 0x000fc400078208ff */
[----:B------:R-:W-:Y:S01]  /*328a0*/  ISETP.LT.AND P5, PT, R8, UR9, !P0 ;  /* 0x0000000908007c0c */ /* 0x000fe2000c7a1270 */
[----:B------:R-:W-:Y:S01]  /*328b0*/  IMAD R4, R16, UR5, RZ ;  /* 0x0000000510047c24 */ /* 0x000fe2000f8e02ff */
[----:B------:R-:W-:Y:S02]  /*328c0*/  ISETP.LT.AND P3, PT, R26, UR9, !P0 ;  /* 0x000000091a007c0c */ /* 0x000fe4000c761270 */
[-C--:B------:R-:W-:Y:S02]  /*328d0*/  LEA.HI.X.SX32 R13, R25, R2.reuse, 0x1, P6 ;  /* 0x00000002190d7211 */ /* 0x080fe400030f0eff */
[-C--:B------:R-:W-:Y:S02]  /*328e0*/  LEA.HI.X.SX32 R21, R29, R2.reuse, 0x1, P2 ;  /* 0x000000021d157211 */ /* 0x080fe400010f0eff */
[----:B------:R-:W-:Y:S02]  /*328f0*/  ISETP.LT.AND P2, PT, R16, UR9, !P0 ;  /* 0x0000000910007c0c */ /* 0x000fe4000c741270 */
[----:B------:R-:W-:-:S02]  /*32900*/  LEA.HI.X.SX32 R25, R6, R2, 0x1, P1 ;  /* 0x0000000206197211 */ /* 0x000fc400008f0eff */
[----:B------:R-:W-:Y:S02]  /*32910*/  ISETP.LT.AND P1, PT, R18, UR9, !P0 ;  /* 0x0000000912007c0c */ /* 0x000fe4000c721270 */
[----:B------:R-:W-:Y:S02]  /*32920*/  ISETP.LT.AND P0, PT, R28, UR9, !P0 ;  /* 0x000000091c007c0c */ /* 0x000fe4000c701270 */
[----:B-1----:R-:W-:Y:S02]  /*32930*/  LEA R22, P6, R4, R0, 0x1 ;  /* 0x0000000004167211 */ /* 0x002fe400078c08ff */
[----:B------:R-:W-:Y:S01]  /*32940*/  PRMT R6, R5, 0x7632, R6 ;  /* 0x0000763205067816 */ /* 0x000fe20000000006 */
[----:B------:R-:W-:Y:S01]  /*32950*/  IMAD R3, R28, UR5, RZ ;  /* 0x000000051c037c24 */ /* 0x000fe2000f8e02ff */
[----:B------:R-:W-:Y:S02]  /*32960*/  LEA.HI.X.SX32 R23, R4, R2, 0x1, P6 ;  /* 0x0000000204177211 */ /* 0x000fe400030f0eff */
[----:B------:R-:W-:Y:S01]  /*32970*/  PRMT R11, R9, 0x7632, R11 ;  /* 0x00007632090b7816 */ /* 0x000fe2000000000b */
[----:B------:R0:W-:Y:S01]  /*32980*/  @P5 STG.E.U16 desc[UR12][R12.64], R6 ;  /* 0x000000060c005986 */ /* 0x0001e2000c10150c */
[----:B------:R-:W-:-:S03]  /*32990*/  LEA R26, P6, R3, R0, 0x1 ;  /* 0x00000000031a7211 */ /* 0x000fc600078c08ff */
[----:B------:R0:W-:Y:S04]  /*329a0*/  @P4 STG.E.U16 desc[UR12][R14.64], R7 ;  /* 0x000000070e004986 */ /* 0x0001e8000c10150c */
[----:B------:R0:W-:Y:S04]  /*329b0*/  @P3 STG.E.U16 desc[UR12][R20.64], R10 ;  /* 0x0000000a14003986 */ /* 0x0001e8000c10150c */
[----:B------:R0:W-:Y:S01]  /*329c0*/  @P2 STG.E.U16 desc[UR12][R22.64], R11 ;  /* 0x0000000b16002986 */ /* 0x0001e2000c10150c */
[----:B------:R-:W-:-:S03]  /*329d0*/  LEA.HI.X.SX32 R27, R3, R2, 0x1, P6 ;  /* 0x00000002031b7211 */ /* 0x000fc600030f0eff */
[----:B------:R0:W-:Y:S01]  /*329e0*/  @P1 STG.E.U16 desc[UR12][R24.64], R19 ;  /* 0x0000001318001986 */ /* 0x0001e2000c10150c */
[----:B------:R-:W-:Y:S05]  /*329f0*/  @!P0 EXIT ;  /* 0x000000000000894d */ /* 0x000fea0003800000 */
[----:B0-----:R-:W-:-:S05]  /*32a00*/  PRMT R13, R17, 0x7632, R13 ;  /* 0x00007632110d7816 */ /* 0x001fca000000000d */
[----:B------:R-:W-:Y:S01]  /*32a10*/  STG.E.U16 desc[UR12][R26.64], R13 ;  /* 0x0000000d1a007986 */ /* 0x000fe2000c10150c */
[----:B------:R-:W-:Y:S05]  /*32a20*/  EXIT ;  /* 0x000000000000794d */ /* 0x000fea0003800000 */
.L_x_3:
[----:B------:R-:W-:-:S00]  /*32a30*/  BRA `(.L_x_3) ;  /* 0xfffffffc00fc7947 */ /* 0x000fc0000383ffff */
[----:B------:R-:W-:-:S00]  /*32a40*/  NOP ;  /* 0x0000000000007918 */ /* 0x000fc00000000000 */
        /* <DEDUP_REMOVED lines=11> */
.L_x_4:


//--------------------- .nv.shared.matmul_kernel  --------------------------
	.section	.nv.shared.matmul_kernel,"aw",@nobits
	.sectionflags	@""
	.align	16
	.zero		1024


//--------------------- .nv.shared.reserved.0     --------------------------
	.section	.nv.shared.reserved.0,"aw",@nobits
	.weak		__nv_reservedSMEM_offset_0_alias
	.size		__nv_reservedSMEM_offset_0_alias, 0, 0
	.other		__nv_reservedSMEM_offset_0_alias,@"STO_CUDA_RESERVED_SHARED STV_DEFAULT"
__nv_reservedSMEM_offset_0_alias:
	.zero		0


//--------------------- .nv.constant0.matmul_kernel --------------------------
	.section	.nv.constant0.matmul_kernel,"a",@progbits
	.sectionflags	@""
	.align	4
.nv.constant0.matmul_kernel:
	.zero		608


//--------------------- SYMBOLS --------------------------

	.type		.nv.reservedSmem.offset0,@object
	.size		.nv.reservedSmem.offset0,0x4
